def matmul_kernel(
    a_ptr,
    b_ptr,
    c_ptr,
    M,
    N,
    K,
    stride_am,
    stride_ak,
    stride_bk,
    stride_bn,
    stride_cm,
    stride_cn,
    BLOCK_M: tl.constexpr,
    BLOCK_N: tl.constexpr,
    BLOCK_K: tl.constexpr,
    GROUP_M: tl.constexpr,
):
    pid = tl.program_id(axis=0)
    num_pid_m = tl.cdiv(M, BLOCK_M)
    num_pid_n = tl.cdiv(N, BLOCK_N)
    num_pid_in_group = GROUP_M * num_pid_n
    group_id = pid // num_pid_in_group
    first_pid_m = group_id * GROUP_M
    group_size_m = min(num_pid_m - first_pid_m, GROUP_M)
    pid_m = first_pid_m + ((pid % num_pid_in_group) % group_size_m)
    pid_n = (pid % num_pid_in_group) // group_size_m

    offs_am = (pid_m * BLOCK_M + tl.arange(0, BLOCK_M)) % M
    offs_bn = (pid_n * BLOCK_N + tl.arange(0, BLOCK_N)) % N
    offs_k = tl.arange(0, BLOCK_K)
    a_ptrs = a_ptr + offs_am[:, None] * stride_am + offs_k[None, :] * stride_ak
    b_ptrs = b_ptr + offs_k[:, None] * stride_bk + offs_bn[None, :] * stride_bn

    acc = tl.zeros((BLOCK_M, BLOCK_N), dtype=tl.float32)
    for kk in range(0, tl.cdiv(K, BLOCK_K)):
        a = tl.load(a_ptrs, mask=offs_k[None, :] < K - kk * BLOCK_K, other=0.0)
        b = tl.load(b_ptrs, mask=offs_k[:, None] < K - kk * BLOCK_K, other=0.0)
        acc = tl.dot(a, b, acc)
        a_ptrs += BLOCK_K * stride_ak
        b_ptrs += BLOCK_K * stride_bk

    c = acc.to(c_ptr.dtype.element_ty)
    offs_cm = pid_m * BLOCK_M + tl.arange(0, BLOCK_M)
    offs_cn = pid_n * BLOCK_N + tl.arange(0, BLOCK_N)
    c_ptrs = c_ptr + offs_cm[:, None] * stride_cm + offs_cn[None, :] * stride_cn
    mask = (offs_cm[:, None] < M) & (offs_cn[None, :] < N)
    tl.store(c_ptrs, c, mask=mask)

# config = {"BLOCK_K": 32, "BLOCK_M": 128, "BLOCK_N": 256, "GROUP_M": 8, "arch": "sm_90", "dtype": "fp16", "num_ctas": 1, "num_stages": 3, "num_warps": 2}
# arch = sm_90


// ===== COMPILED SASS (sm_90a) =====

	.target	sm_90a

	.elftype	@"ET_EXEC"


//--------------------- .note.nv.tkinfo           --------------------------
	.section	.note.nv.tkinfo,"",@"SHT_NOTE"
	.sectionflags	@"SHF_NOTE_NV_TKINFO"
	.tkinfo
        /*0018*/ 	.word	0x00000002
        /*0030*/ 	.string	""
        /*0030*/ 	.string	"ptxas"
        /*0030*/ 	.string	"Cuda compilation tools, release 13.0, V13.0.88"
        /*0030*/ 	.string	"Build cuda_13.0.r13.0/compiler.36424714_0"
        /*0030*/ 	.string	"-v  -suppress-debug-info  -lineinfo  -arch sm_90a "



//--------------------- .note.nv.cuinfo           --------------------------
	.section	.note.nv.cuinfo,"",@"SHT_NOTE"
	.sectionflags	@"SHF_NOTE_NV_CUINFO"
        /*0018*/ 	.short	0x0002
        /*001a*/ 	.short	0x005a
        /*001c*/ 	.short	0x0082
	.zero		2


//--------------------- .nv.info                  --------------------------
	.section	.nv.info,"",@"SHT_CUDA_INFO"
	.align	4


	//----- nvinfo : EIATTR_REGCOUNT
	.align		4
        /*0000*/ 	.byte	0x04, 0x2f
        /*0002*/ 	.short	(.L_1 - .L_0)
	.align		4
.L_0:
        /*0004*/ 	.word	index@(matmul_kernel)
        /*0008*/ 	.word	0x00000020


	//----- nvinfo : EIATTR_FRAME_SIZE
	.align		4
.L_1:
        /*000c*/ 	.byte	0x04, 0x11
        /*000e*/ 	.short	(.L_3 - .L_2)
	.align		4
.L_2:
        /*0010*/ 	.word	index@(matmul_kernel)
        /*0014*/ 	.word	0x00002558


	//----- nvinfo : EIATTR_MIN_STACK_SIZE
	.align		4
.L_3:
        /*0018*/ 	.byte	0x04, 0x12
        /*001a*/ 	.short	(.L_5 - .L_4)
	.align		4
.L_4:
        /*001c*/ 	.word	index@(matmul_kernel)
        /*0020*/ 	.word	0x00002558
.L_5:


//--------------------- .nv.compat                --------------------------
	.section	.nv.compat,"",@"SHT_CUDA_COMPAT_INFO"
	.align	4
        /*0000*/ 	.byte	0x02, 0x09, 0x01, 0x00, 0x02, 0x02, 0x01, 0x00, 0x02, 0x05, 0x05, 0x00, 0x03, 0x07, 0x01, 0x01
        /*0010*/ 	.byte	0x02, 0x03, 0x00, 0x00, 0x02, 0x06, 0x01, 0x00, 0x04, 0x0b, 0x08, 0x00, 0x00, 0x00, 0x00, 0x00
        /*0020*/ 	.byte	0x00, 0x00, 0x00, 0x00


//--------------------- .nv.info.matmul_kernel    --------------------------
	.section	.nv.info.matmul_kernel,"",@"SHT_CUDA_INFO"
	.sectionflags	@""
	.align	4


	//----- nvinfo : EIATTR_CUDA_API_VERSION
	.align		4
        /*0000*/ 	.byte	0x04, 0x37
        /*0002*/ 	.short	(.L_7 - .L_6)
.L_6:
        /*0004*/ 	.word	0x00000082


	//----- nvinfo : EIATTR_KPARAM_INFO
	.align		4
.L_7:
        /*0008*/ 	.byte	0x04, 0x17
        /*000a*/ 	.short	(.L_9 - .L_8)
.L_8:
        /*000c*/ 	.word	0x00000000
        /*0010*/ 	.short	0x000d
        /*0012*/ 	.short	0x0048
        /*0014*/ 	.byte	0x00, 0xf4, 0x21, 0x00


	//----- nvinfo : EIATTR_KPARAM_INFO
	.align		4
.L_9:
        /*0018*/ 	.byte	0x04, 0x17
        /*001a*/ 	.short	(.L_11 - .L_10)
.L_10:
        /*001c*/ 	.word	0x00000000
        /*0020*/ 	.short	0x000c
        /*0022*/ 	.short	0x0040
        /*0024*/ 	.byte	0x00, 0xf4, 0x21, 0x00


	//----- nvinfo : EIATTR_KPARAM_INFO
	.align		4
.L_11:
        /*0028*/ 	.byte	0x04, 0x17
        /*002a*/ 	.short	(.L_13 - .L_12)
.L_12:
        /*002c*/ 	.word	0x00000000
        /*0030*/ 	.short	0x000b
        /*0032*/ 	.short	0x0038
        /*0034*/ 	.byte	0x00, 0xf0, 0x11, 0x00


	//----- nvinfo : EIATTR_KPARAM_INFO
	.align		4
.L_13:
        /*0038*/ 	.byte	0x04, 0x17
        /*003a*/ 	.short	(.L_15 - .L_14)
.L_14:
        /*003c*/ 	.word	0x00000000
        /*0040*/ 	.short	0x000a
        /*0042*/ 	.short	0x0034
        /*0044*/ 	.byte	0x00, 0xf0, 0x11, 0x00


	//----- nvinfo : EIATTR_KPARAM_INFO
	.align		4
.L_15:
        /*0048*/ 	.byte	0x04, 0x17
        /*004a*/ 	.short	(.L_17 - .L_16)
.L_16:
        /*004c*/ 	.word	0x00000000
        /*0050*/ 	.short	0x0009
        /*0052*/ 	.short	0x0030
        /*0054*/ 	.byte	0x00, 0xf0, 0x11, 0x00


	//----- nvinfo : EIATTR_KPARAM_INFO
	.align		4
.L_17:
        /*0058*/ 	.byte	0x04, 0x17
        /*005a*/ 	.short	(.L_19 - .L_18)
.L_18:
        /*005c*/ 	.word	0x00000000
        /*0060*/ 	.short	0x0008
        /*0062*/ 	.short	0x002c
        /*0064*/ 	.byte	0x00, 0xf0, 0x11, 0x00


	//----- nvinfo : EIATTR_KPARAM_INFO
	.align		4
.L_19:
        /*0068*/ 	.byte	0x04, 0x17
        /*006a*/ 	.short	(.L_21 - .L_20)
.L_20:
        /*006c*/ 	.word	0x00000000
        /*0070*/ 	.short	0x0007
        /*0072*/ 	.short	0x0028
        /*0074*/ 	.byte	0x00, 0xf0, 0x11, 0x00


	//----- nvinfo : EIATTR_KPARAM_INFO
	.align		4
.L_21:
        /*0078*/ 	.byte	0x04, 0x17
        /*007a*/ 	.short	(.L_23 - .L_22)
.L_22:
        /*007c*/ 	.word	0x00000000
        /*0080*/ 	.short	0x0006
        /*0082*/ 	.short	0x0024
        /*0084*/ 	.byte	0x00, 0xf0, 0x11, 0x00


	//----- nvinfo : EIATTR_KPARAM_INFO
	.align		4
.L_23:
        /*0088*/ 	.byte	0x04, 0x17
        /*008a*/ 	.short	(.L_25 - .L_24)
.L_24:
        /*008c*/ 	.word	0x00000000
        /*0090*/ 	.short	0x0005
        /*0092*/ 	.short	0x0020
        /*0094*/ 	.byte	0x00, 0xf0, 0x11, 0x00


	//----- nvinfo : EIATTR_KPARAM_INFO
	.align		4
.L_25:
        /*0098*/ 	.byte	0x04, 0x17
        /*009a*/ 	.short	(.L_27 - .L_26)
.L_26:
        /*009c*/ 	.word	0x00000000
        /*00a0*/ 	.short	0x0004
        /*00a2*/ 	.short	0x001c
        /*00a4*/ 	.byte	0x00, 0xf0, 0x11, 0x00


	//----- nvinfo : EIATTR_KPARAM_INFO
	.align		4
.L_27:
        /*00a8*/ 	.byte	0x04, 0x17
        /*00aa*/ 	.short	(.L_29 - .L_28)
.L_28:
        /*00ac*/ 	.word	0x00000000
        /*00b0*/ 	.short	0x0003
        /*00b2*/ 	.short	0x0018
        /*00b4*/ 	.byte	0x00, 0xf0, 0x11, 0x00


	//----- nvinfo : EIATTR_KPARAM_INFO
	.align		4
.L_29:
        /*00b8*/ 	.byte	0x04, 0x17
        /*00ba*/ 	.short	(.L_31 - .L_30)
.L_30:
        /*00bc*/ 	.word	0x00000000
        /*00c0*/ 	.short	0x0002
        /*00c2*/ 	.short	0x0010
        /*00c4*/ 	.byte	0x00, 0xf4, 0x21, 0x00


	//----- nvinfo : EIATTR_KPARAM_INFO
	.align		4
.L_31:
        /*00c8*/ 	.byte	0x04, 0x17
        /*00ca*/ 	.short	(.L_33 - .L_32)
.L_32:
        /*00cc*/ 	.word	0x00000000
        /*00d0*/ 	.short	0x0001
        /*00d2*/ 	.short	0x0008
        /*00d4*/ 	.byte	0x00, 0xf4, 0x21, 0x00


	//----- nvinfo : EIATTR_KPARAM_INFO
	.align		4
.L_33:
        /*00d8*/ 	.byte	0x04, 0x17
        /*00da*/ 	.short	(.L_35 - .L_34)
.L_34:
        /*00dc*/ 	.word	0x00000000
        /*00e0*/ 	.short	0x0000
        /*00e2*/ 	.short	0x0000
        /*00e4*/ 	.byte	0x00, 0xf4, 0x21, 0x00


	//----- nvinfo : EIATTR_SPARSE_MMA_MASK
	.align		4
.L_35:
        /*00e8*/ 	.byte	0x03, 0x50
        /*00ea*/ 	.short	0x0000


	//----- nvinfo : EIATTR_MAXREG_COUNT
	.align		4
        /*00ec*/ 	.byte	0x03, 0x1b
        /*00ee*/ 	.short	0x00ff


	//----- nvinfo : EIATTR_NUM_BARRIERS
	.align		4
        /*00f0*/ 	.byte	0x02, 0x4c
        /*00f2*/ 	.byte	0x01
	.zero		1


	//----- nvinfo : EIATTR_ANNOTATIONS
	.align		4
        /*00f4*/ 	.byte	0x04, 0x55
        /*00f6*/ 	.short	(.L_37 - .L_36)


	//   ....[0]....
.L_36:
        /*00f8*/ 	.word	0x00000001
        /*00fc*/ 	.byte	0x70, 0x00, 0x00, 0x00, 0x01, 0x00, 0x00, 0x00, 0xb0, 0x00, 0x00, 0x00, 0x01, 0x00, 0x00, 0x00
        /* <DEDUP_REMOVED lines=4055> */
        /*fe7c*/ 	.byte	0x10, 0x24, 0x04, 0x00


	//----- nvinfo : EIATTR_MERCURY_ISA_VERSION
	.align		4
.L_37:
        /*fe80*/ 	.byte	0x03, 0x5f
        /*fe82*/ 	.short	0x0101


	//----- nvinfo : EIATTR_EXIT_INSTR_OFFSETS
	.align		4
        /*fe84*/ 	.byte	0x04, 0x1c
        /*fe86*/ 	.short	(.L_39 - .L_38)


	//   ....[0]....
.L_38:
        /*fe88*/ 	.word	0x00042570


	//   ....[1]....
        /*fe8c*/ 	.word	0x000425a0


	//----- nvinfo : EIATTR_REQNTID
	.align		4
.L_39:
        /*fe90*/ 	.byte	0x04, 0x10
        /*fe92*/ 	.short	(.L_41 - .L_40)
.L_40:
        /*fe94*/ 	.word	0x00000040
        /*fe98*/ 	.word	0x00000001
        /*fe9c*/ 	.word	0x00000001


	//----- nvinfo : EIATTR_CBANK_PARAM_SIZE
	.align		4
.L_41:
        /*fea0*/ 	.byte	0x03, 0x19
        /*fea2*/ 	.short	0x0050


	//----- nvinfo : EIATTR_PARAM_CBANK
	.align		4
        /*fea4*/ 	.byte	0x04, 0x0a
        /*fea6*/ 	.short	(.L_43 - .L_42)
	.align		4
.L_42:
        /*fea8*/ 	.word	index@(.nv.constant0.matmul_kernel)
        /*feac*/ 	.short	0x0210
        /*feae*/ 	.short	0x0050


	//----- nvinfo : EIATTR_SW_WAR
	.align		4
.L_43:
        /*feb0*/ 	.byte	0x04, 0x36
        /*feb2*/ 	.short	(.L_45 - .L_44)
.L_44:
        /*feb4*/ 	.word	0x00000008
.L_45:


//--------------------- .nv.callgraph             --------------------------
	.section	.nv.callgraph,"",@"SHT_CUDA_CALLGRAPH"
	.align	4
	.sectionentsize	8
	.align		4
        /*0000*/ 	.word	0x00000000
	.align		4
        /*0004*/ 	.word	0xffffffff
	.align		4
        /*0008*/ 	.word	0x00000000
	.align		4
        /*000c*/ 	.word	0xfffffffe
	.align		4
        /*0010*/ 	.word	0x00000000
	.align		4
        /*0014*/ 	.word	0xfffffffd
	.align		4
        /*0018*/ 	.word	0x00000000
	.align		4
        /*001c*/ 	.word	0xfffffffc


//--------------------- .text.matmul_kernel       --------------------------
	.section	.text.matmul_kernel,"ax",@progbits
	.align	128
        .global         matmul_kernel
        .type           matmul_kernel,@function
        .size           matmul_kernel,(.L_x_3 - matmul_kernel)
        .other          matmul_kernel,@"STO_CUDA_ENTRY STV_DEFAULT"
matmul_kernel:
.text.matmul_kernel:
[----:B------:R-:W0:Y:S08]  /*0000*/  LDC R1, c[0x0][0x28] ;  /* 0x00000a00ff017b82 */ /* 0x000e300000000800 */
[----:B------:R-:W1:Y:S01]  /*0010*/  LDC.64 R2, c[0x0][0x228] ;  /* 0x00008a00ff027b82 */ /* 0x000e620000000a00 */
[----:B0-----:R-:W-:Y:S01]  /*0020*/  VIADD R1, R1, 0xffffdaa8 ;  /* 0xffffdaa801017836 */ /* 0x001fe20000000000 */
[----:B------:R-:W0:Y:S01]  /*0030*/  S2R R22, SR_TID.X ;  /* 0x0000000000167919 */ /* 0x000e220000002100 */
[----:B------:R-:W-:Y:S01]  /*0040*/  UMOV UR5, 0x400 ;  /* 0x0000040000057882 */ /* 0x000fe20000000000 */
[----:B------:R-:W-:Y:S01]  /*0050*/  ULDC.64 UR8, c[0x0][0x208] ;  /* 0x0000820000087ab9 */ /* 0x000fe20000000a00 */
[----:B------:R-:W-:Y:S01]  /*0060*/  CS2R R16, SRZ ;  /* 0x0000000000107805 */ /* 0x000fe2000001ff00 */
[----:B------:R2:W-:Y:S01]  /*0070*/  STL [R1], RZ ;  /* 0x000000ff01007387 */ /* 0x0005e20000100800 */
[----:B------:R-:W-:Y:S01]  /*0080*/  CS2R R18, SRZ ;  /* 0x0000000000127805 */ /* 0x000fe2000001ff00 */
[----:B------:R-:W3:Y:S01]  /*0090*/  LDC R20, c[0x0][0x230] ;  /* 0x00008c00ff147b82 */ /* 0x000ee20000000800 */
[----:B------:R-:W-:Y:S01]  /*00a0*/  CS2R R24, SRZ ;  /* 0x0000000000187805 */ /* 0x000fe2000001ff00 */
[----:B------:R2:W-:Y:S01]  /*00b0*/  STL [R1+0x4], RZ ;  /* 0x000004ff01007387 */ /* 0x0005e20000100800 */
[----:B------:R-:W-:-:S03]  /*00c0*/  CS2R R26, SRZ ;  /* 0x00000000001a7805 */ /* 0x000fc6000001ff00 */
[----:B------:R2:W-:Y:S02]  /*00d0*/  STL [R1+0x8], RZ ;  /* 0x000008ff01007387 */ /* 0x0005e40000100800 */
[----:B------:R-:W4:Y:S02]  /*00e0*/  S2UR UR6, SR_CgaCtaId ;  /* 0x00000000000679c3 */ /* 0x000f240000008800 */
[----:B------:R2:W-:Y:S04]  /*00f0*/  STL [R1+0xc], RZ ;  /* 0x00000cff01007387 */ /* 0x0005e80000100800 */
[----:B------:R2:W-:Y:S01]  /*0100*/  STL [R1+0x20], RZ ;  /* 0x000020ff01007387 */ /* 0x0005e20000100800 */
[----:B-1----:R-:W-:-:S03]  /*0110*/  VIADD R0, R3, 0xff ;  /* 0x000000ff03007836 */ /* 0x002fc60000000000 */
[----:B------:R2:W-:Y:S02]  /*0120*/  STL [R1+0x24], RZ ;  /* 0x000024ff01007387 */ /* 0x0005e40000100800 */
[----:B------:R-:W-:Y:S02]  /*0130*/  SHF.R.S32.HI R5, RZ, 0x1f, R0 ;  /* 0x0000001fff057819 */ /* 0x000fe40000011400 */
[----:B------:R2:W-:Y:S01]  /*0140*/  STL [R1+0x28], RZ ;  /* 0x000028ff01007387 */ /* 0x0005e20000100800 */
[----:B---3--:R-:W-:Y:S01]  /*0150*/  VIADD R20, R20, 0x1f ;  /* 0x0000001f14147836 */ /* 0x008fe20000000000 */
[----:B------:R-:W-:Y:S02]  /*0160*/  LEA.HI R5, R5, R0, RZ, 0x8 ;  /* 0x0000000005057211 */ /* 0x000fe400078f40ff */
[----:B------:R2:W-:Y:S01]  /*0170*/  STL [R1+0x2c], RZ ;  /* 0x00002cff01007387 */ /* 0x0005e20000100800 */
[----:B0-----:R-:W-:Y:S02]  /*0180*/  LOP3.LUT R21, R22, 0x3f, RZ, 0xc0, !PT ;  /* 0x0000003f16157812 */ /* 0x001fe400078ec0ff */
[----:B------:R-:W-:Y:S01]  /*0190*/  SHF.R.S32.HI R0, RZ, 0x8, R5 ;  /* 0x00000008ff007819 */ /* 0x000fe20000011405 */
[----:B------:R2:W-:Y:S01]  /*01a0*/  STL [R1+0x10], RZ ;  /* 0x000010ff01007387 */ /* 0x0005e20000100800 */
[----:B----4-:R-:W-:-:S03]  /*01b0*/  ULEA UR5, UR6, UR5, 0x18 ;  /* 0x0000000506057291 */ /* 0x010fc6000f8ec03f */
[----:B------:R-:W-:Y:S01]  /*01c0*/  IMAD.SHL.U32 R0, R0, 0x8, RZ ;  /* 0x0000000800007824 */ /* 0x000fe200078e00ff */
[----:B------:R-:W0:Y:S04]  /*01d0*/  S2R R5, SR_CTAID.X ;  /* 0x0000000000057919 */ /* 0x000e280000002500 */
[-C--:B------:R-:W-:Y:S01]  /*01e0*/  IABS R9, R0.reuse ;  /* 0x0000000000097213 */ /* 0x080fe20000000000 */
[----:B------:R2:W-:Y:S01]  /*01f0*/  STL [R1+0x14], RZ ;  /* 0x000014ff01007387 */ /* 0x0005e20000100800 */
[----:B------:R-:W-:Y:S02]  /*0200*/  IABS R12, R0 ;  /* 0x00000000000c7213 */ /* 0x000fe40000000000 */
[----:B------:R-:W1:Y:S01]  /*0210*/  I2F.RP R4, R9 ;  /* 0x0000000900047306 */ /* 0x000e620000209400 */
[----:B------:R2:W-:Y:S04]  /*0220*/  STL [R1+0x18], RZ ;  /* 0x000018ff01007387 */ /* 0x0005e80000100800 */
[----:B------:R2:W-:Y:S04]  /*0230*/  STL [R1+0x1c], RZ ;  /* 0x00001cff01007387 */ /* 0x0005e80000100800 */
[----:B------:R2:W-:Y:S04]  /*0240*/  STL [R1+0x30], RZ ;  /* 0x000030ff01007387 */ /* 0x0005e80000100800 */
[----:B------:R2:W-:Y:S01]  /*0250*/  STL [R1+0x34], RZ ;  /* 0x000034ff01007387 */ /* 0x0005e20000100800 */
[----:B-1----:R-:W1:Y:S03]  /*0260*/  MUFU.RCP R4, R4 ;  /* 0x0000000400047308 */ /* 0x002e660000001000 */
[----:B------:R2:W-:Y:S04]  /*0270*/  STL [R1+0x38], RZ ;  /* 0x000038ff01007387 */ /* 0x0005e80000100800 */
[----:B------:R2:W-:Y:S01]  /*0280*/  STL [R1+0x3c], RZ ;  /* 0x00003cff01007387 */ /* 0x0005e20000100800 */
[----:B0-----:R-:W-:-:S03]  /*0290*/  IABS R10, R5 ;  /* 0x00000005000a7213 */ /* 0x001fc60000000000 */
[----:B------:R2:W-:Y:S04]  /*02a0*/  STL [R1+0x40], RZ ;  /* 0x000040ff01007387 */ /* 0x0005e80000100800 */
[----:B------:R2:W-:Y:S01]  /*02b0*/  STL [R1+0x44], RZ ;  /* 0x000044ff01007387 */ /* 0x0005e20000100800 */
[----:B-1----:R-:W-:-:S03]  /*02c0*/  VIADD R6, R4, 0xffffffe ;  /* 0x0ffffffe04067836 */ /* 0x002fc60000000000 */
[----:B------:R2:W-:Y:S01]  /*02d0*/  STL [R1+0x48], RZ ;  /* 0x000048ff01007387 */ /* 0x0005e20000100800 */
[----:B------:R-:W-:Y:S01]  /*02e0*/  IMAD.MOV R4, RZ, RZ, -R12 ;  /* 0x000000ffff047224 */ /* 0x000fe200078e0a0c */
[----:B------:R0:W1:Y:S02]  /*02f0*/  F2I.FTZ.U32.TRUNC.NTZ R7, R6 ;  /* 0x0000000600077305 */ /* 0x000064000021f000 */
[----:B------:R2:W-:Y:S04]  /*0300*/  STL [R1+0x4c], RZ ;  /* 0x00004cff01007387 */ /* 0x0005e80000100800 */
[----:B------:R2:W-:Y:S01]  /*0310*/  STL [R1+0x60], RZ ;  /* 0x000060ff01007387 */ /* 0x0005e20000100800 */
[----:B0-----:R-:W-:-:S03]  /*0320*/  IMAD.MOV.U32 R6, RZ, RZ, RZ ;  /* 0x000000ffff067224 */ /* 0x001fc600078e00ff */
[----:B------:R2:W-:Y:S04]  /*0330*/  STL [R1+0x64], RZ ;  /* 0x000064ff01007387 */ /* 0x0005e80000100800 */
[----:B------:R2:W-:Y:S01]  /*0340*/  STL [R1+0x68], RZ ;  /* 0x000068ff01007387 */ /* 0x0005e20000100800 */
[----:B-1----:R-:W-:-:S03]  /*0350*/  IMAD.MOV R8, RZ, RZ, -R7 ;  /* 0x000000ffff087224 */ /* 0x002fc600078e0a07 */
[----:B------:R2:W-:Y:S01]  /*0360*/  STL [R1+0x6c], RZ ;  /* 0x00006cff01007387 */ /* 0x0005e20000100800 */
[----:B------:R-:W-:Y:S02]  /*0370*/  IMAD R11, R8, R9, RZ ;  /* 0x00000009080b7224 */ /* 0x000fe400078e02ff */
[----:B------:R-:W-:Y:S01]  /*0380*/  IMAD.MOV.U32 R8, RZ, RZ, R10 ;  /* 0x000000ffff087224 */ /* 0x000fe200078e000a */
[----:B------:R2:W-:Y:S01]  /*0390*/  STL [R1+0x50], RZ ;  /* 0x000050ff01007387 */ /* 0x0005e20000100800 */
[----:B------:R-:W-:-:S03]  /*03a0*/  IMAD.HI.U32 R7, R7, R11, R6 ;  /* 0x0000000b07077227 */ /* 0x000fc600078e0006 */
[----:B------:R2:W-:Y:S03]  /*03b0*/  STL [R1+0x54], RZ ;  /* 0x000054ff01007387 */ /* 0x0005e60000100800 */
[----:B------:R-:W-:Y:S01]  /*03c0*/  IMAD.HI.U32 R7, R7, R8, RZ ;  /* 0x0000000807077227 */ /* 0x000fe200078e00ff */
[----:B------:R2:W-:Y:S03]  /*03d0*/  STL [R1+0x58], RZ ;  /* 0x000058ff01007387 */ /* 0x0005e60000100800 */
[----:B------:R-:W-:Y:S01]  /*03e0*/  IMAD R4, R7, R4, R8 ;  /* 0x0000000407047224 */ /* 0x000fe200078e0208 */
[----:B------:R2:W-:Y:S04]  /*03f0*/  STL [R1+0x5c], RZ ;  /* 0x00005cff01007387 */ /* 0x0005e80000100800 */
[----:B------:R-:W-:Y:S01]  /*0400*/  ISETP.GT.U32.AND P1, PT, R9, R4, PT ;  /* 0x000000040900720c */ /* 0x000fe20003f24070 */
[----:B------:R2:W-:Y:S04]  /*0410*/  STL [R1+0x70], RZ ;  /* 0x000070ff01007387 */ /* 0x0005e80000100800 */
[----:B------:R2:W-:Y:S04]  /*0420*/  STL [R1+0x74], RZ ;  /* 0x000074ff01007387 */ /* 0x0005e80000100800 */
[----:B------:R2:W-:Y:S04]  /*0430*/  STL [R1+0x78], RZ ;  /* 0x000078ff01007387 */ /* 0x0005e80000100800 */
[----:B------:R2:W-:Y:S01]  /*0440*/  STL [R1+0x7c], RZ ;  /* 0x00007cff01007387 */ /* 0x0005e20000100800 */
[----:B------:R-:W-:-:S02]  /*0450*/  @!P1 IMAD.IADD R4, R4, 0x1, -R9 ;  /* 0x0000000104049824 */ /* 0x000fc400078e0a09 */
[----:B------:R-:W-:Y:S01]  /*0460*/  @!P1 VIADD R7, R7, 0x1 ;  /* 0x0000000107079836 */ /* 0x000fe20000000000 */
[----:B------:R2:W-:Y:S01]  /*0470*/  STL [R1+0x80], RZ ;  /* 0x000080ff01007387 */ /* 0x0005e20000100800 */
[----:B------:R-:W-:Y:S02]  /*0480*/  ISETP.NE.AND P1, PT, R0, RZ, PT ;  /* 0x000000ff0000720c */ /* 0x000fe40003f25270 */
[----:B------:R-:W-:Y:S01]  /*0490*/  ISETP.GE.U32.AND P0, PT, R4, R9, PT ;  /* 0x000000090400720c */ /* 0x000fe20003f06070 */
[----:B------:R2:W-:Y:S01]  /*04a0*/  STL [R1+0x84], RZ ;  /* 0x000084ff01007387 */ /* 0x0005e20000100800 */
[----:B------:R-:W-:-:S03]  /*04b0*/  LOP3.LUT R4, R5, R0, RZ, 0x3c, !PT ;  /* 0x0000000005047212 */ /* 0x000fc600078e3cff */
[----:B------:R2:W-:Y:S01]  /*04c0*/  STL [R1+0x88], RZ ;  /* 0x000088ff01007387 */ /* 0x0005e20000100800 */
[----:B------:R-:W-:Y:S01]  /*04d0*/  ISETP.GE.AND P2, PT, R4, RZ, PT ;  /* 0x000000ff0400720c */ /* 0x000fe20003f46270 */
[----:B------:R-:W-:Y:S02]  /*04e0*/  VIADD R4, R2, 0x7f ;  /* 0x0000007f02047836 */ /* 0x000fe40000000000 */
[----:B------:R2:W-:Y:S04]  /*04f0*/  STL [R1+0x8c], RZ ;  /* 0x00008cff01007387 */ /* 0x0005e80000100800 */
[----:B------:R2:W-:Y:S01]  /*0500*/  STL [R1+0xa0], RZ ;  /* 0x0000a0ff01007387 */ /* 0x0005e20000100800 */
[----:B------:R-:W-:-:S03]  /*0510*/  @P0 VIADD R7, R7, 0x1 ;  /* 0x0000000107070836 */ /* 0x000fc60000000000 */
[----:B------:R2:W-:Y:S01]  /*0520*/  STL [R1+0xa4], RZ ;  /* 0x0000a4ff01007387 */ /* 0x0005e20000100800 */
[----:B------:R-:W-:Y:S01]  /*0530*/  IMAD.MOV.U32 R6, RZ, RZ, R7 ;  /* 0x000000ffff067224 */ /* 0x000fe200078e0007 */
[----:B------:R-:W-:Y:S02]  /*0540*/  SHF.R.S32.HI R7, RZ, 0x1f, R4 ;  /* 0x0000001fff077819 */ /* 0x000fe40000011404 */
[----:B------:R2:W-:Y:S01]  /*0550*/  STL [R1+0xa8], RZ ;  /* 0x0000a8ff01007387 */ /* 0x0005e20000100800 */
[----:B------:R-:W-:Y:S01]  /*0560*/  @!P2 IMAD.MOV R6, RZ, RZ, -R6 ;  /* 0x000000ffff06a224 */ /* 0x000fe200078e0a06 */
[----:B------:R-:W-:Y:S02]  /*0570*/  @!P1 LOP3.LUT R6, RZ, R0, RZ, 0x33, !PT ;  /* 0x00000000ff069212 */ /* 0x000fe400078e33ff */
[----:B------:R2:W-:Y:S01]  /*0580*/  STL [R1+0xac], RZ ;  /* 0x0000acff01007387 */ /* 0x0005e20000100800 */
[----:B------:R-:W-:Y:S02]  /*0590*/  LEA.HI R7, R7, R4, RZ, 0x7 ;  /* 0x0000000407077211 */ /* 0x000fe400078f38ff */
[----:B------:R-:W-:Y:S01]  /*05a0*/  IMAD.SHL.U32 R4, R6, 0x8, RZ ;  /* 0x0000000806047824 */ /* 0x000fe200078e00ff */
[----:B------:R2:W-:Y:S01]  /*05b0*/  STL [R1+0x90], RZ ;  /* 0x000090ff01007387 */ /* 0x0005e20000100800 */
[----:B------:R-:W-:-:S03]  /*05c0*/  IMAD.MOV R6, RZ, RZ, -R6 ;  /* 0x000000ffff067224 */ /* 0x000fc600078e0a06 */
[----:B------:R2:W-:Y:S01]  /*05d0*/  STL [R1+0x94], RZ ;  /* 0x000094ff01007387 */ /* 0x0005e20000100800 */
[----:B------:R-:W-:Y:S01]  /*05e0*/  LEA.HI.SX32 R7, R7, -R4, 0x19 ;  /* 0x8000000407077211 */ /* 0x000fe200078fcaff */
[----:B------:R-:W-:Y:S02]  /*05f0*/  IMAD R15, R0, R6, R5 ;  /* 0x00000006000f7224 */ /* 0x000fe400078e0205 */
[----:B------:R2:W-:Y:S01]  /*0600*/  STL [R1+0x98], RZ ;  /* 0x000098ff01007387 */ /* 0x0005e20000100800 */
[----:B------:R-:W-:Y:S01]  /*0610*/  VIMNMX R8, R7, 0x8, PT ;  /* 0x0000000807087848 */ /* 0x000fe20003fe0100 */
[----:B------:R-:W-:Y:S01]  /*0620*/  IMAD.MOV.U32 R6, RZ, RZ, RZ ;  /* 0x000000ffff067224 */ /* 0x000fe200078e00ff */
[----:B------:R-:W-:Y:S01]  /*0630*/  IABS R13, R15 ;  /* 0x0000000f000d7213 */ /* 0x000fe20000000000 */
[----:B------:R2:W-:Y:S01]  /*0640*/  STL [R1+0x9c], RZ ;  /* 0x00009cff01007387 */ /* 0x0005e20000100800 */
[----:B------:R-:W-:-:S03]  /*0650*/  IABS R11, R8 ;  /* 0x00000008000b7213 */ /* 0x000fc60000000000 */
[----:B------:R2:W-:Y:S01]  /*0660*/  STL [R1+0xb0], RZ ;  /* 0x0000b0ff01007387 */ /* 0x0005e20000100800 */
[----:B------:R-:W0:Y:S03]  /*0670*/  I2F.RP R9, R11 ;  /* 0x0000000b00097306 */ /* 0x000e260000209400 */
[----:B------:R2:W-:Y:S04]  /*0680*/  STL [R1+0xb4], RZ ;  /* 0x0000b4ff01007387 */ /* 0x0005e80000100800 */
[----:B------:R2:W-:Y:S04]  /*0690*/  STL [R1+0xb8], RZ ;  /* 0x0000b8ff01007387 */ /* 0x0005e80000100800 */
[----:B------:R2:W-:Y:S04]  /*06a0*/  STL [R1+0xbc], RZ ;  /* 0x0000bcff01007387 */ /* 0x0005e80000100800 */
[----:B------:R2:W-:Y:S01]  /*06b0*/  STL [R1+0xc0], RZ ;  /* 0x0000c0ff01007387 */ /* 0x0005e20000100800 */
[----:B0-----:R-:W0:Y:S03]  /*06c0*/  MUFU.RCP R9, R9 ;  /* 0x0000000900097308 */ /* 0x001e260000001000 */
[----:B------:R2:W-:Y:S04]  /*06d0*/  STL [R1+0xc4], RZ ;  /* 0x0000c4ff01007387 */ /* 0x0005e80000100800 */
[----:B------:R2:W-:Y:S04]  /*06e0*/  STL [R1+0xc8], RZ ;  /* 0x0000c8ff01007387 */ /* 0x0005e80000100800 */
[----:B------:R2:W-:Y:S04]  /*06f0*/  STL [R1+0xcc], RZ ;  /* 0x0000ccff01007387 */ /* 0x0005e80000100800 */
[----:B------:R2:W-:Y:S01]  /*0700*/  STL [R1+0xe0], RZ ;  /* 0x0000e0ff01007387 */ /* 0x0005e20000100800 */
[----:B0-----:R-:W-:-:S03]  /*0710*/  VIADD R7, R9, 0xffffffe ;  /* 0x0ffffffe09077836 */ /* 0x001fc60000000000 */
[----:B------:R2:W-:Y:S04]  /*0720*/  STL [R1+0xe4], RZ ;  /* 0x0000e4ff01007387 */ /* 0x0005e80000100800 */
[----:B------:R2:W-:Y:S01]  /*0730*/  STL [R1+0xe8], RZ ;  /* 0x0000e8ff01007387 */ /* 0x0005e20000100800 */
[----:B------:R-:W0:Y:S03]  /*0740*/  F2I.FTZ.U32.TRUNC.NTZ R7, R7 ;  /* 0x0000000700077305 */ /* 0x000e26000021f000 */
[----:B------:R2:W-:Y:S04]  /*0750*/  STL [R1+0xec], RZ ;  /* 0x0000ecff01007387 */ /* 0x0005e80000100800 */
[----:B------:R2:W-:Y:S04]  /*0760*/  STL [R1+0xd0], RZ ;  /* 0x0000d0ff01007387 */ /* 0x0005e80000100800 */
[----:B------:R2:W-:Y:S04]  /*0770*/  STL [R1+0xd4], RZ ;  /* 0x0000d4ff01007387 */ /* 0x0005e80000100800 */
[----:B------:R2:W-:Y:S01]  /*0780*/  STL [R1+0xd8], RZ ;  /* 0x0000d8ff01007387 */ /* 0x0005e20000100800 */
[----:B0-----:R-:W-:-:S03]  /*0790*/  IMAD.MOV R10, RZ, RZ, -R7 ;  /* 0x000000ffff0a7224 */ /* 0x001fc600078e0a07 */
[----:B------:R2:W-:Y:S01]  /*07a0*/  STL [R1+0xdc], RZ ;  /* 0x0000dcff01007387 */ /* 0x0005e20000100800 */
[----:B------:R-:W-:-:S03]  /*07b0*/  IMAD.MOV.U32 R0, RZ, RZ, R10 ;  /* 0x000000ffff007224 */ /* 0x000fc600078e000a */
[----:B------:R2:W-:Y:S01]  /*07c0*/  STL [R1+0xf0], RZ ;  /* 0x0000f0ff01007387 */ /* 0x0005e20000100800 */
[----:B------:R-:W-:Y:S01]  /*07d0*/  IMAD R5, R0, R11, RZ ;  /* 0x0000000b00057224 */ /* 0x000fe200078e02ff */
[----:B------:R-:W-:Y:S02]  /*07e0*/  IABS R0, R8 ;  /* 0x0000000800007213 */ /* 0x000fe40000000000 */
[----:B------:R2:W-:Y:S01]  /*07f0*/  STL [R1+0xf4], RZ ;  /* 0x0000f4ff01007387 */ /* 0x0005e20000100800 */
[----:B------:R-:W-:-:S03]  /*0800*/  IMAD.HI.U32 R6, R7, R5, R6 ;  /* 0x0000000507067227 */ /* 0x000fc600078e0006 */
[----:B------:R2:W-:Y:S01]  /*0810*/  STL [R1+0xf8], RZ ;  /* 0x0000f8ff01007387 */ /* 0x0005e20000100800 */
[----:B------:R-:W-:Y:S02]  /*0820*/  IMAD.MOV R0, RZ, RZ, -R0 ;  /* 0x000000ffff007224 */ /* 0x000fe400078e0a00 */
[----:B------:R-:W-:Y:S01]  /*0830*/  IMAD.HI.U32 R28, R6, R13, RZ ;  /* 0x0000000d061c7227 */ /* 0x000fe200078e00ff */
[----:B------:R2:W-:Y:S01]  /*0840*/  STL [R1+0xfc], RZ ;  /* 0x0000fcff01007387 */ /* 0x0005e20000100800 */
[----:B------:R-:W-:Y:S02]  /*0850*/  CS2R R6, SRZ ;  /* 0x0000000000067805 */ /* 0x000fe4000001ff00 */
[----:B------:R-:W-:Y:S01]  /*0860*/  IMAD R0, R28, R0, R13 ;  /* 0x000000001c007224 */ /* 0x000fe200078e020d */
[----:B------:R2:W-:Y:S01]  /*0870*/  STL [R1+0x100], RZ ;  /* 0x000100ff01007387 */ /* 0x0005e20000100800 */
[----:B------:R-:W-:-:S03]  /*0880*/  CS2R R12, SRZ ;  /* 0x00000000000c7805 */ /* 0x000fc6000001ff00 */
[----:B------:R2:W-:Y:S01]  /*0890*/  STL [R1+0x104], RZ ;  /* 0x000104ff01007387 */ /* 0x0005e20000100800 */
[----:B------:R-:W-:-:S03]  /*08a0*/  ISETP.GT.U32.AND P1, PT, R11, R0, PT ;  /* 0x000000000b00720c */ /* 0x000fc60003f24070 */
[----:B------:R2:W-:Y:S04]  /*08b0*/  STL [R1+0x108], RZ ;  /* 0x000108ff01007387 */ /* 0x0005e80000100800 */
[----:B------:R2:W-:Y:S04]  /*08c0*/  STL [R1+0x10c], RZ ;  /* 0x00010cff01007387 */ /* 0x0005e80000100800 */
[----:B------:R2:W-:Y:S02]  /*08d0*/  STL [R1+0x120], RZ ;  /* 0x000120ff01007387 */ /* 0x0005e40000100800 */
[----:B------:R-:W-:-:S02]  /*08e0*/  @!P1 IMAD.IADD R0, R0, 0x1, -R11 ;  /* 0x0000000100009824 */ /* 0x000fc400078e0a0b */
[----:B------:R2:W-:Y:S01]  /*08f0*/  STL [R1+0x124], RZ ;  /* 0x000124ff01007387 */ /* 0x0005e20000100800 */
[----:B------:R-:W-:Y:S01]  /*0900*/  @!P1 VIADD R28, R28, 0x1 ;  /* 0x000000011c1c9836 */ /* 0x000fe20000000000 */
[----:B------:R-:W-:Y:S02]  /*0910*/  ISETP.NE.AND P1, PT, R8, RZ, PT ;  /* 0x000000ff0800720c */ /* 0x000fe40003f25270 */
[----:B------:R2:W-:Y:S01]  /*0920*/  STL [R1+0x128], RZ ;  /* 0x000128ff01007387 */ /* 0x0005e20000100800 */
[----:B------:R-:W-:Y:S02]  /*0930*/  ISETP.GE.U32.AND P0, PT, R0, R11, PT ;  /* 0x0000000b0000720c */ /* 0x000fe40003f06070 */
[----:B------:R-:W-:Y:S02]  /*0940*/  CS2R R10, SRZ ;  /* 0x00000000000a7805 */ /* 0x000fe4000001ff00 */
[----:B------:R-:W-:Y:S01]  /*0950*/  LOP3.LUT R0, R15, R8, RZ, 0x3c, !PT ;  /* 0x000000080f007212 */ /* 0x000fe200078e3cff */
[----:B------:R2:W-:Y:S03]  /*0960*/  STL [R1+0x12c], RZ ;  /* 0x00012cff01007387 */ /* 0x0005e60000100800 */
[----:B------:R-:W-:Y:S01]  /*0970*/  ISETP.GE.AND P2, PT, R0, RZ, PT ;  /* 0x000000ff0000720c */ /* 0x000fe20003f46270 */
[----:B------:R2:W-:Y:S01]  /*0980*/  STL [R1+0x110], RZ ;  /* 0x000110ff01007387 */ /* 0x0005e20000100800 */
[----:B------:R-:W-:-:S03]  /*0990*/  LOP3.LUT R0, R22, 0x20, RZ, 0xc0, !PT ;  /* 0x0000002016007812 */ /* 0x000fc600078ec0ff */
[----:B------:R2:W-:Y:S01]  /*09a0*/  STL [R1+0x114], RZ ;  /* 0x000114ff01007387 */ /* 0x0005e20000100800 */
[----:B------:R-:W-:Y:S01]  /*09b0*/  R2UR UR4, R0 ;  /* 0x00000000000472ca */ /* 0x000fe200000e0000 */
[----:B------:R-:W-:Y:S01]  /*09c0*/  @P0 VIADD R28, R28, 0x1 ;  /* 0x000000011c1c0836 */ /* 0x000fe20000000000 */
[----:B------:R-:W-:Y:S01]  /*09d0*/  ISETP.GE.AND P0, PT, R20, 0x20, PT ;  /* 0x000000201400780c */ /* 0x000fe20003f06270 */
[----:B------:R2:W-:Y:S04]  /*09e0*/  STL [R1+0x118], RZ ;  /* 0x000118ff01007387 */ /* 0x0005e80000100800 */
[----:B------:R2:W-:Y:S01]  /*09f0*/  STL [R1+0x11c], RZ ;  /* 0x00011cff01007387 */ /* 0x0005e20000100800 */
[----:B------:R-:W-:Y:S01]  /*0a00*/  @!P2 IMAD.MOV R28, RZ, RZ, -R28 ;  /* 0x000000ffff1ca224 */ /* 0x000fe200078e0a1c */
[----:B------:R-:W-:-:S02]  /*0a10*/  @!P1 LOP3.LUT R28, RZ, R8, RZ, 0x33, !PT ;  /* 0x00000008ff1c9212 */ /* 0x000fc400078e33ff */
[----:B------:R2:W-:Y:S03]  /*0a20*/  STL [R1+0x140], RZ ;  /* 0x000140ff01007387 */ /* 0x0005e60000100800 */
[----:B------:R-:W-:Y:S01]  /*0a30*/  IMAD.MOV R5, RZ, RZ, -R28 ;  /* 0x000000ffff057224 */ /* 0x000fe200078e0a1c */
[----:B------:R2:W-:Y:S01]  /*0a40*/  STL [R1+0x144], RZ ;  /* 0x000144ff01007387 */ /* 0x0005e20000100800 */
[----:B------:R-:W-:Y:S02]  /*0a50*/  IMAD.SHL.U32 R28, R28, 0x100, RZ ;  /* 0x000001001c1c7824 */ /* 0x000fe400078e00ff */
[----:B------:R-:W-:Y:S01]  /*0a60*/  IMAD R5, R8, R5, R15 ;  /* 0x0000000508057224 */ /* 0x000fe200078e020f */
[----:B------:R2:W-:Y:S01]  /*0a70*/  STL [R1+0x148], RZ ;  /* 0x000148ff01007387 */ /* 0x0005e20000100800 */
[----:B------:R-:W-:Y:S02]  /*0a80*/  CS2R R14, SRZ ;  /* 0x00000000000e7805 */ /* 0x000fe4000001ff00 */
[----:B------:R-:W-:Y:S01]  /*0a90*/  CS2R R8, SRZ ;  /* 0x0000000000087805 */ /* 0x000fe2000001ff00 */
[----:B------:R-:W-:Y:S01]  /*0aa0*/  IMAD.IADD R0, R4, 0x1, R5 ;  /* 0x0000000104007824 */ /* 0x000fe200078e0205 */
[----:B------:R2:W-:Y:S01]  /*0ab0*/  STL [R1+0x14c], RZ ;  /* 0x00014cff01007387 */ /* 0x0005e20000100800 */
[----:B------:R-:W-:-:S02]  /*0ac0*/  CS2R R4, SRZ ;  /* 0x0000000000047805 */ /* 0x000fc4000001ff00 */
[----:B------:R-:W-:Y:S01]  /*0ad0*/  IMAD R23, R0, 0x80, R21 ;  /* 0x0000008000177824 */ /* 0x000fe200078e0215 */
[----:B------:R2:W-:Y:S03]  /*0ae0*/  STL [R1+0x1b0], RZ ;  /* 0x0001b0ff01007387 */ /* 0x0005e60000100800 */
[----:B------:R-:W-:Y:S01]  /*0af0*/  VIADD R29, R23, 0x40 ;  /* 0x00000040171d7836 */ /* 0x000fe20000000000 */
[----:B------:R2:W-:Y:S04]  /*0b00*/  STL [R1+0x1b4], RZ ;  /* 0x0001b4ff01007387 */ /* 0x0005e80000100800 */
        /* <DEDUP_REMOVED lines=139> */
[----:B------:R2:W-:Y:S04]  /*13c0*/  STL [R1+0xc80], R23 ;  /* 0x000c801701007387 */ /* 0x0005e80000100800 */
        /* <DEDUP_REMOVED lines=15> */
[----:B------:R2:W-:Y:S01]  /*14c0*/  STL [R1+0xc84], R29 ;  /* 0x000c841d01007387 */ /* 0x0005e20000100800 */
[----:B------:R-:W-:Y:S05]  /*14d0*/  @!P0 BRA `(.L_x_0) ;  /* 0x000002f800248947 */ /* 0x000fea0003800000 */
[----:B------:R-:W-:Y:S01]  /*14e0*/  IABS R4, R2 ;  /* 0x0000000200047213 */ /* 0x000fe20000000000 */
[----:B------:R0:W-:Y:S01]  /*14f0*/  STL [R1+0x13f4], R3 ;  /* 0x0013f40301007387 */ /* 0x0001e20000100800 */
[----:B------:R-:W-:Y:S01]  /*1500*/  IABS R0, R3 ;  /* 0x0000000300007213 */ /* 0x000fe20000000000 */
[----:B------:R-:W-:Y:S01]  /*1510*/  ULDC UR6, c[0x0][0x23c] ;  /* 0x00008f0000067ab9 */ /* 0x000fe20000000800 */
[----:B------:R-:W1:Y:S01]  /*1520*/  I2F.RP R8, R4 ;  /* 0x0000000400087306 */ /* 0x000e620000209400 */
[----:B------:R-:W-:Y:S01]  /*1530*/  IABS R11, R29 ;  /* 0x0000001d000b7213 */ /* 0x000fe20000000000 */
[----:B------:R-:W-:Y:S01]  /*1540*/  ULDC.64 UR10, c[0x0][0x218] ;  /* 0x00008600000a7ab9 */ /* 0x000fe20000000a00 */
[----:B------:R-:W-:Y:S01]  /*1550*/  ISETP.GE.AND P3, PT, R29, RZ, PT ;  /* 0x000000ff1d00720c */ /* 0x000fe20003f66270 */
[----:B------:R-:W-:Y:S01]  /*1560*/  ULDC UR7, c[0x0][0x234] ;  /* 0x00008d0000077ab9 */ /* 0x000fe20000000800 */
[----:B------:R-:W-:Y:S01]  /*1570*/  ISETP.GE.AND P6, PT, R23, RZ, PT ;  /* 0x000000ff1700720c */ /* 0x000fe20003fc6270 */
[----:B------:R-:W-:-:S02]  /*1580*/  ULDC.64 UR12, c[0x0][0x210] ;  /* 0x00008400000c7ab9 */ /* 0x000fc40000000a00 */
[----:B------:R-:W3:Y:S08]  /*1590*/  I2F.RP R5, R0 ;  /* 0x0000000000057306 */ /* 0x000ef00000209400 */
[----:B-1----:R-:W1:Y:S08]  /*15a0*/  MUFU.RCP R8, R8 ;  /* 0x0000000800087308 */ /* 0x002e700000001000 */
[----:B---3--:R-:W3:Y:S01]  /*15b0*/  MUFU.RCP R5, R5 ;  /* 0x0000000500057308 */ /* 0x008ee20000001000 */
[----:B-1----:R-:W-:-:S07]  /*15c0*/  VIADD R6, R8, 0xffffffe ;  /* 0x0ffffffe08067836 */ /* 0x002fce0000000000 */
[----:B------:R1:W4:Y:S01]  /*15d0*/  F2I.FTZ.U32.TRUNC.NTZ R7, R6 ;  /* 0x0000000600077305 */ /* 0x000322000021f000 */
[----:B---3--:R-:W-:Y:S01]  /*15e0*/  VIADD R21, R5, 0xffffffe ;  /* 0x0ffffffe05157836 */ /* 0x008fe20000000000 */
[----:B------:R-:W-:Y:S01]  /*15f0*/  SHF.R.S32.HI R5, RZ, 0x1f, R20 ;  /* 0x0000001fff057819 */ /* 0x000fe20000011414 */
[----:B-1----:R-:W-:-:S05]  /*1600*/  IMAD.MOV.U32 R6, RZ, RZ, RZ ;  /* 0x000000ffff067224 */ /* 0x002fca00078e00ff */
[----:B------:R-:W1:Y:S01]  /*1610*/  F2I.FTZ.U32.TRUNC.NTZ R21, R21 ;  /* 0x0000001500157305 */ /* 0x000e62000021f000 */
[----:B0-----:R-:W-:Y:S01]  /*1620*/  LEA.HI R3, R5, R20, RZ, 0x5 ;  /* 0x0000001405037211 */ /* 0x001fe200078f28ff */
[----:B------:R-:W-:Y:S02]  /*1630*/  IMAD.MOV.U32 R20, RZ, RZ, RZ ;  /* 0x000000ffff147224 */ /* 0x000fe400078e00ff */
[----:B----4-:R-:W-:Y:S02]  /*1640*/  IMAD.MOV R9, RZ, RZ, -R7 ;  /* 0x000000ffff097224 */ /* 0x010fe400078e0a07 */
[----:B------:R0:W-:Y:S02]  /*1650*/  STL [R1+0x370], R3 ;  /* 0x0003700301007387 */ /* 0x0001e40000100800 */
[----:B------:R-:W-:-:S04]  /*1660*/  IMAD R9, R9, R4, RZ ;  /* 0x0000000409097224 */ /* 0x000fc800078e02ff */
[----:B------:R-:W-:-:S04]  /*1670*/  IMAD.HI.U32 R8, R7, R9, R6 ;  /* 0x0000000907087227 */ /* 0x000fc800078e0006 */
[----:B-1----:R-:W-:Y:S02]  /*1680*/  IMAD.MOV R10, RZ, RZ, -R21 ;  /* 0x000000ffff0a7224 */ /* 0x002fe400078e0a15 */
[----:B------:R-:W-:Y:S01]  /*1690*/  IMAD.MOV.U32 R9, RZ, RZ, R11 ;  /* 0x000000ffff097224 */ /* 0x000fe200078e000b */
[----:B------:R-:W-:Y:S01]  /*16a0*/  IABS R11, R23 ;  /* 0x00000017000b7213 */ /* 0x000fe20000000000 */
[----:B------:R-:W-:Y:S02]  /*16b0*/  IMAD.MOV.U32 R7, RZ, RZ, R10 ;  /* 0x000000ffff077224 */ /* 0x000fe400078e000a */
[----:B------:R-:W-:-:S04]  /*16c0*/  IMAD.HI.U32 R5, R8, R9, RZ ;  /* 0x0000000908057227 */ /* 0x000fc800078e00ff */
[----:B------:R-:W-:Y:S02]  /*16d0*/  IMAD R7, R7, R0, RZ ;  /* 0x0000000007077224 */ /* 0x000fe400078e02ff */
[----:B------:R-:W-:Y:S01]  /*16e0*/  IMAD.MOV R10, RZ, RZ, -R5 ;  /* 0x000000ffff0a7224 */ /* 0x000fe200078e0a05 */
[----:B------:R-:W-:Y:S01]  /*16f0*/  LOP3.LUT R5, R22, 0x7, RZ, 0xc0, !PT ;  /* 0x0000000716057812 */ /* 0x000fe200078ec0ff */
[----:B------:R-:W-:-:S04]  /*1700*/  IMAD.HI.U32 R8, R8, R11, RZ ;  /* 0x0000000b08087227 */ /* 0x000fc800078e00ff */
[----:B------:R-:W-:-:S04]  /*1710*/  IMAD.HI.U32 R20, R21, R7, R20 ;  /* 0x0000000715147227 */ /* 0x000fc800078e0014 */
[C---:B------:R-:W-:Y:S02]  /*1720*/  IMAD R9, R4.reuse, R10, R9 ;  /* 0x0000000a04097224 */ /* 0x040fe400078e0209 */
[----:B------:R-:W-:Y:S02]  /*1730*/  IMAD.MOV R8, RZ, RZ, -R8 ;  /* 0x000000ffff087224 */ /* 0x000fe400078e0a08 */
[----:B------:R-:W-:Y:S01]  /*1740*/  IMAD.U32 R21, RZ, RZ, UR4 ;  /* 0x00000004ff157e24 */ /* 0x000fe2000f8e00ff */
[C---:B------:R-:W-:Y:S01]  /*1750*/  ISETP.GT.U32.AND P0, PT, R4.reuse, R9, PT ;  /* 0x000000090400720c */ /* 0x040fe20003f04070 */
[----:B------:R-:W-:Y:S02]  /*1760*/  IMAD R11, R4, R8, R11 ;  /* 0x00000008040b7224 */ /* 0x000fe400078e020b */
[C---:B------:R-:W-:Y:S01]  /*1770*/  IMAD.SHL.U32 R6, R22.reuse, 0x8, RZ ;  /* 0x0000000816067824 */ /* 0x040fe200078e00ff */
[----:B------:R-:W-:Y:S01]  /*1780*/  LEA.HI R21, R21, R28, RZ, 0x1b ;  /* 0x0000001c15157211 */ /* 0x000fe200078fd8ff */
[----:B0-----:R-:W-:Y:S01]  /*1790*/  IMAD.SHL.U32 R3, R22, 0x2, RZ ;  /* 0x0000000216037824 */ /* 0x001fe200078e00ff */
[----:B------:R-:W-:Y:S01]  /*17a0*/  ISETP.GT.U32.AND P1, PT, R4, R11, PT ;  /* 0x0000000b0400720c */ /* 0x000fe20003f24070 */
[----:B------:R-:W-:Y:S01]  /*17b0*/  IMAD.SHL.U32 R22, R22, 0x80, RZ ;  /* 0x0000008016167824 */ /* 0x000fe200078e00ff */
[----:B------:R-:W-:Y:S01]  /*17c0*/  IABS R19, R21 ;  /* 0x0000001500137213 */ /* 0x000fe20000000000 */
[C---:B------:R-:W-:Y:S01]  /*17d0*/  VIADD R10, R21.reuse, 0xfe ;  /* 0x000000fe150a7836 */ /* 0x040fe20000000000 */
[----:B------:R-:W-:Y:S01]  /*17e0*/  LOP3.LUT R6, R6, 0x30, RZ, 0xc0, !PT ;  /* 0x0000003006067812 */ /* 0x000fe200078ec0ff */
[----:B------:R-:W-:-:S02]  /*17f0*/  VIADD R14, R21, 0xfc ;  /* 0x000000fc150e7836 */ /* 0x000fc40000000000 */
[----:B------:R-:W-:Y:S01]  /*1800*/  IMAD.HI.U32 R8, R20, R19, RZ ;  /* 0x0000001314087227 */ /* 0x000fe200078e00ff */
[----:B------:R-:W-:Y:S02]  /*1810*/  IABS R7, R10 ;  /* 0x0000000a00077213 */ /* 0x000fe40000000000 */
[----:B------:R-:W-:Y:S01]  /*1820*/  ISETP.GE.AND P4, PT, R10, RZ, PT ;  /* 0x000000ff0a00720c */ /* 0x000fe20003f86270 */
[C---:B------:R-:W-:Y:S01]  /*1830*/  IMAD R6, R5.reuse, 0x40, R6 ;  /* 0x0000004005067824 */ /* 0x040fe200078e0206 */
[----:B------:R-:W-:Y:S01]  /*1840*/  IABS R13, R14 ;  /* 0x0000000e000d7213 */ /* 0x000fe20000000000 */
[----:B------:R-:W-:Y:S01]  /*1850*/  IMAD R5, R5, 0x110, RZ ;  /* 0x0000011005057824 */ /* 0x000fe200078e02ff */
[----:B------:R-:W-:Y:S01]  /*1860*/  ISETP.GE.AND P5, PT, R14, RZ, PT ;  /* 0x000000ff0e00720c */ /* 0x000fe20003fa6270 */
[----:B------:R-:W-:Y:S01]  /*1870*/  @!P0 IMAD.IADD R9, R9, 0x1, -R4 ;  /* 0x0000000109098824 */ /* 0x000fe200078e0a04 */
[----:B------:R0:W-:Y:S01]  /*1880*/  STL [R1+0x1dc], R6 ;  /* 0x0001dc0601007387 */ /* 0x0001e20000100800 */
[----:B------:R-:W-:Y:S01]  /*1890*/  IMAD.MOV R15, RZ, RZ, -R8 ;  /* 0x000000ffff0f7224 */ /* 0x000fe200078e0a08 */
[----:B------:R-:W-:Y:S01]  /*18a0*/  LOP3.LUT R5, R5, 0x10, R3, 0x78, !PT ;  /* 0x0000001005057812 */ /* 0x000fe200078e7803 */
[----:B------:R-:W-:Y:S01]  /*18b0*/  @!P1 IMAD.IADD R11, R11, 0x1, -R4 ;  /* 0x000000010b0b9824 */ /* 0x000fe200078e0a04 */
[----:B------:R-:W-:Y:S01]  /*18c0*/  ISETP.GT.U32.AND P1, PT, R4, R9, PT ;  /* 0x000000090400720c */ /* 0x000fe20003f24070 */
[----:B------:R-:W-:Y:S01]  /*18d0*/  IMAD R19, R0, R15, R19 ;  /* 0x0000000f00137224 */ /* 0x000fe200078e0213 */
[----:B------:R-:W-:Y:S01]  /*18e0*/  LOP3.LUT R3, R5, 0x800, R22, 0xf8, !PT ;  /* 0x0000080005037812 */ /* 0x000fe200078ef816 */
[----:B------:R-:W-:Y:S01]  /*18f0*/  IMAD.HI.U32 R10, R20, R7, RZ ;  /* 0x00000007140a7227 */ /* 0x000fe200078e00ff */
[----:B------:R-:W-:Y:S01]  /*1900*/  ISETP.GT.U32.AND P2, PT, R4, R11, PT ;  /* 0x0000000b0400720c */ /* 0x000fe20003f44070 */
[----:B------:R-:W-:Y:S01]  /*1910*/  STL [R1+0x13f8], R28 ;  /* 0x0013f81c01007387 */ /* 0x000fe20000100800 */
[----:B------:R-:W-:Y:S01]  /*1920*/  ISETP.GT.U32.AND P0, PT, R0, R19, PT ;  /* 0x000000130000720c */ /* 0x000fe20003f04070 */
[----:B0-----:R-:W-:-:S02]  /*1930*/  VIADD R6, R21, 0xfa ;  /* 0x000000fa15067836 */ /* 0x001fc40000000000 */
[----:B------:R-:W-:Y:S01]  /*1940*/  IMAD.MOV R10, RZ, RZ, -R10 ;  /* 0x000000ffff0a7224 */ /* 0x000fe200078e0a0a */
[----:B------:R0:W-:Y:S01]  /*1950*/  STL [R1+0xc90], R3 ;  /* 0x000c900301007387 */ /* 0x0001e20000100800 */
[----:B------:R-:W-:Y:S01]  /*1960*/  IMAD.HI.U32 R12, R20, R13, RZ ;  /* 0x0000000d140c7227 */ /* 0x000fe200078e00ff */
[----:B------:R-:W-:-:S03]  /*1970*/  IABS R5, R6 ;  /* 0x0000000600057213 */ /* 0x000fc60000000000 */
[----:B------:R-:W-:Y:S02]  /*1980*/  IMAD R7, R0, R10, R7 ;  /* 0x0000000a00077224 */ /* 0x000fe400078e0207 */
[----:B------:R-:W-:-:S04]  /*1990*/  IMAD.HI.U32 R8, R20, R5, RZ ;  /* 0x0000000514087227 */ /* 0x000fc800078e00ff */
[----:B------:R-:W-:Y:S01]  /*19a0*/  @!P1 IMAD.IADD R9, R9, 0x1, -R4 ;  /* 0x0000000109099824 */ /* 0x000fe200078e0a04 */
[----:B------:R-:W-:Y:S01]  /*19b0*/  ISETP.GT.U32.AND P1, PT, R0, R7, PT ;  /* 0x000000070000720c */ /* 0x000fe20003f24070 */
[----:B------:R-:W-:Y:S02]  /*19c0*/  IMAD.MOV R8, RZ, RZ, -R8 ;  /* 0x000000ffff087224 */ /* 0x000fe400078e0a08 */
[----:B------:R-:W-:Y:S01]  /*19d0*/  @!P2 IMAD.IADD R11, R11, 0x1, -R4 ;  /* 0x000000010b0ba824 */ /* 0x000fe200078e0a04 */
[----:B------:R-:W-:Y:S01]  /*19e0*/  ISETP.NE.AND P2, PT, R2, RZ, PT ;  /* 0x000000ff0200720c */ /* 0x000fe20003f45270 */
[----:B------:R-:W-:Y:S01]  /*19f0*/  IMAD R5, R0, R8, R5 ;  /* 0x0000000800057224 */ /* 0x000fe200078e0205 */
[----:B------:R-:W-:Y:S01]  /*1a00*/  LOP3.LUT R2, RZ, R2, RZ, 0x33, !PT ;  /* 0x00000002ff027212 */ /* 0x000fe200078e33ff */
[----:B------:R-:W-:Y:S02]  /*1a10*/  @!P0 IMAD.IADD R19, R19, 0x1, -R0 ;  /* 0x0000000113138824 */ /* 0x000fe400078e0a00 */
[----:B------:R-:W-:-:S02]  /*1a20*/  VIADD R4, R21, 0xf8 ;  /* 0x000000f815047836 */ /* 0x000fc40000000000 */
[----:B------:R-:W-:Y:S01]  /*1a30*/  @!P3 IMAD.MOV R9, RZ, RZ, -R9 ;  /* 0x000000ffff09b224 */ /* 0x000fe200078e0a09 */
[C---:B------:R-:W-:Y:S01]  /*1a40*/  ISETP.GT.U32.AND P0, PT, R0.reuse, R19, PT ;  /* 0x000000130000720c */ /* 0x040fe20003f04070 */
[----:B------:R-:W-:Y:S01]  /*1a50*/  @!P6 IMAD.MOV R11, RZ, RZ, -R11 ;  /* 0x000000ffff0be224 */ /* 0x000fe200078e0a0b */
[----:B------:R-:W-:Y:S01]  /*1a60*/  ISETP.GT.U32.AND P6, PT, R0, R5, PT ;  /* 0x000000050000720c */ /* 0x000fe20003fc4070 */
[----:B------:R-:W-:Y:S01]  /*1a70*/  @!P1 IMAD.IADD R7, R7, 0x1, -R0 ;  /* 0x0000000107079824 */ /* 0x000fe200078e0a00 */
[----:B------:R-:W-:Y:S01]  /*1a80*/  IABS R8, R4 ;  /* 0x0000000400087213 */ /* 0x000fe20000000000 */
[----:B------:R-:W-:Y:S01]  /*1a90*/  IMAD.MOV R12, RZ, RZ, -R12 ;  /* 0x000000ffff0c7224 */ /* 0x000fe200078e0a0c */
[C---:B0-----:R-:W-:Y:S01]  /*1aa0*/  SEL R3, R2.reuse, R9, !P2 ;  /* 0x0000000902037207 */ /* 0x041fe20005000000 */
[C---:B------:R-:W-:Y:S01]  /*1ab0*/  VIADD R10, R21.reuse, 0xf4 ;  /* 0x000000f4150a7836 */ /* 0x040fe20000000000 */
[----:B------:R-:W-:Y:S01]  /*1ac0*/  SEL R2, R2, R11, !P2 ;  /* 0x0000000b02027207 */ /* 0x000fe20005000000 */
[----:B------:R-:W-:Y:S01]  /*1ad0*/  IMAD.MOV.U32 R11, RZ, RZ, R8 ;  /* 0x000000ffff0b7224 */ /* 0x000fe200078e0008 */
[C---:B------:R-:W-:Y:S01]  /*1ae0*/  ISETP.GE.AND P3, PT, R21.reuse, RZ, PT ;  /* 0x000000ff1500720c */ /* 0x040fe20003f66270 */
[----:B------:R-:W-:Y:S01]  /*1af0*/  STL [R1+0x1e0], R3 ;  /* 0x0001e00301007387 */ /* 0x000fe20000100800 */
[----:B------:R-:W-:Y:S01]  /*1b00*/  VIADD R8, R21, 0xf6 ;  /* 0x000000f615087836 */ /* 0x000fe20000000000 */
[C---:B------:R-:W-:Y:S01]  /*1b10*/  ISETP.GT.U32.AND P1, PT, R0.reuse, R7, PT ;  /* 0x000000070000720c */ /* 0x040fe20003f24070 */
[--C-:B------:R-:W-:Y:S01]  /*1b20*/  @!P0 IMAD.IADD R19, R19, 0x1, -R0.reuse ;  /* 0x0000000113138824 */ /* 0x100fe200078e0a00 */
[----:B------:R0:W-:Y:S01]  /*1b30*/  STL [R1+0x1e4], R2 ;  /* 0x0001e40201007387 */ /* 0x0001e20000100800 */
[----:B------:R-:W-:Y:S01]  /*1b40*/  @!P6 IMAD.IADD R5, R5, 0x1, -R0 ;  /* 0x000000010505e824 */ /* 0x000fe200078e0a00 */
[----:B------:R-:W-:Y:S01]  /*1b50*/  IABS R15, R8 ;  /* 0x00000008000f7213 */ /* 0x000fe20000000000 */
[----:B------:R-:W-:Y:S01]  /*1b60*/  IMAD R13, R0, R12, R13 ;  /* 0x0000000c000d7224 */ /* 0x000fe200078e020d */
[----:B------:R-:W-:Y:S01]  /*1b70*/  IABS R9, R10 ;  /* 0x0000000a00097213 */ /* 0x000fe20000000000 */
[C---:B------:R-:W-:Y:S01]  /*1b80*/  VIADD R17, R21.reuse, 0xea ;  /* 0x000000ea15117836 */ /* 0x040fe20000000000 */
[----:B------:R-:W-:Y:S01]  /*1b90*/  ISETP.GE.AND P0, PT, R6, RZ, PT ;  /* 0x000000ff0600720c */ /* 0x000fe20003f06270 */
[----:B------:R-:W-:Y:S01]  /*1ba0*/  VIADD R18, R21, 0xe8 ;  /* 0x000000e815127836 */ /* 0x000fe20000000000 */
[C---:B------:R-:W-:Y:S01]  /*1bb0*/  ISETP.GT.U32.AND P2, PT, R0.reuse, R13, PT ;  /* 0x0000000d0000720c */ /* 0x040fe20003f44070 */
[----:B------:R-:W-:Y:S01]  /*1bc0*/  @!P3 IMAD.MOV R19, RZ, RZ, -R19 ;  /* 0x000000ffff13b224 */ /* 0x000fe200078e0a13 */
[----:B------:R-:W-:Y:S01]  /*1bd0*/  ISETP.GT.U32.AND P3, PT, R0, R5, PT ;  /* 0x000000050000720c */ /* 0x000fe20003f64070 */
[----:B0-----:R-:W-:Y:S01]  /*1be0*/  IMAD.HI.U32 R2, R20, R11, RZ ;  /* 0x0000000b14027227 */ /* 0x001fe200078e00ff */
[----:B------:R-:W-:-:S02]  /*1bf0*/  ISETP.GE.AND P6, PT, R4, RZ, PT ;  /* 0x000000ff0400720c */ /* 0x000fc40003fc6270 */
[----:B------:R-:W-:Y:S01]  /*1c00*/  STL [R1+0x13fc], R19 ;  /* 0x0013fc1301007387 */ /* 0x000fe20000100800 */
[----:B------:R-:W-:Y:S02]  /*1c10*/  IMAD.MOV R2, RZ, RZ, -R2 ;  /* 0x000000ffff027224 */ /* 0x000fe400078e0a02 */
[----:B------:R-:W-:Y:S02]  /*1c20*/  @!P1 IMAD.IADD R7, R7, 0x1, -R0 ;  /* 0x0000000107079824 */ /* 0x000fe400078e0a00 */
[----:B------:R-:W-:Y:S02]  /*1c30*/  IMAD R11, R0, R2, R11 ;  /* 0x00000002000b7224 */ /* 0x000fe400078e020b */
[----:B------:R-:W-:-:S03]  /*1c40*/  IMAD.HI.U32 R2, R20, R15, RZ ;  /* 0x0000000f14027227 */ /* 0x000fc600078e00ff */
[C---:B------:R-:W-:Y:S01]  /*1c50*/  ISETP.GT.U32.AND P1, PT, R0.reuse, R11, PT ;  /* 0x0000000b0000720c */ /* 0x040fe20003f24070 */
[----:B------:R-:W-:Y:S02]  /*1c60*/  IMAD.MOV R2, RZ, RZ, -R2 ;  /* 0x000000ffff027224 */ /* 0x000fe400078e0a02 */
[----:B------:R-:W-:Y:S02]  /*1c70*/  IMAD.MOV.U32 R3, RZ, RZ, R7 ;  /* 0x000000ffff037224 */ /* 0x000fe400078e0007 */
[C---:B------:R-:W-:Y:S02]  /*1c80*/  IMAD R7, R0.reuse, R2, R15 ;  /* 0x0000000200077224 */ /* 0x040fe400078e020f */
[--C-:B------:R-:W-:Y:S02]  /*1c90*/  @!P3 IMAD.IADD R5, R5, 0x1, -R0.reuse ;  /* 0x000000010505b824 */ /* 0x100fe400078e0a00 */
[----:B------:R-:W-:Y:S01]  /*1ca0*/  @!P2 IMAD.IADD R13, R13, 0x1, -R0 ;  /* 0x000000010d0da824 */ /* 0x000fe200078e0a00 */
[----:B------:R-:W-:Y:S01]  /*1cb0*/  ISETP.GT.U32.AND P3, PT, R0, R7, PT ;  /* 0x000000070000720c */ /* 0x000fe20003f64070 */
[----:B------:R-:W-:-:S02]  /*1cc0*/  VIADD R2, R21, 0xf2 ;  /* 0x000000f215027836 */ /* 0x000fc40000000000 */
[----:B------:R-:W-:Y:S01]  /*1cd0*/  @!P1 IMAD.IADD R11, R11, 0x1, -R0 ;  /* 0x000000010b0b9824 */ /* 0x000fe200078e0a00 */
[----:B------:R-:W-:Y:S01]  /*1ce0*/  ISETP.GT.U32.AND P2, PT, R0, R13, PT ;  /* 0x0000000d0000720c */ /* 0x000fe20003f44070 */
[----:B------:R-:W-:-:S03]  /*1cf0*/  IMAD.HI.U32 R6, R20, R9, RZ ;  /* 0x0000000914067227 */ /* 0x000fc600078e00ff */
[----:B------:R-:W-:Y:S01]  /*1d00*/  ISETP.GT.U32.AND P1, PT, R0, R11, PT ;  /* 0x0000000b0000720c */ /* 0x000fe20003f24070 */
[----:B------:R-:W-:Y:S01]  /*1d10*/  @!P4 IMAD.MOV R3, RZ, RZ, -R3 ;  /* 0x000000ffff03c224 */ /* 0x000fe200078e0a03 */
[----:B------:R-:W-:Y:S01]  /*1d20*/  ISETP.GE.AND P4, PT, R8, RZ, PT ;  /* 0x000000ff0800720c */ /* 0x000fe20003f86270 */
[----:B------:R-:W-:Y:S01]  /*1d30*/  IMAD.MOV R6, RZ, RZ, -R6 ;  /* 0x000000ffff067224 */ /* 0x000fe200078e0a06 */
[----:B------:R-:W-:Y:S01]  /*1d40*/  IABS R8, R2 ;  /* 0x0000000200087213 */ /* 0x000fe20000000000 */
[--C-:B------:R-:W-:Y:S01]  /*1d50*/  @!P3 IMAD.IADD R7, R7, 0x1, -R0.reuse ;  /* 0x000000010707b824 */ /* 0x100fe200078e0a00 */
[----:B------:R0:W-:Y:S01]  /*1d60*/  STL [R1+0x20], R3 ;  /* 0x0000200301007387 */ /* 0x0001e20000100800 */
[C---:B------:R-:W-:Y:S02]  /*1d70*/  IMAD R9, R0.reuse, R6, R9 ;  /* 0x0000000600097224 */ /* 0x040fe400078e0209 */
[----:B------:R-:W-:Y:S01]  /*1d80*/  @!P2 IMAD.IADD R13, R13, 0x1, -R0 ;  /* 0x000000010d0da824 */ /* 0x000fe200078e0a00 */
[----:B------:R-:W-:Y:S01]  /*1d90*/  ISETP.GT.U32.AND P3, PT, R0, R7, PT ;  /* 0x000000070000720c */ /* 0x000fe20003f64070 */
[----:B------:R-:W-:Y:S01]  /*1da0*/  VIADD R4, R21, 0xf0 ;  /* 0x000000f015047836 */ /* 0x000fe20000000000 */
[----:B------:R-:W-:Y:S01]  /*1db0*/  ISETP.GE.AND P2, PT, R10, RZ, PT ;  /* 0x000000ff0a00720c */ /* 0x000fe20003f46270 */
[----:B------:R-:W-:-:S03]  /*1dc0*/  IMAD.HI.U32 R6, R20, R8, RZ ;  /* 0x0000000814067227 */ /* 0x000fc600078e00ff */
[----:B------:R-:W-:Y:S01]  /*1dd0*/  IABS R22, R4 ;  /* 0x0000000400167213 */ /* 0x000fe20000000000 */
[----:B------:R-:W-:Y:S01]  /*1de0*/  IMAD.MOV.U32 R12, RZ, RZ, R13 ;  /* 0x000000ffff0c7224 */ /* 0x000fe200078e000d */
[----:B------:R-:W-:Y:S01]  /*1df0*/  IABS R13, R18 ;  /* 0x00000012000d7213 */ /* 0x000fe20000000000 */
[----:B------:R-:W-:Y:S02]  /*1e00*/  IMAD.MOV R6, RZ, RZ, -R6 ;  /* 0x000000ffff067224 */ /* 0x000fe400078e0a06 */
[----:B------:R-:W-:Y:S01]  /*1e10*/  @!P1 IMAD.IADD R11, R11, 0x1, -R0 ;  /* 0x000000010b0b9824 */ /* 0x000fe200078e0a00 */
[----:B------:R-:W-:Y:S01]  /*1e20*/  ISETP.GT.U32.AND P1, PT, R0, R9, PT ;  /* 0x000000090000720c */ /* 0x000fe20003f24070 */
[----:B------:R-:W-:Y:S01]  /*1e30*/  @!P5 IMAD.MOV R12, RZ, RZ, -R12 ;  /* 0x000000ffff0cd224 */ /* 0x000fe200078e0a0c */
[----:B------:R-:W-:Y:S01]  /*1e40*/  ISETP.GE.AND P5, PT, R2, RZ, PT ;  /* 0x000000ff0200720c */ /* 0x000fe20003fa6270 */
[----:B------:R-:W-:Y:S02]  /*1e50*/  IMAD R8, R0, R6, R8 ;  /* 0x0000000600087224 */ /* 0x000fe400078e0208 */
[----:B------:R-:W-:Y:S01]  /*1e60*/  IMAD.HI.U32 R2, R20, R22, RZ ;  /* 0x0000001614027227 */ /* 0x000fe200078e00ff */
[----:B------:R1:W-:Y:S03]  /*1e70*/  STL [R1+0x1cc], R12 ;  /* 0x0001cc0c01007387 */ /* 0x0003e60000100800 */
[----:B------:R-:W-:Y:S01]  /*1e80*/  @!P3 IMAD.IADD R7, R7, 0x1, -R0 ;  /* 0x000000010707b824 */ /* 0x000fe200078e0a00 */
[----:B------:R-:W-:Y:S01]  /*1e90*/  ISETP.GT.U32.AND P3, PT, R0, R8, PT ;  /* 0x000000080000720c */ /* 0x000fe20003f64070 */
[----:B------:R-:W-:-:S02]  /*1ea0*/  IMAD.MOV R2, RZ, RZ, -R2 ;  /* 0x000000ffff027224 */ /* 0x000fc400078e0a02 */
[----:B0-----:R-:W-:Y:S02]  /*1eb0*/  IMAD.MOV.U32 R3, RZ, RZ, R5 ;  /* 0x000000ffff037224 */ /* 0x001fe400078e0005 */
[----:B------:R-:W-:Y:S02]  /*1ec0*/  IMAD R22, R0, R2, R22 ;  /* 0x0000000200167224 */ /* 0x000fe400078e0216 */
[----:B-1----:R-:W-:Y:S02]  /*1ed0*/  IMAD.MOV.U32 R12, RZ, RZ, R11 ;  /* 0x000000ffff0c7224 */ /* 0x002fe400078e000b */
[----:B------:R-:W-:Y:S01]  /*1ee0*/  @!P0 IMAD.MOV R3, RZ, RZ, -R3 ;  /* 0x000000ffff038224 */ /* 0x000fe200078e0a03 */
[----:B------:R-:W-:Y:S01]  /*1ef0*/  ISETP.GE.AND P0, PT, R4, RZ, PT ;  /* 0x000000ff0400720c */ /* 0x000fe20003f06270 */
[----:B------:R-:W-:Y:S02]  /*1f00*/  @!P1 IMAD.IADD R9, R9, 0x1, -R0 ;  /* 0x0000000109099824 */ /* 0x000fe400078e0a00 */
[C---:B------:R-:W-:Y:S01]  /*1f10*/  VIADD R4, R21.reuse, 0xee ;  /* 0x000000ee15047836 */ /* 0x040fe20000000000 */
[----:B------:R0:W-:Y:S01]  /*1f20*/  STL [R1+0x1d0], R3 ;  /* 0x0001d00301007387 */ /* 0x0001e20000100800 */
[----:B------:R-:W-:Y:S01]  /*1f30*/  @!P6 IMAD.MOV R12, RZ, RZ, -R12 ;  /* 0x000000ffff0ce224 */ /* 0x000fe200078e0a0c */
[----:B------:R-:W-:Y:S01]  /*1f40*/  ISETP.GT.U32.AND P6, PT, R0, R22, PT ;  /* 0x000000160000720c */ /* 0x000fe20003fc4070 */
[----:B------:R-:W-:Y:S01]  /*1f50*/  @!P3 IMAD.IADD R8, R8, 0x1, -R0 ;  /* 0x000000010808b824 */ /* 0x000fe200078e0a00 */
[----:B------:R-:W-:Y:S01]  /*1f60*/  ISETP.GT.U32.AND P1, PT, R0, R9, PT ;  /* 0x000000090000720c */ /* 0x000fe20003f24070 */
[----:B------:R-:W-:Y:S01]  /*1f70*/  VIADD R5, R21, 0xec ;  /* 0x000000ec15057836 */ /* 0x000fe20000000000 */
[----:B------:R-:W-:Y:S01]  /*1f80*/  IABS R10, R4 ;  /* 0x00000004000a7213 */ /* 0x000fe20000000000 */
[----:B------:R-:W-:Y:S01]  /*1f90*/  IMAD.HI.U32 R24, R20, R13, RZ ;  /* 0x0000000d14187227 */ /* 0x000fe200078e00ff */
[----:B------:R-:W-:Y:S01]  /*1fa0*/  ISETP.GT.U32.AND P3, PT, R0, R8, PT ;  /* 0x000000080000720c */ /* 0x000fe20003f64070 */
[----:B------:R-:W-:Y:S01]  /*1fb0*/  STL [R1+0x1d4], R12 ;  /* 0x0001d40c01007387 */ /* 0x000fe20000100800 */
[----:B------:R-:W-:Y:S01]  /*1fc0*/  IABS R14, R5 ;  /* 0x00000005000e7213 */ /* 0x000fe20000000000 */
[----:B------:R-:W-:-:S04]  /*1fd0*/  IMAD.HI.U32 R6, R20, R10, RZ ;  /* 0x0000000a14067227 */ /* 0x000fc800078e00ff */
[----:B------:R-:W-:Y:S02]  /*1fe0*/  IMAD.MOV R6, RZ, RZ, -R6 ;  /* 0x000000ffff067224 */ /* 0x000fe400078e0a06 */
[--C-:B------:R-:W-:Y:S02]  /*1ff0*/  @!P6 IMAD.IADD R22, R22, 0x1, -R0.reuse ;  /* 0x000000011616e824 */ /* 0x100fe400078e0a00 */
[----:B------:R-:W-:Y:S01]  /*2000*/  @!P1 IMAD.IADD R9, R9, 0x1, -R0 ;  /* 0x0000000109099824 */ /* 0x000fe200078e0a00 */
[----:B------:R-:W-:Y:S01]  /*2010*/  ISETP.GE.AND P1, PT, R5, RZ, PT ;  /* 0x000000ff0500720c */ /* 0x000fe20003f26270 */
[----:B------:R-:W-:Y:S01]  /*2020*/  IMAD R10, R0, R6, R10 ;  /* 0x00000006000a7224 */ /* 0x000fe200078e020a */
[----:B------:R-:W-:Y:S01]  /*2030*/  IABS R5, R17 ;  /* 0x0000001100057213 */ /* 0x000fe20000000000 */
[----:B------:R-:W-:Y:S01]  /*2040*/  IMAD.HI.U32 R2, R20, R14, RZ ;  /* 0x0000000e14027227 */ /* 0x000fe200078e00ff */
[----:B------:R-:W-:-:S03]  /*2050*/  ISETP.GT.U32.AND P6, PT, R0, R22, PT ;  /* 0x000000160000720c */ /* 0x000fc60003fc4070 */
[----:B------:R-:W-:Y:S01]  /*2060*/  @!P3 IMAD.IADD R8, R8, 0x1, -R0 ;  /* 0x000000010808b824 */ /* 0x000fe200078e0a00 */
[----:B------:R-:W-:Y:S01]  /*2070*/  ISETP.GT.U32.AND P3, PT, R0, R10, PT ;  /* 0x0000000a0000720c */ /* 0x000fe20003f64070 */
[----:B0-----:R-:W-:Y:S02]  /*2080*/  IMAD.MOV.U32 R3, RZ, RZ, R7 ;  /* 0x000000ffff037224 */ /* 0x001fe400078e0007 */
[----:B------:R-:W-:Y:S02]  /*2090*/  IMAD.MOV R2, RZ, RZ, -R2 ;  /* 0x000000ffff027224 */ /* 0x000fe400078e0a02 */
[----:B------:R-:W-:-:S04]  /*20a0*/  IMAD.HI.U32 R7, R20, R5, RZ ;  /* 0x0000000514077227 */ /* 0x000fc800078e00ff */
[----:B------:R-:W-:Y:S02]  /*20b0*/  IMAD R14, R0, R2, R14 ;  /* 0x00000002000e7224 */ /* 0x000fe400078e020e */
[----:B------:R-:W-:Y:S02]  /*20c0*/  IMAD.MOV R7, RZ, RZ, -R7 ;  /* 0x000000ffff077224 */ /* 0x000fe400078e0a07 */
[----:B------:R-:W-:Y:S01]  /*20d0*/  @!P4 IMAD.MOV R3, RZ, RZ, -R3 ;  /* 0x000000ffff03c224 */ /* 0x000fe200078e0a03 */
[----:B------:R-:W-:Y:S01]  /*20e0*/  ISETP.GE.AND P4, PT, R4, RZ, PT ;  /* 0x000000ff0400720c */ /* 0x000fe20003f86270 */
[--C-:B------:R-:W-:Y:S01]  /*20f0*/  @!P6 IMAD.IADD R22, R22, 0x1, -R0.reuse ;  /* 0x000000011616e824 */ /* 0x100fe200078e0a00 */
[C---:B------:R-:W-:Y:S01]  /*2100*/  ISETP.GT.U32.AND P6, PT, R0.reuse, R14, PT ;  /* 0x0000000e0000720c */ /* 0x040fe20003fc4070 */
[----:B------:R-:W-:Y:S01]  /*2110*/  IMAD R5, R0, R7, R5 ;  /* 0x0000000700057224 */ /* 0x000fe200078e0205 */
[----:B------:R0:W-:Y:S01]  /*2120*/  STL [R1+0x1d8], R3 ;  /* 0x0001d80301007387 */ /* 0x0001e20000100800 */
[----:B------:R-:W-:-:S02]  /*2130*/  @!P3 IMAD.IADD R10, R10, 0x1, -R0 ;  /* 0x000000010a0ab824 */ /* 0x000fc400078e0a00 */
[----:B------:R-:W-:Y:S01]  /*2140*/  IMAD.MOV R24, RZ, RZ, -R24 ;  /* 0x000000ffff187224 */ /* 0x000fe200078e0a18 */
[C---:B------:R-:W-:Y:S01]  /*2150*/  ISETP.GT.U32.AND P3, PT, R0.reuse, R5, PT ;  /* 0x000000050000720c */ /* 0x040fe20003f64070 */
[C---:B------:R-:W-:Y:S02]  /*2160*/  VIADD R4, R21.reuse, 0xe6 ;  /* 0x000000e615047836 */ /* 0x040fe40000000000 */
[----:B------:R-:W-:Y:S02]  /*2170*/  VIADD R16, R21, 0xe4 ;  /* 0x000000e415107836 */ /* 0x000fe40000000000 */
[----:B------:R-:W-:Y:S01]  /*2180*/  IMAD R13, R0, R24, R13 ;  /* 0x00000018000d7224 */ /* 0x000fe200078e020d */
[----:B------:R-:W-:Y:S01]  /*2190*/  IABS R15, R4 ;  /* 0x00000004000f7213 */ /* 0x000fe20000000000 */
[----:B0-----:R-:W-:Y:S01]  /*21a0*/  IMAD.MOV.U32 R3, RZ, RZ, R9 ;  /* 0x000000ffff037224 */ /* 0x001fe200078e0009 */
[----:B------:R-:W-:Y:S01]  /*21b0*/  IABS R6, R16 ;  /* 0x0000001000067213 */ /* 0x000fe20000000000 */
[----:B------:R-:W-:Y:S01]  /*21c0*/  @!P6 IMAD.IADD R14, R14, 0x1, -R0 ;  /* 0x000000010e0ee824 */ /* 0x000fe200078e0a00 */
[----:B------:R-:W-:Y:S01]  /*21d0*/  ISETP.GT.U32.AND P6, PT, R0, R13, PT ;  /* 0x0000000d0000720c */ /* 0x000fe20003fc4070 */
[----:B------:R-:W-:-:S02]  /*21e0*/  @!P2 IMAD.MOV R3, RZ, RZ, -R3 ;  /* 0x000000ffff03a224 */ /* 0x000fc400078e0a03 */
[----:B--2---:R-:W-:Y:S01]  /*21f0*/  IMAD.HI.U32 R23, R20, R15, RZ ;  /* 0x0000000f14177227 */ /* 0x004fe200078e00ff */
[C---:B------:R-:W-:Y:S02]  /*2200*/  ISETP.GT.U32.AND P2, PT, R0.reuse, R14, PT ;  /* 0x0000000e0000720c */ /* 0x040fe40003f44070 */
[----:B------:R0:W-:Y:S01]  /*2210*/  STL [R1+0x34], R3 ;  /* 0x0000340301007387 */ /* 0x0001e20000100800 */
[----:B------:R-:W-:Y:S01]  /*2220*/  @!P3 IMAD.IADD R5, R5, 0x1, -R0 ;  /* 0x000000010505b824 */ /* 0x000fe200078e0a00 */
[----:B------:R-:W-:Y:S01]  /*2230*/  ISETP.GT.U32.AND P3, PT, R0, R10, PT ;  /* 0x0000000a0000720c */ /* 0x000fe20003f64070 */
[----:B------:R-:W-:Y:S02]  /*2240*/  VIADD R11, R21, 0xe2 ;  /* 0x000000e2150b7836 */ /* 0x000fe40000000000 */
[----:B------:R-:W-:-:S03]  /*2250*/  IMAD.HI.U32 R7, R20, R6, RZ ;  /* 0x0000000614077227 */ /* 0x000fc600078e00ff */
[----:B------:R-:W-:Y:S01]  /*2260*/  IABS R2, R11 ;  /* 0x0000000b00027213 */ /* 0x000fe20000000000 */
[----:B------:R-:W-:Y:S02]  /*2270*/  IMAD.MOV R23, RZ, RZ, -R23 ;  /* 0x000000ffff177224 */ /* 0x000fe400078e0a17 */
[----:B0-----:R-:W-:Y:S02]  /*2280*/  IMAD.MOV.U32 R3, RZ, RZ, R8 ;  /* 0x000000ffff037224 */ /* 0x001fe400078e0008 */
[----:B------:R-:W-:Y:S02]  /*2290*/  IMAD.MOV R24, RZ, RZ, -R7 ;  /* 0x000000ffff187224 */ /* 0x000fe400078e0a07 */
[----:B------:R-:W-:Y:S02]  /*22a0*/  @!P5 IMAD.MOV R3, RZ, RZ, -R3 ;  /* 0x000000ffff03d224 */ /* 0x000fe400078e0a03 */
[C---:B------:R-:W-:Y:S02]  /*22b0*/  IMAD R7, R0.reuse, R23, R15 ;  /* 0x0000001700077224 */ /* 0x040fe400078e020f */
[C---:B------:R-:W-:Y:S01]  /*22c0*/  IMAD R6, R0.reuse, R24, R6 ;  /* 0x0000001800067224 */ /* 0x040fe200078e0206 */
[----:B------:R0:W-:Y:S01]  /*22d0*/  STL [R1+0x80], R3 ;  /* 0x0000800301007387 */ /* 0x0001e20000100800 */
[----:B------:R-:W-:Y:S01]  /*22e0*/  @!P6 IMAD.IADD R13, R13, 0x1, -R0 ;  /* 0x000000010d0de824 */ /* 0x000fe200078e0a00 */
[----:B------:R-:W-:Y:S01]  /*22f0*/  ISETP.GT.U32.AND P6, PT, R0, R5, PT ;  /* 0x000000050000720c */ /* 0x000fe20003fc4070 */
[----:B------:R-:W-:-:S03]  /*2300*/  IMAD.HI.U32 R12, R20, R2, RZ ;  /* 0x00000002140c7227 */ /* 0x000fc600078e00ff */
[----:B------:R-:W-:Y:S01]  /*2310*/  ISETP.GT.U32.AND P5, PT, R0, R13, PT ;  /* 0x0000000d0000720c */ /* 0x000fe20003fa4070 */
[----:B------:R-:W-:Y:S01]  /*2320*/  @!P3 IMAD.IADD R10, R10, 0x1, -R0 ;  /* 0x000000010a0ab824 */ /* 0x000fe200078e0a00 */
[C---:B------:R-:W-:Y:S01]  /*2330*/  ISETP.GT.U32.AND P3, PT, R0.reuse, R6, PT ;  /* 0x000000060000720c */ /* 0x040fe20003f64070 */
[----:B------:R-:W-:Y:S02]  /*2340*/  IMAD.MOV R15, RZ, RZ, -R12 ;  /* 0x000000ffff0f7224 */ /* 0x000fe400078e0a0c */
[----:B0-----:R-:W-:Y:S02]  /*2350*/  IMAD.MOV.U32 R3, RZ, RZ, R22 ;  /* 0x000000ffff037224 */ /* 0x001fe400078e0016 */
[C---:B------:R-:W-:Y:S02]  /*2360*/  IMAD R2, R0.reuse, R15, R2 ;  /* 0x0000000f00027224 */ /* 0x040fe400078e0202 */
[----:B------:R-:W-:Y:S01]  /*2370*/  @!P0 IMAD.MOV R3, RZ, RZ, -R3 ;  /* 0x000000ffff038224 */ /* 0x000fe200078e0a03 */
[----:B------:R-:W-:Y:S01]  /*2380*/  ISETP.GT.U32.AND P0, PT, R0, R7, PT ;  /* 0x000000070000720c */ /* 0x000fe20003f04070 */
[----:B------:R-:W-:-:S02]  /*2390*/  VIADD R9, R21, 0xde ;  /* 0x000000de15097836 */ /* 0x000fc40000000000 */
[----:B------:R-:W-:Y:S01]  /*23a0*/  VIADD R12, R21, 0xe0 ;  /* 0x000000e0150c7836 */ /* 0x000fe20000000000 */
[----:B------:R0:W-:Y:S01]  /*23b0*/  STL [R1+0x1c8], R3 ;  /* 0x0001c80301007387 */ /* 0x0001e20000100800 */
[--C-:B------:R-:W-:Y:S01]  /*23c0*/  @!P2 IMAD.IADD R14, R14, 0x1, -R0.reuse ;  /* 0x000000010e0ea824 */ /* 0x100fe200078e0a00 */
[----:B------:R-:W-:Y:S01]  /*23d0*/  IABS R8, R9 ;  /* 0x0000000900087213 */ /* 0x000fe20000000000 */
[----:B------:R-:W-:Y:S01]  /*23e0*/  @!P6 IMAD.IADD R5, R5, 0x1, -R0 ;  /* 0x000000010505e824 */ /* 0x000fe200078e0a00 */
[----:B------:R-:W-:Y:S01]  /*23f0*/  ISETP.GT.U32.AND P6, PT, R0, R2, PT ;  /* 0x000000020000720c */ /* 0x000fe20003fc4070 */
[----:B------:R-:W-:Y:S01]  /*2400*/  IMAD.MOV.U32 R19, RZ, RZ, R10 ;  /* 0x000000ffff137224 */ /* 0x000fe200078e000a */
[----:B------:R-:W-:Y:S01]  /*2410*/  IABS R15, R12 ;  /* 0x0000000c000f7213 */ /* 0x000fe20000000000 */
[--C-:B------:R-:W-:Y:S01]  /*2420*/  @!P3 IMAD.IADD R6, R6, 0x1, -R0.reuse ;  /* 0x000000010606b824 */ /* 0x100fe200078e0a00 */
[----:B------:R-:W-:Y:S01]  /*2430*/  ISETP.GE.AND P2, PT, R17, RZ, PT ;  /* 0x000000ff1100720c */ /* 0x000fe20003f46270 */
[----:B------:R-:W-:Y:S01]  /*2440*/  @!P0 IMAD.IADD R7, R7, 0x1, -R0 ;  /* 0x0000000107078824 */ /* 0x000fe200078e0a00 */
[----:B------:R-:W-:Y:S01]  /*2450*/  ISETP.GE.AND P0, PT, R4, RZ, PT ;  /* 0x000000ff0400720c */ /* 0x000fe20003f06270 */
[----:B0-----:R-:W-:Y:S01]  /*2460*/  IMAD.MOV.U32 R3, RZ, RZ, R14 ;  /* 0x000000ffff037224 */ /* 0x001fe200078e000e */
[----:B------:R-:W-:Y:S01]  /*2470*/  ISETP.GE.AND P3, PT, R16, RZ, PT ;  /* 0x000000ff1000720c */ /* 0x000fe20003f66270 */
[----:B------:R-:W-:Y:S01]  /*2480*/  @!P5 IMAD.IADD R13, R13, 0x1, -R0 ;  /* 0x000000010d0dd824 */ /* 0x000fe200078e0a00 */
[----:B------:R-:W-:Y:S01]  /*2490*/  ISETP.GE.AND P5, PT, R18, RZ, PT ;  /* 0x000000ff1200720c */ /* 0x000fe20003fa6270 */
[----:B------:R-:W-:Y:S01]  /*24a0*/  @!P4 IMAD.MOV R19, RZ, RZ, -R19 ;  /* 0x000000ffff13c224 */ /* 0x000fe200078e0a13 */
[----:B------:R-:W-:Y:S01]  /*24b0*/  ISETP.GT.U32.AND P4, PT, R0, R7, PT ;  /* 0x000000070000720c */ /* 0x000fe20003f84070 */
[----:B------:R-:W-:-:S03]  /*24c0*/  IMAD.HI.U32 R17, R20, R8, RZ ;  /* 0x0000000814117227 */ /* 0x000fc600078e00ff */
[----:B------:R-:W-:Y:S01]  /*24d0*/  STL [R1+0x88], R19 ;  /* 0x0000881301007387 */ /* 0x000fe20000100800 */
[----:B------:R-:W-:Y:S01]  /*24e0*/  @!P1 IMAD.MOV R3, RZ, RZ, -R3 ;  /* 0x000000ffff039224 */ /* 0x000fe200078e0a03 */
[----:B------:R-:W-:Y:S01]  /*24f0*/  ISETP.GT.U32.AND P1, PT, R0, R6, PT ;  /* 0x000000060000720c */ /* 0x000fe20003f24070 */
[----:B------:R-:W-:-:S03]  /*2500*/  IMAD.HI.U32 R22, R20, R15, RZ ;  /* 0x0000000f14167227 */ /* 0x000fc600078e00ff */
[----:B------:R0:W-:Y:S01]  /*2510*/  STL [R1+0x98], R3 ;  /* 0x0000980301007387 */ /* 0x0001e20000100800 */
[----:B------:R-:W-:Y:S02]  /*2520*/  IMAD.MOV R17, RZ, RZ, -R17 ;  /* 0x000000ffff117224 */ /* 0x000fe400078e0a11 */
[----:B------:R-:W-:Y:S02]  /*2530*/  IMAD.MOV R22, RZ, RZ, -R22 ;  /* 0x000000ffff167224 */ /* 0x000fe400078e0a16 */
[----:B------:R-:W-:Y:S02]  /*2540*/  IMAD.MOV.U32 R14, RZ, RZ, R5 ;  /* 0x000000ffff0e7224 */ /* 0x000fe400078e0005 */
[----:B------:R-:W-:Y:S02]  /*2550*/  @!P6 IMAD.IADD R2, R2, 0x1, -R0 ;  /* 0x000000010202e824 */ /* 0x000fe400078e0a00 */
[C---:B------:R-:W-:Y:S02]  /*2560*/  IMAD R8, R0.reuse, R17, R8 ;  /* 0x0000001100087224 */ /* 0x040fe400078e0208 */
[----:B0-----:R-:W-:Y:S01]  /*2570*/  IMAD.MOV.U32 R3, RZ, RZ, R13 ;  /* 0x000000ffff037224 */ /* 0x001fe200078e000d */
[C---:B------:R-:W-:Y:S01]  /*2580*/  ISETP.GT.U32.AND P6, PT, R0.reuse, R2, PT ;  /* 0x000000020000720c */ /* 0x040fe20003fc4070 */
[----:B------:R-:W-:-:S02]  /*2590*/  IMAD R4, R0, R22, R15 ;  /* 0x0000001600047224 */ /* 0x000fc400078e020f */
[----:B------:R-:W-:Y:S02]  /*25a0*/  @!P2 IMAD.MOV R14, RZ, RZ, -R14 ;  /* 0x000000ffff0ea224 */ /* 0x000fe400078e0a0e */
[----:B------:R-:W-:Y:S01]  /*25b0*/  VIADD R10, R21, 0xdc ;  /* 0x000000dc150a7836 */ /* 0x000fe20000000000 */
[C---:B------:R-:W-:Y:S01]  /*25c0*/  ISETP.GT.U32.AND P2, PT, R0.reuse, R4, PT ;  /* 0x000000040000720c */ /* 0x040fe20003f44070 */
[----:B------:R-:W-:Y:S01]  /*25d0*/  @!P5 IMAD.MOV R3, RZ, RZ, -R3 ;  /* 0x000000ffff03d224 */ /* 0x000fe200078e0a03 */
[----:B------:R0:W-:Y:S01]  /*25e0*/  STL [R1+0x9c], R14 ;  /* 0x00009c0e01007387 */ /* 0x0001e20000100800 */
[--C-:B------:R-:W-:Y:S01]  /*25f0*/  @!P4 IMAD.IADD R7, R7, 0x1, -R0.reuse ;  /* 0x000000010707c824 */ /* 0x100fe200078e0a00 */
[----:B------:R-:W-:Y:S01]  /*2600*/  ISETP.GT.U32.AND P4, PT, R0, R8, PT ;  /* 0x000000080000720c */ /* 0x000fe20003f84070 */
[--C-:B------:R-:W-:Y:S01]  /*2610*/  @!P1 IMAD.IADD R6, R6, 0x1, -R0.reuse ;  /* 0x0000000106069824 */ /* 0x100fe200078e0a00 */
[----:B------:R1:W-:Y:S01]  /*2620*/  STL [R1+0xa4], R3 ;  /* 0x0000a40301007387 */ /* 0x0003e20000100800 */
[----:B------:R-:W-:Y:S01]  /*2630*/  IMAD.MOV.U32 R13, RZ, RZ, R7 ;  /* 0x000000ffff0d7224 */ /* 0x000fe200078e0007 */
[----:B------:R-:W-:Y:S01]  /*2640*/  ISETP.GE.AND P5, PT, R11, RZ, PT ;  /* 0x000000ff0b00720c */ /* 0x000fe20003fa6270 */
[----:B------:R-:W-:Y:S01]  /*2650*/  VIADD R5, R21, 0xda ;  /* 0x000000da15057836 */ /* 0x000fe20000000000 */
[----:B------:R-:W-:Y:S01]  /*2660*/  ISETP.GE.AND P1, PT, R12, RZ, PT ;  /* 0x000000ff0c00720c */ /* 0x000fe20003f26270 */
[----:B------:R-:W-:Y:S01]  /*2670*/  @!P0 IMAD.MOV R13, RZ, RZ, -R13 ;  /* 0x000000ffff0d8224 */ /* 0x000fe200078e0a0d */
[----:B0-----:R-:W-:Y:S01]  /*2680*/  IABS R14, R10 ;  /* 0x0000000a000e7213 */ /* 0x001fe20000000000 */
[--C-:B------:R-:W-:Y:S01]  /*2690*/  @!P6 IMAD.IADD R2, R2, 0x1, -R0.reuse ;  /* 0x000000010202e824 */ /* 0x100fe200078e0a00 */
[----:B------:R-:W-:Y:S01]  /*26a0*/  IABS R11, R5 ;  /* 0x00000005000b7213 */ /* 0x000fe20000000000 */
[----:B------:R-:W-:Y:S01]  /*26b0*/  @!P2 IMAD.IADD R4, R4, 0x1, -R0 ;  /* 0x000000010404a824 */ /* 0x000fe200078e0a00 */
[----:B------:R0:W-:Y:S01]  /*26c0*/  STL [R1+0xa8], R13 ;  /* 0x0000a80d01007387 */ /* 0x0001e20000100800 */
[----:B-1----:R-:W-:Y:S01]  /*26d0*/  IMAD.MOV.U32 R3, RZ, RZ, R6 ;  /* 0x000000ffff037224 */ /* 0x002fe200078e0006 */
[----:B------:R-:W-:Y:S01]  /*26e0*/  ISETP.GE.AND P6, PT, R9, RZ, PT ;  /* 0x000000ff0900720c */ /* 0x000fe20003fc6270 */
[----:B------:R-:W-:Y:S01]  /*26f0*/  IMAD.HI.U32 R12, R20, R14, RZ ;  /* 0x0000000e140c7227 */ /* 0x000fe200078e00ff */
[----:B------:R-:W-:-:S02]  /*2700*/  ISETP.GT.U32.AND P0, PT, R0, R4, PT ;  /* 0x000000040000720c */ /* 0x000fc40003f04070 */
[----:B------:R-:W-:Y:S01]  /*2710*/  ISETP.GE.AND P2, PT, R10, RZ, PT ;  /* 0x000000ff0a00720c */ /* 0x000fe20003f46270 */
[----:B------:R-:W-:Y:S01]  /*2720*/  @!P3 IMAD.MOV R3, RZ, RZ, -R3 ;  /* 0x000000ffff03b224 */ /* 0x000fe200078e0a03 */
[----:B------:R-:W-:Y:S01]  /*2730*/  ISETP.GE.AND P3, PT, R5, RZ, PT ;  /* 0x000000ff0500720c */ /* 0x000fe20003f66270 */
[----:B------:R-:W-:Y:S02]  /*2740*/  IMAD.MOV R12, RZ, RZ, -R12 ;  /* 0x000000ffff0c7224 */ /* 0x000fe400078e0a0c */
[----:B------:R-:W-:Y:S01]  /*2750*/  @!P4 IMAD.IADD R8, R8, 0x1, -R0 ;  /* 0x000000010808c824 */ /* 0x000fe200078e0a00 */
[----:B------:R1:W-:Y:S01]  /*2760*/  STL [R1+0xac], R3 ;  /* 0x0000ac0301007387 */ /* 0x0003e20000100800 */
[----:B------:R-:W-:Y:S02]  /*2770*/  IMAD R14, R0, R12, R14 ;  /* 0x0000000c000e7224 */ /* 0x000fe400078e020e */
[----:B------:R-:W-:Y:S01]  /*2780*/  IMAD.HI.U32 R9, R20, R11, RZ ;  /* 0x0000000b14097227 */ /* 0x000fe200078e00ff */
[----:B------:R-:W-:-:S03]  /*2790*/  ISETP.GT.U32.AND P4, PT, R0, R8, PT ;  /* 0x000000080000720c */ /* 0x000fc60003f84070 */
[----:B------:R-:W-:Y:S02]  /*27a0*/  IMAD.MOV R9, RZ, RZ, -R9 ;  /* 0x000000ffff097224 */ /* 0x000fe400078e0a09 */
[----:B0-----:R-:W-:Y:S02]  /*27b0*/  VIADD R13, R21, 0xd8 ;  /* 0x000000d8150d7836 */ /* 0x001fe40000000000 */
[----:B-1----:R-:W-:Y:S02]  /*27c0*/  IMAD.MOV.U32 R3, RZ, RZ, R2 ;  /* 0x000000ffff037224 */ /* 0x002fe400078e0002 */
[C---:B------:R-:W-:Y:S02]  /*27d0*/  IMAD R11, R0.reuse, R9, R11 ;  /* 0x00000009000b7224 */ /* 0x040fe400078e020b */
[----:B------:R-:W-:Y:S01]  /*27e0*/  @!P5 IMAD.MOV R3, RZ, RZ, -R3 ;  /* 0x000000ffff03d224 */ /* 0x000fe200078e0a03 */
[----:B------:R-:W-:Y:S01]  /*27f0*/  ISETP.GT.U32.AND P5, PT, R0, R14, PT ;  /* 0x0000000e0000720c */ /* 0x000fe20003fa4070 */
[--C-:B------:R-:W-:Y:S01]  /*2800*/  @!P4 IMAD.IADD R8, R8, 0x1, -R0.reuse ;  /* 0x000000010808c824 */ /* 0x100fe200078e0a00 */
[----:B------:R-:W-:Y:S01]  /*2810*/  ISETP.GT.U32.AND P4, PT, R0, R11, PT ;  /* 0x0000000b0000720c */ /* 0x000fe20003f84070 */
[----:B------:R-:W-:Y:S01]  /*2820*/  @!P0 IMAD.IADD R4, R4, 0x1, -R0 ;  /* 0x0000000104048824 */ /* 0x000fe200078e0a00 */
[----:B------:R-:W-:Y:S01]  /*2830*/  ISETP.GE.AND P0, PT, R13, RZ, PT ;  /* 0x000000ff0d00720c */ /* 0x000fe20003f06270 */
[----:B------:R0:W-:Y:S01]  /*2840*/  STL [R1+0x198], R3 ;  /* 0x0001980301007387 */ /* 0x0001e20000100800 */
[----:B------:R-:W-:Y:S01]  /*2850*/  IABS R13, R13 ;  /* 0x0000000d000d7213 */ /* 0x000fe20000000000 */
[----:B------:R-:W-:-:S02]  /*2860*/  VIADD R5, R21, 0xd4 ;  /* 0x000000d415057836 */ /* 0x000fc40000000000 */
[----:B------:R-:W-:Y:S02]  /*2870*/  VIADD R2, R21, 0xd6 ;  /* 0x000000d615027836 */ /* 0x000fe40000000000 */
[----:B------:R-:W-:Y:S01]  /*2880*/  IMAD.HI.U32 R6, R20, R13, RZ ;  /* 0x0000000d14067227 */ /* 0x000fe200078e00ff */
[----:B------:R-:W-:Y:S02]  /*2890*/  IABS R9, R5 ;  /* 0x0000000500097213 */ /* 0x000fe40000000000 */
[----:B------:R-:W-:Y:S01]  /*28a0*/  IABS R7, R2 ;  /* 0x0000000200077213 */ /* 0x000fe20000000000 */
[----:B------:R-:W-:Y:S02]  /*28b0*/  @!P5 IMAD.IADD R14, R14, 0x1, -R0 ;  /* 0x000000010e0ed824 */ /* 0x000fe400078e0a00 */
[----:B0-----:R-:W-:Y:S02]  /*28c0*/  IMAD.MOV.U32 R3, RZ, RZ, R4 ;  /* 0x000000ffff037224 */ /* 0x001fe400078e0004 */
[----:B------:R-:W-:Y:S01]  /*28d0*/  IMAD.MOV R6, RZ, RZ, -R6 ;  /* 0x000000ffff067224 */ /* 0x000fe200078e0a06 */
[----:B------:R-:W-:Y:S01]  /*28e0*/  ISETP.GT.U32.AND P5, PT, R0, R14, PT ;  /* 0x0000000e0000720c */ /* 0x000fe20003fa4070 */
[----:B------:R-:W-:Y:S01]  /*28f0*/  @!P1 IMAD.MOV R3, RZ, RZ, -R3 ;  /* 0x000000ffff039224 */ /* 0x000fe200078e0a03 */
[----:B------:R-:W-:Y:S01]  /*2900*/  ISETP.GE.AND P1, PT, R2, RZ, PT ;  /* 0x000000ff0200720c */ /* 0x000fe20003f26270 */
[----:B------:R-:W-:-:S02]  /*2910*/  @!P4 IMAD.IADD R11, R11, 0x1, -R0 ;  /* 0x000000010b0bc824 */ /* 0x000fc400078e0a00 */
[----:B------:R-:W-:Y:S01]  /*2920*/  IMAD R13, R0, R6, R13 ;  /* 0x00000006000d7224 */ /* 0x000fe200078e020d */
[----:B------:R0:W-:Y:S01]  /*2930*/  STL [R1+0x1c4], R3 ;  /* 0x0001c40301007387 */ /* 0x0001e20000100800 */
[----:B------:R-:W-:Y:S01]  /*2940*/  IMAD.HI.U32 R2, R20, R9, RZ ;  /* 0x0000000914027227 */ /* 0x000fe200078e00ff */
[----:B------:R-:W-:-:S03]  /*2950*/  ISETP.GT.U32.AND P4, PT, R0, R11, PT ;  /* 0x0000000b0000720c */ /* 0x000fc60003f84070 */
[----:B------:R-:W-:-:S04]  /*2960*/  IMAD.HI.U32 R4, R20, R7, RZ ;  /* 0x0000000714047227 */ /* 0x000fc800078e00ff */
[----:B------:R-:W-:Y:S01]  /*2970*/  @!P5 IMAD.IADD R14, R14, 0x1, -R0 ;  /* 0x000000010e0ed824 */ /* 0x000fe200078e0a00 */
[C---:B------:R-:W-:Y:S01]  /*2980*/  ISETP.GT.U32.AND P5, PT, R0.reuse, R13, PT ;  /* 0x0000000d0000720c */ /* 0x040fe20003fa4070 */
[----:B0-----:R-:W-:Y:S02]  /*2990*/  IMAD.MOV.U32 R3, RZ, RZ, R8 ;  /* 0x000000ffff037224 */ /* 0x001fe400078e0008 */
[----:B------:R-:W-:Y:S02]  /*29a0*/  IMAD.MOV R4, RZ, RZ, -R4 ;  /* 0x000000ffff047224 */ /* 0x000fe400078e0a04 */
[----:B------:R-:W-:Y:S01]  /*29b0*/  @!P6 IMAD.MOV R3, RZ, RZ, -R3 ;  /* 0x000000ffff03e224 */ /* 0x000fe200078e0a03 */
[----:B------:R-:W-:Y:S01]  /*29c0*/  ISETP.GE.AND P6, PT, R5, RZ, PT ;  /* 0x000000ff0500720c */ /* 0x000fe20003fc6270 */
[----:B------:R-:W-:Y:S02]  /*29d0*/  IMAD.MOV R5, RZ, RZ, -R2 ;  /* 0x000000ffff057224 */ /* 0x000fe400078e0a02 */
[C---:B------:R-:W-:Y:S01]  /*29e0*/  IMAD R7, R0.reuse, R4, R7 ;  /* 0x0000000400077224 */ /* 0x040fe200078e0207 */
[----:B------:R0:W-:Y:S01]  /*29f0*/  STL [R1+0x1bc], R3 ;  /* 0x0001bc0301007387 */ /* 0x0001e20000100800 */
[----:B------:R-:W-:-:S02]  /*2a00*/  IMAD R9, R0, R5, R9 ;  /* 0x0000000500097224 */ /* 0x000fc400078e0209 */
[C---:B------:R-:W-:Y:S02]  /*2a10*/  VIADD R10, R21.reuse, 0xd0 ;  /* 0x000000d0150a7836 */ /* 0x040fe40000000000 */
[----:B------:R-:W-:Y:S02]  /*2a20*/  VIADD R2, R21, 0xd2 ;  /* 0x000000d215027836 */ /* 0x000fe40000000000 */
[--C-:B------:R-:W-:Y:S01]  /*2a30*/  @!P4 IMAD.IADD R11, R11, 0x1, -R0.reuse ;  /* 0x000000010b0bc824 */ /* 0x100fe200078e0a00 */
[C---:B------:R-:W-:Y:S01]  /*2a40*/  ISETP.GT.U32.AND P4, PT, R0.reuse, R7, PT ;  /* 0x000000070000720c */ /* 0x040fe20003f84070 */
[----:B------:R-:W-:Y:S01]  /*2a50*/  @!P5 IMAD.IADD R13, R13, 0x1, -R0 ;  /* 0x000000010d0dd824 */ /* 0x000fe200078e0a00 */
[----:B------:R-:W-:Y:S01]  /*2a60*/  IABS R15, R10 ;  /* 0x0000000a000f7213 */ /* 0x000fe20000000000 */
[----:B0-----:R-:W-:Y:S01]  /*2a70*/  IMAD.MOV.U32 R3, RZ, RZ, R14 ;  /* 0x000000ffff037224 */ /* 0x001fe200078e000e */
[----:B------:R-:W-:Y:S01]  /*2a80*/  IABS R5, R2 ;  /* 0x0000000200057213 */ /* 0x000fe20000000000 */
[----:B------:R-:W-:Y:S01]  /*2a90*/  VIADD R8, R21, 0xce ;  /* 0x000000ce15087836 */ /* 0x000fe20000000000 */
[C---:B------:R-:W-:Y:S01]  /*2aa0*/  ISETP.GT.U32.AND P5, PT, R0.reuse, R13, PT ;  /* 0x0000000d0000720c */ /* 0x040fe20003fa4070 */
[----:B------:R-:W-:Y:S01]  /*2ab0*/  @!P2 IMAD.MOV R3, RZ, RZ, -R3 ;  /* 0x000000ffff03a224 */ /* 0x000fe200078e0a03 */
[----:B------:R-:W-:Y:S01]  /*2ac0*/  ISETP.GT.U32.AND P2, PT, R0, R9, PT ;  /* 0x000000090000720c */ /* 0x000fe20003f44070 */
[----:B------:R-:W-:Y:S01]  /*2ad0*/  IMAD.MOV.U32 R14, RZ, RZ, R15 ;  /* 0x000000ffff0e7224 */ /* 0x000fe200078e000f */
[----:B------:R-:W-:Y:S01]  /*2ae0*/  IABS R12, R8 ;  /* 0x00000008000c7213 */ /* 0x000fe20000000000 */
[----:B------:R-:W-:Y:S01]  /*2af0*/  IMAD.HI.U32 R15, R20, R5, RZ ;  /* 0x00000005140f7227 */ /* 0x000fe200078e00ff */
[----:B------:R0:W-:Y:S03]  /*2b00*/  STL [R1+0x1b4], R3 ;  /* 0x0001b40301007387 */ /* 0x0001e60000100800 */
[----:B------:R-:W-:-:S02]  /*2b10*/  IMAD.MOV R15, RZ, RZ, -R15 ;  /* 0x000000ffff0f7224 */ /* 0x000fc400078e0a0f */
[--C-:B------:R-:W-:Y:S02]  /*2b20*/  @!P4 IMAD.IADD R7, R7, 0x1, -R0.reuse ;  /* 0x000000010707c824 */ /* 0x100fe400078e0a00 */
[----:B------:R-:W-:Y:S02]  /*2b30*/  VIADD R4, R21, 0xcc ;  /* 0x000000cc15047836 */ /* 0x000fe40000000000 */
[----:B------:R-:W-:Y:S01]  /*2b40*/  @!P2 IMAD.IADD R9, R9, 0x1, -R0 ;  /* 0x000000010909a824 */ /* 0x000fe200078e0a00 */
[C---:B------:R-:W-:Y:S01]  /*2b50*/  ISETP.GT.U32.AND P4, PT, R0.reuse, R7, PT ;  /* 0x000000070000720c */ /* 0x040fe20003f84070 */
[----:B0-----:R-:W-:Y:S01]  /*2b60*/  IMAD.MOV.U32 R3, RZ, RZ, R11 ;  /* 0x000000ffff037224 */ /* 0x001fe200078e000b */
[----:B------:R-:W-:Y:S01]  /*2b70*/  IABS R6, R4 ;  /* 0x0000000400067213 */ /* 0x000fe20000000000 */
[----:B------:R-:W-:Y:S01]  /*2b80*/  IMAD.MOV.U32 R11, RZ, RZ, R12 ;  /* 0x000000ffff0b7224 */ /* 0x000fe200078e000c */
[----:B------:R-:W-:Y:S01]  /*2b90*/  ISETP.GT.U32.AND P2, PT, R0, R9, PT ;  /* 0x000000090000720c */ /* 0x000fe20003f44070 */
[----:B------:R-:W-:Y:S01]  /*2ba0*/  @!P3 IMAD.MOV R3, RZ, RZ, -R3 ;  /* 0x000000ffff03b224 */ /* 0x000fe200078e0a03 */
[----:B------:R-:W-:Y:S01]  /*2bb0*/  ISETP.GE.AND P3, PT, R2, RZ, PT ;  /* 0x000000ff0200720c */ /* 0x000fe20003f66270 */
[----:B------:R-:W-:-:S02]  /*2bc0*/  IMAD R2, R0, R15, R5 ;  /* 0x0000000f00027224 */ /* 0x000fc400078e0205 */
[----:B------:R-:W-:Y:S01]  /*2bd0*/  @!P5 IMAD.IADD R13, R13, 0x1, -R0 ;  /* 0x000000010d0dd824 */ /* 0x000fe200078e0a00 */
[----:B------:R0:W-:Y:S01]  /*2be0*/  STL [R1+0xb4], R3 ;  /* 0x0000b40301007387 */ /* 0x0001e20000100800 */
[----:B------:R-:W-:Y:S01]  /*2bf0*/  IMAD.HI.U32 R5, R20, R11, RZ ;  /* 0x0000000b14057227 */ /* 0x000fe200078e00ff */
[----:B------:R-:W-:-:S03]  /*2c00*/  ISETP.GT.U32.AND P5, PT, R0, R2, PT ;  /* 0x000000020000720c */ /* 0x000fc60003fa4070 */
[----:B------:R-:W-:-:S04]  /*2c10*/  IMAD.HI.U32 R15, R20, R14, RZ ;  /* 0x0000000e140f7227 */ /* 0x000fc800078e00ff */
[----:B------:R-:W-:-:S04]  /*2c20*/  IMAD.HI.U32 R12, R20, R6, RZ ;  /* 0x00000006140c7227 */ /* 0x000fc800078e00ff */
[----:B0-----:R-:W-:Y:S02]  /*2c30*/  IMAD.MOV.U32 R3, RZ, RZ, R13 ;  /* 0x000000ffff037224 */ /* 0x001fe400078e000d */
[----:B------:R-:W-:Y:S02]  /*2c40*/  IMAD.MOV R5, RZ, RZ, -R5 ;  /* 0x000000ffff057224 */ /* 0x000fe400078e0a05 */
[----:B------:R-:W-:Y:S02]  /*2c50*/  @!P0 IMAD.MOV R3, RZ, RZ, -R3 ;  /* 0x000000ffff038224 */ /* 0x000fe400078e0a03 */
[----:B------:R-:W-:Y:S02]  /*2c60*/  IMAD.MOV R15, RZ, RZ, -R15 ;  /* 0x000000ffff0f7224 */ /* 0x000fe400078e0a0f */
[----:B------:R-:W-:Y:S01]  /*2c70*/  IMAD.MOV R12, RZ, RZ, -R12 ;  /* 0x000000ffff0c7224 */ /* 0x000fe200078e0a0c */
[----:B------:R0:W-:Y:S01]  /*2c80*/  STL [R1+0xbc], R3 ;  /* 0x0000bc0301007387 */ /* 0x0001e20000100800 */
[----:B------:R-:W-:-:S02]  /*2c90*/  IMAD R11, R0, R5, R11 ;  /* 0x00000005000b7224 */ /* 0x000fc400078e020b */
[--C-:B------:R-:W-:Y:S02]  /*2ca0*/  @!P2 IMAD.IADD R9, R9, 0x1, -R0.reuse ;  /* 0x000000010909a824 */ /* 0x100fe400078e0a00 */
[----:B------:R-:W-:Y:S01]  /*2cb0*/  VIADD R5, R21, 0xca ;  /* 0x000000ca15057836 */ /* 0x000fe20000000000 */
[----:B------:R-:W-:Y:S01]  /*2cc0*/  ISETP.GT.U32.AND P2, PT, R0, R11, PT ;  /* 0x0000000b0000720c */ /* 0x000fe20003f44070 */
[----:B------:R-:W-:Y:S01]  /*2cd0*/  @!P4 IMAD.IADD R7, R7, 0x1, -R0 ;  /* 0x000000010707c824 */ /* 0x000fe200078e0a00 */
[----:B------:R-:W-:Y:S01]  /*2ce0*/  ISETP.GE.AND P4, PT, R10, RZ, PT ;  /* 0x000000ff0a00720c */ /* 0x000fe20003f86270 */
[C---:B------:R-:W-:Y:S02]  /*2cf0*/  IMAD R10, R0.reuse, R15, R14 ;  /* 0x0000000f000a7224 */ /* 0x040fe400078e020e */
[C---:B------:R-:W-:Y:S01]  /*2d00*/  IMAD R6, R0.reuse, R12, R6 ;  /* 0x0000000c00067224 */ /* 0x040fe200078e0206 */
[----:B------:R-:W-:Y:S01]  /*2d10*/  IABS R12, R5 ;  /* 0x00000005000c7213 */ /* 0x000fe20000000000 */
[----:B0-----:R-:W-:Y:S01]  /*2d20*/  IMAD.MOV.U32 R3, RZ, RZ, R9 ;  /* 0x000000ffff037224 */ /* 0x001fe200078e0009 */
[----:B------:R-:W-:Y:S01]  /*2d30*/  ISETP.GT.U32.AND P0, PT, R0, R10, PT ;  /* 0x0000000a0000720c */ /* 0x000fe20003f04070 */
[----:B------:R-:W-:-:S02]  /*2d40*/  @!P5 IMAD.IADD R2, R2, 0x1, -R0 ;  /* 0x000000010202d824 */ /* 0x000fc400078e0a00 */
[----:B------:R-:W-:Y:S02]  /*2d50*/  IMAD.MOV.U32 R13, RZ, RZ, R7 ;  /* 0x000000ffff0d7224 */ /* 0x000fe400078e0007 */
[----:B------:R-:W-:Y:S01]  /*2d60*/  @!P6 IMAD.MOV R3, RZ, RZ, -R3 ;  /* 0x000000ffff03e224 */ /* 0x000fe200078e0a03 */
[C---:B------:R-:W-:Y:S01]  /*2d70*/  ISETP.GT.U32.AND P6, PT, R0.reuse, R6, PT ;  /* 0x000000060000720c */ /* 0x040fe20003fc4070 */
[----:B------:R-:W-:Y:S01]  /*2d80*/  IMAD.MOV.U32 R7, RZ, RZ, R12 ;  /* 0x000000ffff077224 */ /* 0x000fe200078e000c */
[----:B------:R-:W-:Y:S01]  /*2d90*/  ISETP.GT.U32.AND P5, PT, R0, R2, PT ;  /* 0x000000020000720c */ /* 0x000fe20003fa4070 */
[----:B------:R-:W-:Y:S01]  /*2da0*/  @!P1 IMAD.MOV R13, RZ, RZ, -R13 ;  /* 0x000000ffff0d9224 */ /* 0x000fe200078e0a0d */
[----:B------:R-:W-:Y:S01]  /*2db0*/  ISETP.GE.AND P1, PT, R8, RZ, PT ;  /* 0x000000ff0800720c */ /* 0x000fe20003f26270 */
[----:B------:R-:W-:Y:S02]  /*2dc0*/  VIADD R8, R21, 0xc8 ;  /* 0x000000c815087836 */ /* 0x000fe40000000000 */
[----:B------:R-:W-:Y:S01]  /*2dd0*/  IMAD.HI.U32 R9, R20, R7, RZ ;  /* 0x0000000714097227 */ /* 0x000fe200078e00ff */
[----:B------:R-:W-:Y:S02]  /*2de0*/  STL [R1+0xc0], R13 ;  /* 0x0000c00d01007387 */ /* 0x000fe40000100800 */
[----:B------:R-:W-:Y:S01]  /*2df0*/  IABS R12, R8 ;  /* 0x00000008000c7213 */ /* 0x000fe20000000000 */
[----:B------:R-:W-:Y:S01]  /*2e00*/  @!P2 IMAD.IADD R11, R11, 0x1, -R0 ;  /* 0x000000010b0ba824 */ /* 0x000fe200078e0a00 */
[----:B------:R0:W-:Y:S01]  /*2e10*/  STL [R1+0xd0], R3 ;  /* 0x0000d00301007387 */ /* 0x0001e20000100800 */
[----:B------:R-:W-:-:S02]  /*2e20*/  IMAD.MOV R9, RZ, RZ, -R9 ;  /* 0x000000ffff097224 */ /* 0x000fc400078e0a09 */
[--C-:B------:R-:W-:Y:S01]  /*2e30*/  @!P0 IMAD.IADD R10, R10, 0x1, -R0.reuse ;  /* 0x000000010a0a8824 */ /* 0x100fe200078e0a00 */
[----:B------:R-:W-:Y:S01]  /*2e40*/  ISETP.GE.AND P0, PT, R5, RZ, PT ;  /* 0x000000ff0500720c */ /* 0x000fe20003f06270 */
[--C-:B------:R-:W-:Y:S01]  /*2e50*/  @!P6 IMAD.IADD R6, R6, 0x1, -R0.reuse ;  /* 0x000000010606e824 */ /* 0x100fe200078e0a00 */
[----:B------:R-:W-:Y:S01]  /*2e60*/  ISETP.GT.U32.AND P6, PT, R0, R11, PT ;  /* 0x0000000b0000720c */ /* 0x000fe20003fc4070 */
[----:B------:R-:W-:Y:S01]  /*2e70*/  @!P5 IMAD.IADD R2, R2, 0x1, -R0 ;  /* 0x000000010202d824 */ /* 0x000fe200078e0a00 */
[C---:B------:R-:W-:Y:S01]  /*2e80*/  ISETP.GT.U32.AND P2, PT, R0.reuse, R10, PT ;  /* 0x0000000a0000720c */ /* 0x040fe20003f44070 */
[----:B------:R-:W-:Y:S01]  /*2e90*/  IMAD R7, R0, R9, R7 ;  /* 0x0000000900077224 */ /* 0x000fe200078e0207 */
[----:B------:R-:W-:Y:S01]  /*2ea0*/  ISETP.GE.AND P5, PT, R4, RZ, PT ;  /* 0x000000ff0400720c */ /* 0x000fe20003fa6270 */
[----:B------:R-:W-:-:S04]  /*2eb0*/  IMAD.HI.U32 R9, R20, R12, RZ ;  /* 0x0000000c14097227 */ /* 0x000fc800078e00ff */
[----:B0-----:R-:W-:Y:S02]  /*2ec0*/  IMAD.MOV.U32 R3, RZ, RZ, R2 ;  /* 0x000000ffff037224 */ /* 0x001fe400078e0002 */
[----:B------:R-:W-:Y:S02]  /*2ed0*/  IMAD.MOV R9, RZ, RZ, -R9 ;  /* 0x000000ffff097224 */ /* 0x000fe400078e0a09 */
[----:B------:R-:W-:Y:S01]  /*2ee0*/  @!P3 IMAD.MOV R3, RZ, RZ, -R3 ;  /* 0x000000ffff03b224 */ /* 0x000fe200078e0a03 */
[C---:B------:R-:W-:Y:S01]  /*2ef0*/  ISETP.GT.U32.AND P3, PT, R0.reuse, R6, PT ;  /* 0x000000060000720c */ /* 0x040fe20003f64070 */
[C---:B------:R-:W-:Y:S02]  /*2f00*/  IMAD R12, R0.reuse, R9, R12 ;  /* 0x00000009000c7224 */ /* 0x040fe400078e020c */
[----:B------:R-:W-:Y:S01]  /*2f10*/  @!P6 IMAD.IADD R11, R11, 0x1, -R0 ;  /* 0x000000010b0be824 */ /* 0x000fe200078e0a00 */
[----:B------:R0:W-:Y:S01]  /*2f20*/  STL [R1+0xd4], R3 ;  /* 0x0000d40301007387 */ /* 0x0001e20000100800 */
[C---:B------:R-:W-:Y:S01]  /*2f30*/  VIADD R4, R21.reuse, 0xc2 ;  /* 0x000000c215047836 */ /* 0x040fe20000000000 */
[----:B------:R-:W-:Y:S01]  /*2f40*/  ISETP.GT.U32.AND P6, PT, R0, R12, PT ;  /* 0x0000000c0000720c */ /* 0x000fe20003fc4070 */
[----:B------:R-:W-:-:S02]  /*2f50*/  VIADD R5, R21, 0xc6 ;  /* 0x000000c615057836 */ /* 0x000fc40000000000 */
[--C-:B------:R-:W-:Y:S01]  /*2f60*/  @!P2 IMAD.IADD R10, R10, 0x1, -R0.reuse ;  /* 0x000000010a0aa824 */ /* 0x100fe200078e0a00 */
[----:B------:R-:W-:Y:S01]  /*2f70*/  ISETP.GT.U32.AND P2, PT, R0, R7, PT ;  /* 0x000000070000720c */ /* 0x000fe20003f44070 */
[----:B------:R-:W-:Y:S01]  /*2f80*/  VIADD R2, R21, 0xc4 ;  /* 0x000000c415027836 */ /* 0x000fe20000000000 */
[----:B------:R-:W-:Y:S01]  /*2f90*/  IABS R14, R4 ;  /* 0x00000004000e7213 */ /* 0x000fe20000000000 */
[----:B------:R-:W-:Y:S01]  /*2fa0*/  @!P3 IMAD.IADD R6, R6, 0x1, -R0 ;  /* 0x000000010606b824 */ /* 0x000fe200078e0a00 */
[----:B------:R-:W-:Y:S01]  /*2fb0*/  IABS R13, R5 ;  /* 0x00000005000d7213 */ /* 0x000fe20000000000 */
[----:B0-----:R-:W-:Y:S01]  /*2fc0*/  IMAD.MOV.U32 R3, RZ, RZ, R10 ;  /* 0x000000ffff037224 */ /* 0x001fe200078e000a */
[----:B------:R-:W-:Y:S01]  /*2fd0*/  ISETP.GE.AND P3, PT, R8, RZ, PT ;  /* 0x000000ff0800720c */ /* 0x000fe20003f66270 */
[----:B------:R-:W-:Y:S01]  /*2fe0*/  IMAD.MOV.U32 R8, RZ, RZ, R14 ;  /* 0x000000ffff087224 */ /* 0x000fe200078e000e */
[----:B------:R-:W-:Y:S01]  /*2ff0*/  IABS R9, R2 ;  /* 0x0000000200097213 */ /* 0x000fe20000000000 */
[----:B------:R-:W-:-:S04]  /*3000*/  IMAD.HI.U32 R14, R20, R13, RZ ;  /* 0x0000000d140e7227 */ /* 0x000fc800078e00ff */
[----:B------:R-:W-:Y:S02]  /*3010*/  @!P6 IMAD.IADD R12, R12, 0x1, -R0 ;  /* 0x000000010c0ce824 */ /* 0x000fe400078e0a00 */
[----:B------:R-:W-:-:S03]  /*3020*/  IMAD.HI.U32 R15, R20, R9, RZ ;  /* 0x00000009140f7227 */ /* 0x000fc600078e00ff */
[----:B------:R-:W-:Y:S01]  /*3030*/  ISETP.GT.U32.AND P6, PT, R0, R12, PT ;  /* 0x0000000c0000720c */ /* 0x000fe20003fc4070 */
[----:B------:R-:W-:Y:S02]  /*3040*/  IMAD.MOV R14, RZ, RZ, -R14 ;  /* 0x000000ffff0e7224 */ /* 0x000fe400078e0a0e */
[----:B------:R-:W-:Y:S01]  /*3050*/  @!P2 IMAD.IADD R7, R7, 0x1, -R0 ;  /* 0x000000010707a824 */ /* 0x000fe200078e0a00 */
[----:B------:R-:W-:Y:S01]  /*3060*/  ISETP.GE.AND P2, PT, R5, RZ, PT ;  /* 0x000000ff0500720c */ /* 0x000fe20003f46270 */
[----:B------:R-:W-:Y:S02]  /*3070*/  @!P4 IMAD.MOV R3, RZ, RZ, -R3 ;  /* 0x000000ffff03c224 */ /* 0x000fe400078e0a03 */
[----:B------:R-:W-:Y:S01]  /*3080*/  IMAD.HI.U32 R5, R20, R8, RZ ;  /* 0x0000000814057227 */ /* 0x000fe200078e00ff */
[----:B------:R-:W-:Y:S02]  /*3090*/  ISETP.GT.U32.AND P4, PT, R0, R7, PT ;  /* 0x000000070000720c */ /* 0x000fe40003f84070 */
[----:B------:R0:W-:Y:S01]  /*30a0*/  STL [R1+0xdc], R3 ;  /* 0x0000dc0301007387 */ /* 0x0001e20000100800 */
[----:B------:R-:W-:-:S02]  /*30b0*/  IMAD.MOV R10, RZ, RZ, -R15 ;  /* 0x000000ffff0a7224 */ /* 0x000fc400078e0a0f */
[C---:B------:R-:W-:Y:S02]  /*30c0*/  IMAD R13, R0.reuse, R14, R13 ;  /* 0x0000000e000d7224 */ /* 0x040fe400078e020d */
[----:B------:R-:W-:Y:S02]  /*30d0*/  IMAD.MOV R5, RZ, RZ, -R5 ;  /* 0x000000ffff057224 */ /* 0x000fe400078e0a05 */
[C---:B------:R-:W-:Y:S02]  /*30e0*/  IMAD R9, R0.reuse, R10, R9 ;  /* 0x0000000a00097224 */ /* 0x040fe400078e0209 */
[----:B------:R-:W-:Y:S01]  /*30f0*/  @!P1 IMAD.MOV R11, RZ, RZ, -R11 ;  /* 0x000000ffff0b9224 */ /* 0x000fe200078e0a0b */
[C---:B------:R-:W-:Y:S01]  /*3100*/  ISETP.GT.U32.AND P1, PT, R0.reuse, R13, PT ;  /* 0x0000000d0000720c */ /* 0x040fe20003f24070 */
[----:B0-----:R-:W-:Y:S02]  /*3110*/  IMAD.MOV.U32 R3, RZ, RZ, R6 ;  /* 0x000000ffff037224 */ /* 0x001fe400078e0006 */
[C---:B------:R-:W-:Y:S01]  /*3120*/  IMAD R8, R0.reuse, R5, R8 ;  /* 0x0000000500087224 */ /* 0x040fe200078e0208 */
[----:B------:R-:W-:Y:S01]  /*3130*/  STL [R1+0xe0], R11 ;  /* 0x0000e00b01007387 */ /* 0x000fe20000100800 */
[----:B------:R-:W-:Y:S01]  /*3140*/  @!P5 IMAD.MOV R3, RZ, RZ, -R3 ;  /* 0x000000ffff03d224 */ /* 0x000fe200078e0a03 */
[----:B------:R-:W-:Y:S01]  /*3150*/  ISETP.GT.U32.AND P5, PT, R0, R9, PT ;  /* 0x000000090000720c */ /* 0x000fe20003fa4070 */
[--C-:B------:R-:W-:Y:S01]  /*3160*/  @!P6 IMAD.IADD R12, R12, 0x1, -R0.reuse ;  /* 0x000000010c0ce824 */ /* 0x100fe200078e0a00 */
[----:B------:R-:W-:Y:S01]  /*3170*/  ISETP.GT.U32.AND P6, PT, R0, R8, PT ;  /* 0x000000080000720c */ /* 0x000fe20003fc4070 */
[----:B------:R-:W-:Y:S01]  /*3180*/  VIADD R14, R21, 0xc0 ;  /* 0x000000c0150e7836 */ /* 0x000fe20000000000 */
[----:B------:R0:W-:Y:S01]  /*3190*/  STL [R1+0xe8], R3 ;  /* 0x0000e80301007387 */ /* 0x0001e20000100800 */
[--C-:B------:R-:W-:Y:S01]  /*31a0*/  @!P4 IMAD.IADD R7, R7, 0x1, -R0.reuse ;  /* 0x000000010707c824 */ /* 0x100fe200078e0a00 */
[----:B------:R-:W-:Y:S01]  /*31b0*/  ISETP.GE.AND P4, PT, R2, RZ, PT ;  /* 0x000000ff0200720c */ /* 0x000fe20003f86270 */
[----:B------:R-:W-:Y:S01]  /*31c0*/  VIADD R2, R21, 0xbe ;  /* 0x000000be15027836 */ /* 0x000fe20000000000 */
[----:B------:R-:W-:Y:S01]  /*31d0*/  IABS R5, R14 ;  /* 0x0000000e00057213 */ /* 0x000fe20000000000 */
[--C-:B------:R-:W-:Y:S01]  /*31e0*/  @!P1 IMAD.IADD R13, R13, 0x1, -R0.reuse ;  /* 0x000000010d0d9824 */ /* 0x100fe200078e0a00 */
[----:B------:R-:W-:Y:S01]  /*31f0*/  ISETP.GE.AND P1, PT, R4, RZ, PT ;  /* 0x000000ff0400720c */ /* 0x000fe20003f26270 */
[----:B------:R-:W-:Y:S01]  /*3200*/  VIADD R4, R21, 0xbc ;  /* 0x000000bc15047836 */ /* 0x000fe20000000000 */
[----:B------:R-:W-:Y:S01]  /*3210*/  IABS R6, R2 ;  /* 0x0000000200067213 */ /* 0x000fe20000000000 */
[----:B------:R-:W-:Y:S01]  /*3220*/  @!P5 IMAD.IADD R9, R9, 0x1, -R0 ;  /* 0x000000010909d824 */ /* 0x000fe200078e0a00 */
[----:B------:R-:W-:Y:S01]  /*3230*/  ISETP.GT.U32.AND P5, PT, R0, R13, PT ;  /* 0x0000000d0000720c */ /* 0x000fe20003fa4070 */
[----:B------:R-:W-:Y:S01]  /*3240*/  IMAD.HI.U32 R10, R20, R5, RZ ;  /* 0x00000005140a7227 */ /* 0x000fe200078e00ff */
[----:B------:R-:W-:-:S03]  /*3250*/  IABS R16, R4 ;  /* 0x0000000400107213 */ /* 0x000fc60000000000 */
[----:B------:R-:W-:Y:S01]  /*3260*/  @!P6 IMAD.IADD R8, R8, 0x1, -R0 ;  /* 0x000000010808e824 */ /* 0x000fe200078e0a00 */
[----:B------:R-:W-:Y:S01]  /*3270*/  ISETP.GT.U32.AND P6, PT, R0, R9, PT ;  /* 0x000000090000720c */ /* 0x000fe20003fc4070 */
[----:B0-----:R-:W-:Y:S02]  /*3280*/  IMAD.MOV.U32 R3, RZ, RZ, R7 ;  /* 0x000000ffff037224 */ /* 0x001fe400078e0007 */
[----:B------:R-:W-:Y:S02]  /*3290*/  IMAD.MOV R10, RZ, RZ, -R10 ;  /* 0x000000ffff0a7224 */ /* 0x000fe400078e0a0a */
[----:B------:R-:W-:-:S04]  /*32a0*/  IMAD.HI.U32 R7, R20, R6, RZ ;  /* 0x0000000614077227 */ /* 0x000fc800078e00ff */
[C---:B------:R-:W-:Y:S02]  /*32b0*/  IMAD R5, R0.reuse, R10, R5 ;  /* 0x0000000a00057224 */ /* 0x040fe400078e0205 */
[----:B------:R-:W-:Y:S02]  /*32c0*/  IMAD.MOV R7, RZ, RZ, -R7 ;  /* 0x000000ffff077224 */ /* 0x000fe400078e0a07 */
[----:B------:R-:W-:Y:S01]  /*32d0*/  @!P5 IMAD.IADD R13, R13, 0x1, -R0 ;  /* 0x000000010d0dd824 */ /* 0x000fe200078e0a00 */
[C---:B------:R-:W-:Y:S01]  /*32e0*/  ISETP.GT.U32.AND P5, PT, R0.reuse, R5, PT ;  /* 0x000000050000720c */ /* 0x040fe20003fa4070 */
[C---:B------:R-:W-:Y:S02]  /*32f0*/  IMAD R6, R0.reuse, R7, R6 ;  /* 0x0000000700067224 */ /* 0x040fe400078e0206 */
[----:B------:R-:W-:Y:S02]  /*3300*/  @!P6 IMAD.IADD R9, R9, 0x1, -R0 ;  /* 0x000000010909e824 */ /* 0x000fe400078e0a00 */
[----:B------:R-:W-:Y:S01]  /*3310*/  VIADD R10, R21, 0xba ;  /* 0x000000ba150a7836 */ /* 0x000fe20000000000 */
[C---:B------:R-:W-:Y:S01]  /*3320*/  ISETP.GT.U32.AND P6, PT, R0.reuse, R6, PT ;  /* 0x000000060000720c */ /* 0x040fe20003fc4070 */
[----:B------:R-:W-:Y:S01]  /*3330*/  @!P0 IMAD.MOV R3, RZ, RZ, -R3 ;  /* 0x000000ffff038224 */ /* 0x000fe200078e0a03 */
[----:B------:R-:W-:Y:S01]  /*3340*/  ISETP.GT.U32.AND P0, PT, R0, R8, PT ;  /* 0x000000080000720c */ /* 0x000fe20003f04070 */
[----:B------:R-:W-:Y:S01]  /*3350*/  IMAD.HI.U32 R17, R20, R16, RZ ;  /* 0x0000001014117227 */ /* 0x000fe200078e00ff */
[----:B------:R-:W-:-:S02]  /*3360*/  IABS R7, R10 ;  /* 0x0000000a00077213 */ /* 0x000fc40000000000 */
[----:B------:R0:W-:Y:S01]  /*3370*/  STL [R1+0xec], R3 ;  /* 0x0000ec0301007387 */ /* 0x0001e20000100800 */
[----:B------:R-:W-:Y:S01]  /*3380*/  @!P5 IMAD.IADD R5, R5, 0x1, -R0 ;  /* 0x000000010505d824 */ /* 0x000fe200078e0a00 */
[----:B------:R-:W-:Y:S01]  /*3390*/  ISETP.GE.AND P5, PT, R2, RZ, PT ;  /* 0x000000ff0200720c */ /* 0x000fe20003fa6270 */
[----:B------:R-:W-:Y:S02]  /*33a0*/  IMAD.MOV R17, RZ, RZ, -R17 ;  /* 0x000000ffff117224 */ /* 0x000fe400078e0a11 */
[----:B------:R-:W-:-:S04]  /*33b0*/  IMAD.HI.U32 R15, R20, R7, RZ ;  /* 0x00000007140f7227 */ /* 0x000fc800078e00ff */
[----:B------:R-:W-:Y:S01]  /*33c0*/  @!P6 IMAD.IADD R6, R6, 0x1, -R0 ;  /* 0x000000010606e824 */ /* 0x000fe200078e0a00 */
[C---:B------:R-:W-:Y:S01]  /*33d0*/  ISETP.GT.U32.AND P6, PT, R0.reuse, R5, PT ;  /* 0x000000050000720c */ /* 0x040fe20003fc4070 */
[----:B0-----:R-:W-:Y:S02]  /*33e0*/  IMAD.MOV.U32 R3, RZ, RZ, R13 ;  /* 0x000000ffff037224 */ /* 0x001fe400078e000d */
[C---:B------:R-:W-:Y:S02]  /*33f0*/  IMAD R2, R0.reuse, R17, R16 ;  /* 0x0000001100027224 */ /* 0x040fe400078e0210 */
[----:B------:R-:W-:Y:S02]  /*3400*/  IMAD.MOV R15, RZ, RZ, -R15 ;  /* 0x000000ffff0f7224 */ /* 0x000fe400078e0a0f */
[----:B------:R-:W-:Y:S01]  /*3410*/  @!P3 IMAD.MOV R12, RZ, RZ, -R12 ;  /* 0x000000ffff0cb224 */ /* 0x000fe200078e0a0c */
[C---:B------:R-:W-:Y:S01]  /*3420*/  ISETP.GT.U32.AND P3, PT, R0.reuse, R2, PT ;  /* 0x000000020000720c */ /* 0x040fe20003f64070 */
[----:B------:R-:W-:Y:S01]  /*3430*/  @!P2 IMAD.MOV R3, RZ, RZ, -R3 ;  /* 0x000000ffff03a224 */ /* 0x000fe200078e0a03 */
[----:B------:R-:W-:Y:S01]  /*3440*/  ISETP.GT.U32.AND P2, PT, R0, R6, PT ;  /* 0x000000060000720c */ /* 0x000fe20003f44070 */
[--C-:B------:R-:W-:Y:S01]  /*3450*/  @!P0 IMAD.IADD R8, R8, 0x1, -R0.reuse ;  /* 0x0000000108088824 */ /* 0x100fe200078e0a00 */
[----:B------:R-:W-:Y:S01]  /*3460*/  STL [R1+0xf0], R12 ;  /* 0x0000f00c01007387 */ /* 0x000fe20000100800 */
[----:B------:R-:W-:Y:S01]  /*3470*/  IMAD R7, R0, R15, R7 ;  /* 0x0000000f00077224 */ /* 0x000fe200078e0207 */
[----:B------:R-:W-:Y:S01]  /*3480*/  ISETP.GE.AND P0, PT, R14, RZ, PT ;  /* 0x000000ff0e00720c */ /* 0x000fe20003f06270 */
[--C-:B------:R-:W-:Y:S01]  /*3490*/  @!P6 IMAD.IADD R5, R5, 0x1, -R0.reuse ;  /* 0x000000010505e824 */ /* 0x100fe200078e0a00 */
[----:B------:R0:W-:Y:S01]  /*34a0*/  STL [R1+0x100], R3 ;  /* 0x0001000301007387 */ /* 0x0001e20000100800 */
[----:B------:R-:W-:Y:S01]  /*34b0*/  VIADD R11, R21, 0xb8 ;  /* 0x000000b8150b7836 */ /* 0x000fe20000000000 */
[----:B------:R-:W-:Y:S01]  /*34c0*/  ISETP.GT.U32.AND P6, PT, R0, R7, PT ;  /* 0x000000070000720c */ /* 0x000fe20003fc4070 */
[----:B------:R-:W-:Y:S01]  /*34d0*/  @!P4 IMAD.MOV R9, RZ, RZ, -R9 ;  /* 0x000000ffff09c224 */ /* 0x000fe200078e0a09 */
[----:B------:R-:W-:Y:S01]  /*34e0*/  ISETP.GE.AND P4, PT, R4, RZ, PT ;  /* 0x000000ff0400720c */ /* 0x000fe20003f86270 */
[--C-:B------:R-:W-:Y:S01]  /*34f0*/  @!P3 IMAD.IADD R2, R2, 0x1, -R0.reuse ;  /* 0x000000010202b824 */ /* 0x100fe200078e0a00 */
[----:B------:R-:W-:Y:S01]  /*3500*/  IABS R14, R11 ;  /* 0x0000000b000e7213 */ /* 0x000fe20000000000 */
[----:B------:R-:W-:Y:S01]  /*3510*/  @!P2 IMAD.IADD R6, R6, 0x1, -R0 ;  /* 0x000000010606a824 */ /* 0x000fe200078e0a00 */
[----:B------:R1:W-:Y:S01]  /*3520*/  STL [R1+0x108], R9 ;  /* 0x0001080901007387 */ /* 0x0003e20000100800 */
[----:B------:R-:W-:Y:S01]  /*3530*/  ISETP.GE.AND P2, PT, R11, RZ, PT ;  /* 0x000000ff0b00720c */ /* 0x000fe20003f46270 */
[----:B0-----:R-:W-:-:S02]  /*3540*/  IMAD.MOV.U32 R3, RZ, RZ, R8 ;  /* 0x000000ffff037224 */ /* 0x001fc400078e0008 */
[----:B------:R-:W-:Y:S02]  /*3550*/  VIADD R8, R21, 0xb6 ;  /* 0x000000b615087836 */ /* 0x000fe40000000000 */
[----:B------:R-:W-:Y:S01]  /*3560*/  @!P1 IMAD.MOV R3, RZ, RZ, -R3 ;  /* 0x000000ffff039224 */ /* 0x000fe200078e0a03 */
[----:B------:R-:W-:Y:S01]  /*3570*/  ISETP.GE.AND P1, PT, R10, RZ, PT ;  /* 0x000000ff0a00720c */ /* 0x000fe20003f26270 */
[----:B------:R-:W-:Y:S01]  /*3580*/  IMAD.HI.U32 R4, R20, R14, RZ ;  /* 0x0000000e14047227 */ /* 0x000fe200078e00ff */
[----:B------:R-:W-:Y:S02]  /*3590*/  IABS R11, R8 ;  /* 0x00000008000b7213 */ /* 0x000fe40000000000 */
[----:B------:R0:W-:Y:S01]  /*35a0*/  STL [R1+0x10c], R3 ;  /* 0x00010c0301007387 */ /* 0x0001e20000100800 */
[----:B------:R-:W-:Y:S01]  /*35b0*/  @!P6 IMAD.IADD R7, R7, 0x1, -R0 ;  /* 0x000000010707e824 */ /* 0x000fe200078e0a00 */
[----:B------:R-:W-:Y:S01]  /*35c0*/  ISETP.GT.U32.AND P6, PT, R0, R2, PT ;  /* 0x000000020000720c */ /* 0x000fe20003fc4070 */
[----:B------:R-:W-:Y:S01]  /*35d0*/  IMAD.MOV R4, RZ, RZ, -R4 ;  /* 0x000000ffff047224 */ /* 0x000fe200078e0a04 */
[----:B------:R-:W-:Y:S01]  /*35e0*/  ISETP.GE.AND P3, PT, R8, RZ, PT ;  /* 0x000000ff0800720c */ /* 0x000fe20003f66270 */
[----:B-1----:R-:W-:-:S02]  /*35f0*/  VIADD R9, R21, 0xb4 ;  /* 0x000000b415097836 */ /* 0x002fc40000000000 */
[----:B------:R-:W-:Y:S02]  /*3600*/  IMAD R16, R0, R4, R14 ;  /* 0x0000000400107224 */ /* 0x000fe400078e020e */
[----:B------:R-:W-:Y:S01]  /*3610*/  VIADD R8, R21, 0xb2 ;  /* 0x000000b215087836 */ /* 0x000fe20000000000 */
[----:B------:R-:W-:Y:S01]  /*3620*/  IABS R12, R9 ;  /* 0x00000009000c7213 */ /* 0x000fe20000000000 */
[----:B0-----:R-:W-:Y:S02]  /*3630*/  IMAD.MOV.U32 R3, RZ, RZ, R5 ;  /* 0x000000ffff037224 */ /* 0x001fe400078e0005 */
[----:B------:R-:W-:Y:S01]  /*3640*/  IMAD.HI.U32 R5, R20, R11, RZ ;  /* 0x0000000b14057227 */ /* 0x000fe200078e00ff */
[----:B------:R-:W-:-:S03]  /*3650*/  IABS R14, R8 ;  /* 0x00000008000e7213 */ /* 0x000fc60000000000 */
[----:B------:R-:W-:Y:S01]  /*3660*/  @!P0 IMAD.MOV R3, RZ, RZ, -R3 ;  /* 0x000000ffff038224 */ /* 0x000fe200078e0a03 */
[----:B------:R-:W-:Y:S01]  /*3670*/  ISETP.GT.U32.AND P0, PT, R0, R7, PT ;  /* 0x000000070000720c */ /* 0x000fe20003f04070 */
[----:B------:R-:W-:Y:S02]  /*3680*/  IMAD.MOV R5, RZ, RZ, -R5 ;  /* 0x000000ffff057224 */ /* 0x000fe400078e0a05 */
[----:B------:R-:W-:Y:S01]  /*3690*/  @!P6 IMAD.IADD R2, R2, 0x1, -R0 ;  /* 0x000000010202e824 */ /* 0x000fe200078e0a00 */
[----:B------:R0:W-:Y:S01]  /*36a0*/  STL [R1+0x110], R3 ;  /* 0x0001100301007387 */ /* 0x0001e20000100800 */
[----:B------:R-:W-:Y:S02]  /*36b0*/  IMAD R11, R0, R5, R11 ;  /* 0x00000005000b7224 */ /* 0x000fe400078e020b */
[----:B------:R-:W-:-:S03]  /*36c0*/  IMAD.HI.U32 R5, R20, R12, RZ ;  /* 0x0000000c14057227 */ /* 0x000fc600078e00ff */
[----:B------:R-:W-:Y:S01]  /*36d0*/  ISETP.GT.U32.AND P6, PT, R0, R11, PT ;  /* 0x0000000b0000720c */ /* 0x000fe20003fc4070 */
[----:B------:R-:W-:Y:S02]  /*36e0*/  VIADD R4, R21, 0xb0 ;  /* 0x000000b015047836 */ /* 0x000fe40000000000 */
[----:B------:R-:W-:Y:S01]  /*36f0*/  @!P0 IMAD.IADD R7, R7, 0x1, -R0 ;  /* 0x0000000107078824 */ /* 0x000fe200078e0a00 */
[----:B------:R-:W-:Y:S01]  /*3700*/  ISETP.GE.AND P0, PT, R9, RZ, PT ;  /* 0x000000ff0900720c */ /* 0x000fe20003f06270 */
[----:B0-----:R-:W-:Y:S01]  /*3710*/  IMAD.MOV.U32 R3, RZ, RZ, R6 ;  /* 0x000000ffff037224 */ /* 0x001fe200078e0006 */
[----:B------:R-:W-:Y:S01]  /*3720*/  IABS R13, R4 ;  /* 0x00000004000d7213 */ /* 0x000fe20000000000 */
[----:B------:R-:W-:-:S04]  /*3730*/  IMAD.HI.U32 R6, R20, R14, RZ ;  /* 0x0000000e14067227 */ /* 0x000fc800078e00ff */
[----:B------:R-:W-:Y:S01]  /*3740*/  @!P5 IMAD.MOV R3, RZ, RZ, -R3 ;  /* 0x000000ffff03d224 */ /* 0x000fe200078e0a03 */
[C---:B------:R-:W-:Y:S01]  /*3750*/  ISETP.GT.U32.AND P5, PT, R0.reuse, R16, PT ;  /* 0x000000100000720c */ /* 0x040fe20003fa4070 */
[----:B------:R-:W-:Y:S02]  /*3760*/  @!P6 IMAD.IADD R11, R11, 0x1, -R0 ;  /* 0x000000010b0be824 */ /* 0x000fe400078e0a00 */
[----:B------:R-:W-:Y:S01]  /*3770*/  IMAD.MOV R9, RZ, RZ, -R5 ;  /* 0x000000ffff097224 */ /* 0x000fe200078e0a05 */
[----:B------:R0:W-:Y:S01]  /*3780*/  STL [R1+0x118], R3 ;  /* 0x0001180301007387 */ /* 0x0001e20000100800 */
[----:B------:R-:W-:Y:S02]  /*3790*/  IMAD.MOV R6, RZ, RZ, -R6 ;  /* 0x000000ffff067224 */ /* 0x000fe400078e0a06 */
[C---:B------:R-:W-:Y:S02]  /*37a0*/  IMAD R12, R0.reuse, R9, R12 ;  /* 0x00000009000c7224 */ /* 0x040fe400078e020c */
[----:B------:R-:W-:-:S02]  /*37b0*/  IMAD R14, R0, R6, R14 ;  /* 0x00000006000e7224 */ /* 0x000fc400078e020e */
[----:B------:R-:W-:-:S04]  /*37c0*/  IMAD.HI.U32 R5, R20, R13, RZ ;  /* 0x0000000d14057227 */ /* 0x000fc800078e00ff */
[----:B------:R-:W-:Y:S01]  /*37d0*/  @!P5 IMAD.IADD R16, R16, 0x1, -R0 ;  /* 0x000000011010d824 */ /* 0x000fe200078e0a00 */
[----:B------:R-:W-:Y:S01]  /*37e0*/  ISETP.GE.AND P5, PT, R8, RZ, PT ;  /* 0x000000ff0800720c */ /* 0x000fe20003fa6270 */
[----:B0-----:R-:W-:Y:S02]  /*37f0*/  IMAD.MOV.U32 R3, RZ, RZ, R2 ;  /* 0x000000ffff037224 */ /* 0x001fe400078e0002 */
[----:B------:R-:W-:Y:S01]  /*3800*/  IMAD.MOV R5, RZ, RZ, -R5 ;  /* 0x000000ffff057224 */ /* 0x000fe200078e0a05 */
[C---:B------:R-:W-:Y:S01]  /*3810*/  ISETP.GT.U32.AND P6, PT, R0.reuse, R16, PT ;  /* 0x000000100000720c */ /* 0x040fe20003fc4070 */
[----:B------:R-:W-:Y:S01]  /*3820*/  @!P4 IMAD.MOV R3, RZ, RZ, -R3 ;  /* 0x000000ffff03c224 */ /* 0x000fe200078e0a03 */
[C---:B------:R-:W-:Y:S01]  /*3830*/  ISETP.GT.U32.AND P4, PT, R0.reuse, R11, PT ;  /* 0x0000000b0000720c */ /* 0x040fe20003f84070 */
[C---:B------:R-:W-:Y:S02]  /*3840*/  VIADD R9, R21.reuse, 0xae ;  /* 0x000000ae15097836 */ /* 0x040fe40000000000 */
[----:B------:R-:W-:Y:S01]  /*3850*/  IMAD R13, R0, R5, R13 ;  /* 0x00000005000d7224 */ /* 0x000fe200078e020d */
[----:B------:R0:W-:Y:S01]  /*3860*/  STL [R1+0x11c], R3 ;  /* 0x00011c0301007387 */ /* 0x0001e20000100800 */
[C---:B------:R-:W-:Y:S01]  /*3870*/  VIADD R6, R21.reuse, 0xac ;  /* 0x000000ac15067836 */ /* 0x040fe20000000000 */
[----:B------:R-:W-:Y:S01]  /*3880*/  IABS R15, R9 ;  /* 0x00000009000f7213 */ /* 0x000fe20000000000 */
[----:B------:R-:W-:-:S02]  /*3890*/  VIADD R2, R21, 0xaa ;  /* 0x000000aa15027836 */ /* 0x000fc40000000000 */
[----:B------:R-:W-:Y:S02]  /*38a0*/  VIADD R10, R21, 0xa8 ;  /* 0x000000a8150a7836 */ /* 0x000fe40000000000 */
[--C-:B------:R-:W-:Y:S01]  /*38b0*/  @!P6 IMAD.IADD R16, R16, 0x1, -R0.reuse ;  /* 0x000000011010e824 */ /* 0x100fe200078e0a00 */
[C---:B------:R-:W-:Y:S01]  /*38c0*/  ISETP.GT.U32.AND P6, PT, R0.reuse, R14, PT ;  /* 0x0000000e0000720c */ /* 0x040fe20003fc4070 */
[----:B------:R-:W-:Y:S01]  /*38d0*/  @!P4 IMAD.IADD R11, R11, 0x1, -R0 ;  /* 0x000000010b0bc824 */ /* 0x000fe200078e0a00 */
[----:B------:R-:W-:Y:S01]  /*38e0*/  ISETP.GT.U32.AND P4, PT, R0, R13, PT ;  /* 0x0000000d0000720c */ /* 0x000fe20003f84070 */
[----:B0-----:R-:W-:Y:S01]  /*38f0*/  IMAD.MOV.U32 R3, RZ, RZ, R7 ;  /* 0x000000ffff037224 */ /* 0x001fe200078e0007 */
[----:B------:R-:W-:Y:S01]  /*3900*/  IABS R7, R6 ;  /* 0x0000000600077213 */ /* 0x000fe20000000000 */
[----:B------:R-:W-:Y:S01]  /*3910*/  IMAD.HI.U32 R17, R20, R15, RZ ;  /* 0x0000000f14117227 */ /* 0x000fe200078e00ff */
[----:B------:R-:W-:Y:S02]  /*3920*/  IABS R8, R2 ;  /* 0x0000000200087213 */ /* 0x000fe40000000000 */
[----:B------:R-:W-:Y:S01]  /*3930*/  IABS R5, R10 ;  /* 0x0000000a00057213 */ /* 0x000fe20000000000 */
[----:B------:R-:W-:Y:S01]  /*3940*/  @!P1 IMAD.MOV R3, RZ, RZ, -R3 ;  /* 0x000000ffff039224 */ /* 0x000fe200078e0a03 */
[----:B------:R-:W-:Y:S01]  /*3950*/  ISETP.GT.U32.AND P1, PT, R0, R12, PT ;  /* 0x0000000c0000720c */ /* 0x000fe20003f24070 */
[----:B------:R-:W-:-:S02]  /*3960*/  IMAD.MOV R17, RZ, RZ, -R17 ;  /* 0x000000ffff117224 */ /* 0x000fc400078e0a11 */
[----:B------:R-:W-:Y:S01]  /*3970*/  @!P6 IMAD.IADD R14, R14, 0x1, -R0 ;  /* 0x000000010e0ee824 */ /* 0x000fe200078e0a00 */
[----:B------:R0:W-:Y:S01]  /*3980*/  STL [R1+0x144], R3 ;  /* 0x0001440301007387 */ /* 0x0001e20000100800 */
[----:B------:R-:W-:Y:S02]  /*3990*/  IMAD.MOV.U32 R18, RZ, RZ, R16 ;  /* 0x000000ffff127224 */ /* 0x000fe400078e0010 */
[----:B------:R-:W-:Y:S01]  /*39a0*/  @!P4 IMAD.IADD R13, R13, 0x1, -R0 ;  /* 0x000000010d0dc824 */ /* 0x000fe200078e0a00 */
[----:B------:R-:W-:Y:S01]  /*39b0*/  ISETP.GT.U32.AND P4, PT, R0, R14, PT ;  /* 0x0000000e0000720c */ /* 0x000fe20003f84070 */
[----:B------:R-:W-:Y:S02]  /*39c0*/  @!P2 IMAD.MOV R18, RZ, RZ, -R18 ;  /* 0x000000ffff12a224 */ /* 0x000fe400078e0a12 */
[----:B------:R-:W-:Y:S01]  /*39d0*/  IMAD.HI.U32 R16, R20, R8, RZ ;  /* 0x0000000814107227 */ /* 0x000fe200078e00ff */
[----:B------:R-:W-:Y:S02]  /*39e0*/  ISETP.GT.U32.AND P2, PT, R0, R13, PT ;  /* 0x0000000d0000720c */ /* 0x000fe40003f44070 */
[----:B------:R-:W-:Y:S01]  /*39f0*/  STL [R1+0x148], R18 ;  /* 0x0001481201007387 */ /* 0x000fe20000100800 */
[----:B------:R-:W-:Y:S01]  /*3a00*/  @!P1 IMAD.IADD R12, R12, 0x1, -R0 ;  /* 0x000000010c0c9824 */ /* 0x000fe200078e0a00 */
[----:B------:R-:W-:Y:S01]  /*3a10*/  ISETP.GE.AND P1, PT, R4, RZ, PT ;  /* 0x000000ff0400720c */ /* 0x000fe20003f26270 */
[----:B0-----:R-:W-:-:S02]  /*3a20*/  IMAD.MOV.U32 R3, RZ, RZ, R11 ;  /* 0x000000ffff037224 */ /* 0x001fc400078e000b */
[----:B------:R-:W-:Y:S01]  /*3a30*/  IMAD.HI.U32 R4, R20, R7, RZ ;  /* 0x0000000714047227 */ /* 0x000fe200078e00ff */
[----:B------:R-:W-:-:S03]  /*3a40*/  ISETP.GT.U32.AND P6, PT, R0, R12, PT ;  /* 0x0000000c0000720c */ /* 0x000fc60003fc4070 */
[----:B------:R-:W-:Y:S01]  /*3a50*/  @!P3 IMAD.MOV R3, RZ, RZ, -R3 ;  /* 0x000000ffff03b224 */ /* 0x000fe200078e0a03 */
[----:B------:R-:W-:Y:S01]  /*3a60*/  ISETP.GE.AND P3, PT, R9, RZ, PT ;  /* 0x000000ff0900720c */ /* 0x000fe20003f66270 */
[----:B------:R-:W-:Y:S02]  /*3a70*/  IMAD R9, R0, R17, R15 ;  /* 0x0000001100097224 */ /* 0x000fe400078e020f */
[----:B------:R-:W-:Y:S01]  /*3a80*/  IMAD.MOV R4, RZ, RZ, -R4 ;  /* 0x000000ffff047224 */ /* 0x000fe200078e0a04 */
[----:B------:R0:W-:Y:S01]  /*3a90*/  STL [R1+0x14c], R3 ;  /* 0x00014c0301007387 */ /* 0x0001e20000100800 */
[----:B------:R-:W-:-:S04]  /*3aa0*/  IMAD.HI.U32 R15, R20, R5, RZ ;  /* 0x00000005140f7227 */ /* 0x000fc800078e00ff */
[--C-:B------:R-:W-:Y:S01]  /*3ab0*/  @!P6 IMAD.IADD R12, R12, 0x1, -R0.reuse ;  /* 0x000000010c0ce824 */ /* 0x100fe200078e0a00 */
[C---:B------:R-:W-:Y:S01]  /*3ac0*/  ISETP.GT.U32.AND P6, PT, R0.reuse, R9, PT ;  /* 0x000000090000720c */ /* 0x040fe20003fc4070 */
[----:B------:R-:W-:Y:S02]  /*3ad0*/  IMAD R7, R0, R4, R7 ;  /* 0x0000000400077224 */ /* 0x000fe400078e0207 */
[----:B------:R-:W-:Y:S02]  /*3ae0*/  @!P4 IMAD.IADD R14, R14, 0x1, -R0 ;  /* 0x000000010e0ec824 */ /* 0x000fe400078e0a00 */
[----:B------:R-:W-:Y:S01]  /*3af0*/  IMAD.MOV R16, RZ, RZ, -R16 ;  /* 0x000000ffff107224 */ /* 0x000fe200078e0a10 */
[----:B------:R-:W-:Y:S01]  /*3b00*/  ISETP.GT.U32.AND P4, PT, R0, R7, PT ;  /* 0x000000070000720c */ /* 0x000fe20003f84070 */
[----:B------:R-:W-:Y:S02]  /*3b10*/  IMAD.MOV R15, RZ, RZ, -R15 ;  /* 0x000000ffff0f7224 */ /* 0x000fe400078e0a0f */
[----:B0-----:R-:W-:-:S02]  /*3b20*/  IMAD.MOV.U32 R3, RZ, RZ, R12 ;  /* 0x000000ffff037224 */ /* 0x001fc400078e000c */
[--C-:B------:R-:W-:Y:S01]  /*3b30*/  @!P2 IMAD.IADD R13, R13, 0x1, -R0.reuse ;  /* 0x000000010d0da824 */ /* 0x100fe200078e0a00 */
[----:B------:R-:W-:Y:S01]  /*3b40*/  ISETP.GE.AND P2, PT, R6, RZ, PT ;  /* 0x000000ff0600720c */ /* 0x000fe20003f46270 */
[----:B------:R-:W-:Y:S02]  /*3b50*/  @!P6 IMAD.IADD R9, R9, 0x1, -R0 ;  /* 0x000000010909e824 */ /* 0x000fe400078e0a00 */
[C---:B------:R-:W-:Y:S02]  /*3b60*/  IMAD R6, R0.reuse, R16, R8 ;  /* 0x0000001000067224 */ /* 0x040fe400078e0208 */
[C---:B------:R-:W-:Y:S02]  /*3b70*/  IMAD R5, R0.reuse, R15, R5 ;  /* 0x0000000f00057224 */ /* 0x040fe400078e0205 */
[----:B------:R-:W-:Y:S01]  /*3b80*/  @!P0 IMAD.MOV R3, RZ, RZ, -R3 ;  /* 0x000000ffff038224 */ /* 0x000fe200078e0a03 */
[C---:B------:R-:W-:Y:S01]  /*3b90*/  ISETP.GT.U32.AND P0, PT, R0.reuse, R9, PT ;  /* 0x000000090000720c */ /* 0x040fe20003f04070 */
[----:B------:R-:W-:Y:S01]  /*3ba0*/  IMAD.MOV.U32 R16, RZ, RZ, R14 ;  /* 0x000000ffff107224 */ /* 0x000fe200078e000e */
[C---:B------:R-:W-:Y:S01]  /*3bb0*/  ISETP.GT.U32.AND P6, PT, R0.reuse, R6, PT ;  /* 0x000000060000720c */ /* 0x040fe20003fc4070 */
[----:B------:R-:W-:Y:S01]  /*3bc0*/  VIADD R4, R21, 0xa6 ;  /* 0x000000a615047836 */ /* 0x000fe20000000000 */
[----:B------:R0:W-:Y:S01]  /*3bd0*/  STL [R1+0x150], R3 ;  /* 0x0001500301007387 */ /* 0x0001e20000100800 */
[----:B------:R-:W-:Y:S01]  /*3be0*/  @!P5 IMAD.MOV R16, RZ, RZ, -R16 ;  /* 0x000000ffff10d224 */ /* 0x000fe200078e0a10 */
[C---:B------:R-:W-:Y:S01]  /*3bf0*/  ISETP.GT.U32.AND P5, PT, R0.reuse, R5, PT ;  /* 0x000000050000720c */ /* 0x040fe20003fa4070 */
[----:B------:R-:W-:Y:S01]  /*3c00*/  @!P4 IMAD.IADD R7, R7, 0x1, -R0 ;  /* 0x000000010707c824 */ /* 0x000fe200078e0a00 */
[----:B------:R-:W-:Y:S01]  /*3c10*/  IABS R11, R4 ;  /* 0x00000004000b7213 */ /* 0x000fe20000000000 */
[C---:B------:R-:W-:Y:S01]  /*3c20*/  VIADD R8, R21.reuse, 0xa4 ;  /* 0x000000a415087836 */ /* 0x040fe20000000000 */
[----:B------:R-:W-:Y:S01]  /*3c30*/  STL [R1+0x158], R16 ;  /* 0x0001581001007387 */ /* 0x000fe20000100800 */
[----:B------:R-:W-:Y:S01]  /*3c40*/  VIADD R17, R21, 0x9a ;  /* 0x0000009a15117836 */ /* 0x000fe20000000000 */
[----:B------:R-:W-:Y:S01]  /*3c50*/  ISETP.GT.U32.AND P4, PT, R0, R7, PT ;  /* 0x000000070000720c */ /* 0x000fe20003f84070 */
[----:B------:R-:W-:Y:S01]  /*3c60*/  IMAD.HI.U32 R15, R20, R11, RZ ;  /* 0x0000000b140f7227 */ /* 0x000fe200078e00ff */
[----:B------:R-:W-:-:S03]  /*3c70*/  IABS R12, R8 ;  /* 0x00000008000c7213 */ /* 0x000fc60000000000 */
[----:B0-----:R-:W-:Y:S02]  /*3c80*/  IMAD.MOV.U32 R3, RZ, RZ, R13 ;  /* 0x000000ffff037224 */ /* 0x001fe400078e000d */
[--C-:B------:R-:W-:Y:S01]  /*3c90*/  @!P0 IMAD.IADD R9, R9, 0x1, -R0.reuse ;  /* 0x0000000109098824 */ /* 0x100fe200078e0a00 */
[----:B------:R-:W-:Y:S01]  /*3ca0*/  ISETP.GE.AND P0, PT, R10, RZ, PT ;  /* 0x000000ff0a00720c */ /* 0x000fe20003f06270 */
[----:B------:R-:W-:Y:S01]  /*3cb0*/  @!P1 IMAD.MOV R3, RZ, RZ, -R3 ;  /* 0x000000ffff039224 */ /* 0x000fe200078e0a03 */
[----:B------:R-:W-:Y:S01]  /*3cc0*/  ISETP.GE.AND P1, PT, R2, RZ, PT ;  /* 0x000000ff0200720c */ /* 0x000fe20003f26270 */
[----:B------:R-:W-:Y:S02]  /*3cd0*/  IMAD.MOV R14, RZ, RZ, -R15 ;  /* 0x000000ffff0e7224 */ /* 0x000fe400078e0a0f */
[----:B------:R-:W-:Y:S01]  /*3ce0*/  @!P5 IMAD.IADD R5, R5, 0x1, -R0 ;  /* 0x000000010505d824 */ /* 0x000fe200078e0a00 */
[----:B------:R0:W-:Y:S01]  /*3cf0*/  STL [R1+0x15c], R3 ;  /* 0x00015c0301007387 */ /* 0x0001e20000100800 */
[----:B------:R-:W-:Y:S01]  /*3d00*/  IMAD R2, R0, R14, R11 ;  /* 0x0000000e00027224 */ /* 0x000fe200078e020b */
[----:B------:R-:W-:Y:S01]  /*3d10*/  ISETP.GE.AND P5, PT, R4, RZ, PT ;  /* 0x000000ff0400720c */ /* 0x000fe20003fa6270 */
[----:B------:R-:W-:-:S04]  /*3d20*/  IMAD.HI.U32 R10, R20, R12, RZ ;  /* 0x0000000c140a7227 */ /* 0x000fc800078e00ff */
[----:B------:R-:W-:Y:S01]  /*3d30*/  @!P4 IMAD.IADD R7, R7, 0x1, -R0 ;  /* 0x000000010707c824 */ /* 0x000fe200078e0a00 */
[C---:B------:R-:W-:Y:S01]  /*3d40*/  ISETP.GT.U32.AND P4, PT, R0.reuse, R2, PT ;  /* 0x000000020000720c */ /* 0x040fe20003f84070 */
[----:B------:R-:W-:Y:S02]  /*3d50*/  IMAD.MOV R10, RZ, RZ, -R10 ;  /* 0x000000ffff0a7224 */ /* 0x000fe400078e0a0a */
[----:B0-----:R-:W-:Y:S02]  /*3d60*/  IMAD.MOV.U32 R3, RZ, RZ, R9 ;  /* 0x000000ffff037224 */ /* 0x001fe400078e0009 */
[C---:B------:R-:W-:Y:S02]  /*3d70*/  IMAD R4, R0.reuse, R10, R12 ;  /* 0x0000000a00047224 */ /* 0x040fe400078e020c */
[----:B------:R-:W-:Y:S01]  /*3d80*/  @!P3 IMAD.MOV R3, RZ, RZ, -R3 ;  /* 0x000000ffff03b224 */ /* 0x000fe200078e0a03 */
[----:B------:R-:W-:Y:S01]  /*3d90*/  ISETP.GT.U32.AND P3, PT, R0, R5, PT ;  /* 0x000000050000720c */ /* 0x000fe20003f64070 */
[----:B------:R-:W-:-:S02]  /*3da0*/  @!P6 IMAD.IADD R6, R6, 0x1, -R0 ;  /* 0x000000010606e824 */ /* 0x000fc400078e0a00 */
[C---:B------:R-:W-:Y:S01]  /*3db0*/  VIADD R11, R21.reuse, 0xa2 ;  /* 0x000000a2150b7836 */ /* 0x040fe20000000000 */
[----:B------:R0:W-:Y:S01]  /*3dc0*/  STL [R1+0x160], R3 ;  /* 0x0001600301007387 */ /* 0x0001e20000100800 */
[--C-:B------:R-:W-:Y:S01]  /*3dd0*/  @!P4 IMAD.IADD R2, R2, 0x1, -R0.reuse ;  /* 0x000000010202c824 */ /* 0x100fe200078e0a00 */
[C---:B------:R-:W-:Y:S01]  /*3de0*/  ISETP.GT.U32.AND P6, PT, R0.reuse, R6, PT ;  /* 0x000000060000720c */ /* 0x040fe20003fc4070 */
[C---:B------:R-:W-:Y:S01]  /*3df0*/  VIADD R10, R21.reuse, 0xa0 ;  /* 0x000000a0150a7836 */ /* 0x040fe20000000000 */
[----:B------:R-:W-:Y:S01]  /*3e00*/  IABS R16, R11 ;  /* 0x0000000b00107213 */ /* 0x000fe20000000000 */
[C---:B------:R-:W-:Y:S01]  /*3e10*/  VIADD R9, R21.reuse, 0x9e ;  /* 0x0000009e15097836 */ /* 0x040fe20000000000 */
[C---:B------:R-:W-:Y:S01]  /*3e20*/  ISETP.GT.U32.AND P4, PT, R0.reuse, R2, PT ;  /* 0x000000020000720c */ /* 0x040fe20003f84070 */
[----:B------:R-:W-:Y:S02]  /*3e30*/  VIADD R13, R21, 0x98 ;  /* 0x00000098150d7836 */ /* 0x000fe40000000000 */
[----:B------:R-:W-:Y:S01]  /*3e40*/  @!P3 IMAD.IADD R5, R5, 0x1, -R0 ;  /* 0x000000010505b824 */ /* 0x000fe200078e0a00 */
[----:B------:R-:W-:Y:S01]  /*3e50*/  ISETP.GT.U32.AND P3, PT, R0, R4, PT ;  /* 0x000000040000720c */ /* 0x000fe20003f64070 */
[----:B0-----:R-:W-:Y:S01]  /*3e60*/  IMAD.MOV.U32 R3, RZ, RZ, R7 ;  /* 0x000000ffff037224 */ /* 0x001fe200078e0007 */
[----:B------:R-:W-:Y:S01]  /*3e70*/  IABS R15, R13 ;  /* 0x0000000d000f7213 */ /* 0x000fe20000000000 */
[----:B------:R-:W-:-:S04]  /*3e80*/  IMAD.HI.U32 R7, R20, R16, RZ ;  /* 0x0000001014077227 */ /* 0x000fc800078e00ff */
[----:B------:R-:W-:Y:S01]  /*3e90*/  @!P2 IMAD.MOV R3, RZ, RZ, -R3 ;  /* 0x000000ffff03a224 */ /* 0x000fe200078e0a03 */
[----:B------:R-:W-:Y:S01]  /*3ea0*/  ISETP.GE.AND P2, PT, R11, RZ, PT ;  /* 0x000000ff0b00720c */ /* 0x000fe20003f46270 */
[--C-:B------:R-:W-:Y:S01]  /*3eb0*/  @!P6 IMAD.IADD R6, R6, 0x1, -R0.reuse ;  /* 0x000000010606e824 */ /* 0x100fe200078e0a00 */
[----:B------:R-:W-:Y:S01]  /*3ec0*/  ISETP.GE.AND P6, PT, R8, RZ, PT ;  /* 0x000000ff0800720c */ /* 0x000fe20003fc6270 */
[--C-:B------:R-:W-:Y:S01]  /*3ed0*/  @!P4 IMAD.IADD R2, R2, 0x1, -R0.reuse ;  /* 0x000000010202c824 */ /* 0x100fe200078e0a00 */
[----:B------:R0:W-:Y:S01]  /*3ee0*/  STL [R1+0x164], R3 ;  /* 0x0001640301007387 */ /* 0x0001e20000100800 */
[----:B------:R-:W-:Y:S02]  /*3ef0*/  @!P3 IMAD.IADD R4, R4, 0x1, -R0 ;  /* 0x000000010404b824 */ /* 0x000fe400078e0a00 */
[----:B------:R-:W-:Y:S01]  /*3f00*/  @!P1 IMAD.MOV R6, RZ, RZ, -R6 ;  /* 0x000000ffff069224 */ /* 0x000fe200078e0a06 */
[----:B------:R-:W-:Y:S01]  /*3f10*/  ISETP.GE.AND P1, PT, R10, RZ, PT ;  /* 0x000000ff0a00720c */ /* 0x000fe20003f26270 */
[----:B------:R-:W-:Y:S01]  /*3f20*/  IMAD.MOV R7, RZ, RZ, -R7 ;  /* 0x000000ffff077224 */ /* 0x000fe200078e0a07 */
[----:B------:R-:W-:Y:S01]  /*3f30*/  ISETP.GT.U32.AND P3, PT, R0, R4, PT ;  /* 0x000000040000720c */ /* 0x000fe20003f64070 */
[----:B------:R-:W-:Y:S01]  /*3f40*/  VIADD R8, R21, 0x9c ;  /* 0x0000009c15087836 */ /* 0x000fe20000000000 */
[----:B------:R-:W-:Y:S01]  /*3f50*/  IABS R10, R10 ;  /* 0x0000000a000a7213 */ /* 0x000fe20000000000 */
[----:B------:R1:W-:Y:S01]  /*3f60*/  STL [R1+0x16c], R6 ;  /* 0x00016c0601007387 */ /* 0x0003e20000100800 */
[----:B0-----:R-:W-:-:S02]  /*3f70*/  IMAD.MOV.U32 R3, RZ, RZ, R5 ;  /* 0x000000ffff037224 */ /* 0x001fc400078e0005 */
[----:B------:R-:W-:Y:S01]  /*3f80*/  IMAD R16, R0, R7, R16 ;  /* 0x0000000700107224 */ /* 0x000fe200078e0210 */
[----:B------:R-:W-:Y:S01]  /*3f90*/  ISETP.GE.AND P4, PT, R8, RZ, PT ;  /* 0x000000ff0800720c */ /* 0x000fe20003f86270 */
[----:B------:R-:W-:Y:S01]  /*3fa0*/  @!P0 IMAD.MOV R3, RZ, RZ, -R3 ;  /* 0x000000ffff038224 */ /* 0x000fe200078e0a03 */
[----:B------:R-:W-:Y:S01]  /*3fb0*/  ISETP.GE.AND P0, PT, R9, RZ, PT ;  /* 0x000000ff0900720c */ /* 0x000fe20003f06270 */
[C---:B------:R-:W-:Y:S01]  /*3fc0*/  VIADD R7, R21.reuse, 0x94 ;  /* 0x0000009415077836 */ /* 0x040fe20000000000 */
[----:B------:R-:W-:Y:S01]  /*3fd0*/  IABS R9, R9 ;  /* 0x0000000900097213 */ /* 0x000fe20000000000 */
[----:B------:R-:W-:Y:S01]  /*3fe0*/  VIADD R22, R21, 0x5c ;  /* 0x0000005c15167836 */ /* 0x000fe20000000000 */
[----:B------:R0:W-:Y:S01]  /*3ff0*/  STL [R1+0x170], R3 ;  /* 0x0001700301007387 */ /* 0x0001e20000100800 */
[C---:B-1----:R-:W-:Y:S01]  /*4000*/  IMAD.HI.U32 R6, R20.reuse, R10, RZ ;  /* 0x0000000a14067227 */ /* 0x042fe200078e00ff */
[----:B------:R-:W-:Y:S02]  /*4010*/  IABS R8, R8 ;  /* 0x0000000800087213 */ /* 0x000fe40000000000 */
[----:B------:R-:W-:Y:S01]  /*4020*/  IABS R14, R7 ;  /* 0x00000007000e7213 */ /* 0x000fe20000000000 */
[----:B------:R-:W-:-:S04]  /*4030*/  IMAD.HI.U32 R5, R20, R9, RZ ;  /* 0x0000000914057227 */ /* 0x000fc800078e00ff */
[----:B------:R-:W-:Y:S02]  /*4040*/  IMAD.MOV R6, RZ, RZ, -R6 ;  /* 0x000000ffff067224 */ /* 0x000fe400078e0a06 */
[----:B0-----:R-:W-:Y:S02]  /*4050*/  IMAD.MOV.U32 R3, RZ, RZ, R2 ;  /* 0x000000ffff037224 */ /* 0x001fe400078e0002 */
[----:B------:R-:W-:Y:S02]  /*4060*/  IMAD.MOV R5, RZ, RZ, -R5 ;  /* 0x000000ffff057224 */ /* 0x000fe400078e0a05 */
[----:B------:R-:W-:Y:S01]  /*4070*/  @!P5 IMAD.MOV R3, RZ, RZ, -R3 ;  /* 0x000000ffff03d224 */ /* 0x000fe200078e0a03 */
[----:B------:R-:W-:Y:S01]  /*4080*/  ISETP.GT.U32.AND P5, PT, R0, R16, PT ;  /* 0x000000100000720c */ /* 0x000fe20003fa4070 */
[----:B------:R-:W-:Y:S02]  /*4090*/  @!P3 IMAD.IADD R4, R4, 0x1, -R0 ;  /* 0x000000010404b824 */ /* 0x000fe400078e0a00 */
[C---:B------:R-:W-:Y:S01]  /*40a0*/  IMAD R10, R0.reuse, R6, R10 ;  /* 0x00000006000a7224 */ /* 0x040fe200078e020a */
[----:B------:R0:W-:Y:S01]  /*40b0*/  STL [R1+0x178], R3 ;  /* 0x0001780301007387 */ /* 0x0001e20000100800 */
[----:B------:R-:W-:-:S02]  /*40c0*/  IMAD R9, R0, R5, R9 ;  /* 0x0000000500097224 */ /* 0x000fc400078e0209 */
[----:B------:R-:W-:Y:S01]  /*40d0*/  IMAD.HI.U32 R2, R20, R8, RZ ;  /* 0x0000000814027227 */ /* 0x000fe200078e00ff */
[----:B------:R-:W-:-:S03]  /*40e0*/  ISETP.GT.U32.AND P3, PT, R0, R10, PT ;  /* 0x0000000a0000720c */ /* 0x000fc60003f64070 */
[----:B------:R-:W-:Y:S02]  /*40f0*/  IMAD.MOV R2, RZ, RZ, -R2 ;  /* 0x000000ffff027224 */ /* 0x000fe400078e0a02 */
[----:B------:R-:W-:Y:S02]  /*4100*/  @!P5 IMAD.IADD R16, R16, 0x1, -R0 ;  /* 0x000000011010d824 */ /* 0x000fe400078e0a00 */
[----:B0-----:R-:W-:Y:S01]  /*4110*/  IMAD.MOV.U32 R3, RZ, RZ, R4 ;  /* 0x000000ffff037224 */ /* 0x001fe200078e0004 */
[----:B------:R-:W-:Y:S01]  /*4120*/  IABS R4, R17 ;  /* 0x0000001100047213 */ /* 0x000fe20000000000 */
[----:B------:R-:W-:Y:S01]  /*4130*/  IMAD.HI.U32 R5, R20, R15, RZ ;  /* 0x0000000f14057227 */ /* 0x000fe200078e00ff */
[----:B------:R-:W-:-:S03]  /*4140*/  ISETP.GT.U32.AND P5, PT, R0, R16, PT ;  /* 0x000000100000720c */ /* 0x000fc60003fa4070 */
[----:B------:R-:W-:Y:S01]  /*4150*/  @!P6 IMAD.MOV R3, RZ, RZ, -R3 ;  /* 0x000000ffff03e224 */ /* 0x000fe200078e0a03 */
[----:B------:R-:W-:Y:S01]  /*4160*/  ISETP.GT.U32.AND P6, PT, R0, R9, PT ;  /* 0x000000090000720c */ /* 0x000fe20003fc4070 */
[----:B------:R-:W-:Y:S02]  /*4170*/  @!P3 IMAD.IADD R10, R10, 0x1, -R0 ;  /* 0x000000010a0ab824 */ /* 0x000fe400078e0a00 */
[----:B------:R-:W-:Y:S01]  /*4180*/  IMAD.HI.U32 R11, R20, R4, RZ ;  /* 0x00000004140b7227 */ /* 0x000fe200078e00ff */
[----:B------:R0:W-:Y:S02]  /*4190*/  STL [R1+0x180], R3 ;  /* 0x0001800301007387 */ /* 0x0001e40000100800 */
[C---:B------:R-:W-:Y:S01]  /*41a0*/  ISETP.GT.U32.AND P3, PT, R0.reuse, R10, PT ;  /* 0x0000000a0000720c */ /* 0x040fe20003f64070 */
[----:B------:R-:W-:Y:S02]  /*41b0*/  IMAD R8, R0, R2, R8 ;  /* 0x0000000200087224 */ /* 0x000fe400078e0208 */
[----:B------:R-:W-:-:S02]  /*41c0*/  IMAD.MOV R11, RZ, RZ, -R11 ;  /* 0x000000ffff0b7224 */ /* 0x000fc400078e0a0b */
[----:B------:R-:W-:Y:S02]  /*41d0*/  IMAD.MOV R5, RZ, RZ, -R5 ;  /* 0x000000ffff057224 */ /* 0x000fe400078e0a05 */
[--C-:B------:R-:W-:Y:S02]  /*41e0*/  @!P6 IMAD.IADD R9, R9, 0x1, -R0.reuse ;  /* 0x000000010909e824 */ /* 0x100fe400078e0a00 */
[----:B------:R-:W-:Y:S01]  /*41f0*/  @!P5 IMAD.IADD R16, R16, 0x1, -R0 ;  /* 0x000000011010d824 */ /* 0x000fe200078e0a00 */
[C---:B------:R-:W-:Y:S01]  /*4200*/  ISETP.GT.U32.AND P5, PT, R0.reuse, R8, PT ;  /* 0x000000080000720c */ /* 0x040fe20003fa4070 */
[C---:B------:R-:W-:Y:S01]  /*4210*/  IMAD R4, R0.reuse, R11, R4 ;  /* 0x0000000b00047224 */ /* 0x040fe200078e0204 */
[C---:B------:R-:W-:Y:S01]  /*4220*/  ISETP.GT.U32.AND P6, PT, R0.reuse, R9, PT ;  /* 0x000000090000720c */ /* 0x040fe20003fc4070 */
[----:B------:R-:W-:Y:S02]  /*4230*/  IMAD R15, R0, R5, R15 ;  /* 0x00000005000f7224 */ /* 0x000fe400078e020f */
[----:B------:R-:W-:Y:S01]  /*4240*/  @!P3 IMAD.IADD R10, R10, 0x1, -R0 ;  /* 0x000000010a0ab824 */ /* 0x000fe200078e0a00 */
[----:B------:R-:W-:Y:S01]  /*4250*/  ISETP.GT.U32.AND P3, PT, R0, R4, PT ;  /* 0x000000040000720c */ /* 0x000fe20003f64070 */
[----:B------:R-:W-:-:S02]  /*4260*/  VIADD R2, R21, 0x96 ;  /* 0x0000009615027836 */ /* 0x000fc40000000000 */
[----:B------:R-:W-:Y:S02]  /*4270*/  VIADD R5, R21, 0x92 ;  /* 0x0000009215057836 */ /* 0x000fe40000000000 */
[----:B0-----:R-:W-:Y:S01]  /*4280*/  IMAD.MOV.U32 R3, RZ, RZ, R16 ;  /* 0x000000ffff037224 */ /* 0x001fe200078e0010 */
[----:B------:R-:W-:Y:S01]  /*4290*/  IABS R6, R2 ;  /* 0x0000000200067213 */ /* 0x000fe20000000000 */
[--C-:B------:R-:W-:Y:S01]  /*42a0*/  @!P5 IMAD.IADD R8, R8, 0x1, -R0.reuse ;  /* 0x000000010808d824 */ /* 0x100fe200078e0a00 */
[----:B------:R-:W-:Y:S01]  /*42b0*/  IABS R16, R5 ;  /* 0x0000000500107213 */ /* 0x000fe20000000000 */
[--C-:B------:R-:W-:Y:S01]  /*42c0*/  @!P6 IMAD.IADD R9, R9, 0x1, -R0.reuse ;  /* 0x000000010909e824 */ /* 0x100fe200078e0a00 */
[C---:B------:R-:W-:Y:S01]  /*42d0*/  ISETP.GT.U32.AND P6, PT, R0.reuse, R15, PT ;  /* 0x0000000f0000720c */ /* 0x040fe20003fc4070 */
[----:B------:R-:W-:Y:S01]  /*42e0*/  @!P2 IMAD.MOV R3, RZ, RZ, -R3 ;  /* 0x000000ffff03a224 */ /* 0x000fe200078e0a03 */
[----:B------:R-:W-:Y:S01]  /*42f0*/  ISETP.GT.U32.AND P2, PT, R0, R8, PT ;  /* 0x000000080000720c */ /* 0x000fe20003f44070 */
[----:B------:R-:W-:Y:S01]  /*4300*/  @!P3 IMAD.IADD R4, R4, 0x1, -R0 ;  /* 0x000000010404b824 */ /* 0x000fe200078e0a00 */
[----:B------:R-:W-:Y:S01]  /*4310*/  ISETP.GE.AND P3, PT, R13, RZ, PT ;  /* 0x000000ff0d00720c */ /* 0x000fe20003f66270 */
[----:B------:R-:W-:Y:S01]  /*4320*/  IMAD.HI.U32 R12, R20, R6, RZ ;  /* 0x00000006140c7227 */ /* 0x000fe200078e00ff */
[----:B------:R0:W-:Y:S01]  /*4330*/  STL [R1+0x188], R3 ;  /* 0x0001880301007387 */ /* 0x0001e20000100800 */
[----:B------:R-:W-:-:S02]  /*4340*/  ISETP.GE.AND P5, PT, R17, RZ, PT ;  /* 0x000000ff1100720c */ /* 0x000fc40003fa6270 */
[----:B------:R-:W-:Y:S02]  /*4350*/  IMAD.MOV.U32 R13, RZ, RZ, R16 ;  /* 0x000000ffff0d7224 */ /* 0x000fe400078e0010 */
[----:B------:R-:W-:Y:S02]  /*4360*/  IMAD.MOV R12, RZ, RZ, -R12 ;  /* 0x000000ffff0c7224 */ /* 0x000fe400078e0a0c */
[----:B------:R-:W-:Y:S02]  /*4370*/  @!P6 IMAD.IADD R15, R15, 0x1, -R0 ;  /* 0x000000010f0fe824 */ /* 0x000fe400078e0a00 */
[----:B------:R-:W-:-:S03]  /*4380*/  IMAD.HI.U32 R11, R20, R14, RZ ;  /* 0x0000000e140b7227 */ /* 0x000fc600078e00ff */
[----:B------:R-:W-:Y:S01]  /*4390*/  ISETP.GT.U32.AND P6, PT, R0, R15, PT ;  /* 0x0000000f0000720c */ /* 0x000fe20003fc4070 */
[----:B0-----:R-:W-:Y:S02]  /*43a0*/  IMAD.MOV.U32 R3, RZ, RZ, R10 ;  /* 0x000000ffff037224 */ /* 0x001fe400078e000a */
[----:B------:R-:W-:-:S04]  /*43b0*/  IMAD.HI.U32 R10, R20, R13, RZ ;  /* 0x0000000d140a7227 */ /* 0x000fc800078e00ff */
[C---:B------:R-:W-:Y:S02]  /*43c0*/  IMAD R6, R0.reuse, R12, R6 ;  /* 0x0000000c00067224 */ /* 0x040fe400078e0206 */
[----:B------:R-:W-:Y:S01]  /*43d0*/  @!P1 IMAD.MOV R3, RZ, RZ, -R3 ;  /* 0x000000ffff039224 */ /* 0x000fe200078e0a03 */
[----:B------:R-:W-:Y:S01]  /*43e0*/  ISETP.GT.U32.AND P1, PT, R0, R4, PT ;  /* 0x000000040000720c */ /* 0x000fe20003f24070 */
[----:B------:R-:W-:Y:S02]  /*43f0*/  IMAD.MOV R10, RZ, RZ, -R10 ;  /* 0x000000ffff0a7224 */ /* 0x000fe400078e0a0a */
[----:B------:R-:W-:Y:S01]  /*4400*/  IMAD.MOV R11, RZ, RZ, -R11 ;  /* 0x000000ffff0b7224 */ /* 0x000fe200078e0a0b */
[----:B------:R0:W-:Y:S01]  /*4410*/  STL [R1+0x190], R3 ;  /* 0x0001900301007387 */ /* 0x0001e20000100800 */
[----:B------:R-:W-:Y:S01]  /*4420*/  @!P2 IMAD.IADD R8, R8, 0x1, -R0 ;  /* 0x000000010808a824 */ /* 0x000fe200078e0a00 */
[C---:B------:R-:W-:Y:S01]  /*4430*/  ISETP.GT.U32.AND P2, PT, R0.reuse, R6, PT ;  /* 0x000000060000720c */ /* 0x040fe20003f44070 */
[----:B------:R-:W-:-:S02]  /*4440*/  IMAD R13, R0, R10, R13 ;  /* 0x0000000a000d7224 */ /* 0x000fc400078e020d */
[----:B------:R-:W-:Y:S02]  /*4450*/  IMAD R14, R0, R11, R14 ;  /* 0x0000000b000e7224 */ /* 0x000fe400078e020e */
[----:B------:R-:W-:Y:S01]  /*4460*/  @!P0 IMAD.MOV R9, RZ, RZ, -R9 ;  /* 0x000000ffff098224 */ /* 0x000fe200078e0a09 */
[----:B------:R-:W-:Y:S01]  /*4470*/  ISETP.GE.AND P0, PT, R2, RZ, PT ;  /* 0x000000ff0200720c */ /* 0x000fe20003f06270 */
[----:B------:R-:W-:Y:S01]  /*4480*/  @!P6 IMAD.IADD R15, R15, 0x1, -R0 ;  /* 0x000000010f0fe824 */ /* 0x000fe200078e0a00 */
[C---:B------:R-:W-:Y:S01]  /*4490*/  ISETP.GT.U32.AND P6, PT, R0.reuse, R13, PT ;  /* 0x0000000d0000720c */ /* 0x040fe20003fc4070 */
[----:B0-----:R-:W-:Y:S01]  /*44a0*/  IMAD.MOV.U32 R3, RZ, RZ, R8 ;  /* 0x000000ffff037224 */ /* 0x001fe200078e0008 */
[----:B------:R0:W-:Y:S01]  /*44b0*/  STL [R1+0x184], R9 ;  /* 0x0001840901007387 */ /* 0x0001e20000100800 */
[----:B------:R-:W-:Y:S02]  /*44c0*/  VIADD R2, R21, 0x90 ;  /* 0x0000009015027836 */ /* 0x000fe40000000000 */
[----:B------:R-:W-:Y:S01]  /*44d0*/  @!P4 IMAD.MOV R3, RZ, RZ, -R3 ;  /* 0x000000ffff03c224 */ /* 0x000fe200078e0a03 */
[----:B------:R-:W-:Y:S01]  /*44e0*/  ISETP.GT.U32.AND P4, PT, R0, R14, PT ;  /* 0x0000000e0000720c */ /* 0x000fe20003f84070 */
[--C-:B------:R-:W-:Y:S01]  /*44f0*/  @!P2 IMAD.IADD R6, R6, 0x1, -R0.reuse ;  /* 0x000000010606a824 */ /* 0x100fe200078e0a00 */
[----:B------:R-:W-:Y:S01]  /*4500*/  ISETP.GE.AND P2, PT, R5, RZ, PT ;  /* 0x000000ff0500720c */ /* 0x000fe20003f46270 */
[--C-:B------:R-:W-:Y:S01]  /*4510*/  @!P1 IMAD.IADD R4, R4, 0x1, -R0.reuse ;  /* 0x0000000104049824 */ /* 0x100fe200078e0a00 */
[----:B------:R1:W-:Y:S01]  /*4520*/  STL [R1+0x19c], R3 ;  /* 0x00019c0301007387 */ /* 0x0003e20000100800 */
[----:B------:R-:W-:Y:S01]  /*4530*/  IABS R8, R2 ;  /* 0x0000000200087213 */ /* 0x000fe20000000000 */
[----:B0-----:R-:W-:Y:S01]  /*4540*/  VIADD R9, R21, 0x8e ;  /* 0x0000008e15097836 */ /* 0x001fe20000000000 */
[----:B------:R-:W-:Y:S01]  /*4550*/  ISETP.GE.AND P1, PT, R7, RZ, PT ;  /* 0x000000ff0700720c */ /* 0x000fe20003f26270 */
[----:B------:R-:W-:-:S02]  /*4560*/  @!P6 IMAD.IADD R13, R13, 0x1, -R0 ;  /* 0x000000010d0de824 */ /* 0x000fc400078e0a00 */
[----:B------:R-:W-:Y:S01]  /*4570*/  IMAD.HI.U32 R7, R20, R8, RZ ;  /* 0x0000000814077227 */ /* 0x000fe200078e00ff */
[----:B------:R-:W-:-:S03]  /*4580*/  IABS R5, R9 ;  /* 0x0000000900057213 */ /* 0x000fc60000000000 */
[----:B-1----:R-:W-:Y:S02]  /*4590*/  IMAD.MOV.U32 R3, RZ, RZ, R4 ;  /* 0x000000ffff037224 */ /* 0x002fe400078e0004 */
[----:B------:R-:W-:Y:S01]  /*45a0*/  @!P4 IMAD.IADD R14, R14, 0x1, -R0 ;  /* 0x000000010e0ec824 */ /* 0x000fe200078e0a00 */
[C---:B------:R-:W-:Y:S01]  /*45b0*/  ISETP.GT.U32.AND P4, PT, R0.reuse, R6, PT ;  /* 0x000000060000720c */ /* 0x040fe20003f84070 */
[----:B------:R-:W-:Y:S02]  /*45c0*/  IMAD.MOV.U32 R4, RZ, RZ, R5 ;  /* 0x000000ffff047224 */ /* 0x000fe400078e0005 */
[----:B------:R-:W-:Y:S01]  /*45d0*/  @!P5 IMAD.MOV R3, RZ, RZ, -R3 ;  /* 0x000000ffff03d224 */ /* 0x000fe200078e0a03 */
[----:B------:R-:W-:Y:S01]  /*45e0*/  ISETP.GT.U32.AND P5, PT, R0, R13, PT ;  /* 0x0000000d0000720c */ /* 0x000fe20003fa4070 */
[----:B------:R-:W-:Y:S01]  /*45f0*/  IMAD.HI.U32 R5, R20, R4, RZ ;  /* 0x0000000414057227 */ /* 0x000fe200078e00ff */
[----:B------:R-:W-:Y:S02]  /*4600*/  ISETP.GT.U32.AND P6, PT, R0, R14, PT ;  /* 0x0000000e0000720c */ /* 0x000fe40003fc4070 */
[----:B------:R0:W-:Y:S01]  /*4610*/  STL [R1+0x1a4], R3 ;  /* 0x0001a40301007387 */ /* 0x0001e20000100800 */
[----:B------:R-:W-:-:S02]  /*4620*/  IMAD.MOV R7, RZ, RZ, -R7 ;  /* 0x000000ffff077224 */ /* 0x000fc400078e0a07 */
[----:B------:R-:W-:Y:S02]  /*4630*/  IMAD.MOV R5, RZ, RZ, -R5 ;  /* 0x000000ffff057224 */ /* 0x000fe400078e0a05 */
[C---:B------:R-:W-:Y:S02]  /*4640*/  IMAD R8, R0.reuse, R7, R8 ;  /* 0x0000000700087224 */ /* 0x040fe400078e0208 */
[----:B------:R-:W-:Y:S02]  /*4650*/  IMAD R4, R0, R5, R4 ;  /* 0x0000000500047224 */ /* 0x000fe400078e0204 */
[--C-:B------:R-:W-:Y:S01]  /*4660*/  @!P4 IMAD.IADD R6, R6, 0x1, -R0.reuse ;  /* 0x000000010606c824 */ /* 0x100fe200078e0a00 */
[C---:B------:R-:W-:Y:S01]  /*4670*/  ISETP.GT.U32.AND P4, PT, R0.reuse, R8, PT ;  /* 0x000000080000720c */ /* 0x040fe20003f84070 */
[----:B------:R-:W-:Y:S01]  /*4680*/  @!P5 IMAD.IADD R13, R13, 0x1, -R0 ;  /* 0x000000010d0dd824 */ /* 0x000fe200078e0a00 */
[----:B------:R-:W-:Y:S01]  /*4690*/  ISETP.GT.U32.AND P5, PT, R0, R4, PT ;  /* 0x000000040000720c */ /* 0x000fe20003fa4070 */
[----:B------:R-:W-:-:S02]  /*46a0*/  VIADD R12, R21, 0x8c ;  /* 0x0000008c150c7836 */ /* 0x000fc40000000000 */
[C---:B------:R-:W-:Y:S02]  /*46b0*/  VIADD R11, R21.reuse, 0x8a ;  /* 0x0000008a150b7836 */ /* 0x040fe40000000000 */
[--C-:B------:R-:W-:Y:S01]  /*46c0*/  @!P6 IMAD.IADD R14, R14, 0x1, -R0.reuse ;  /* 0x000000010e0ee824 */ /* 0x100fe200078e0a00 */
[----:B------:R-:W-:Y:S01]  /*46d0*/  IABS R10, R12 ;  /* 0x0000000c000a7213 */ /* 0x000fe20000000000 */
[----:B------:R-:W-:Y:S01]  /*46e0*/  @!P3 IMAD.MOV R15, RZ, RZ, -R15 ;  /* 0x000000ffff0fb224 */ /* 0x000fe200078e0a0f */
[----:B------:R-:W-:Y:S01]  /*46f0*/  ISETP.GE.AND P6, PT, R2, RZ, PT ;  /* 0x000000ff0200720c */ /* 0x000fe20003fc6270 */
[----:B------:R-:W-:Y:S01]  /*4700*/  VIADD R2, R21, 0x88 ;  /* 0x0000008815027836 */ /* 0x000fe20000000000 */
[----:B------:R-:W-:Y:S01]  /*4710*/  IABS R17, R11 ;  /* 0x0000000b00117213 */ /* 0x000fe20000000000 */
[----:B------:R-:W-:Y:S01]  /*4720*/  IMAD.HI.U32 R5, R20, R10, RZ ;  /* 0x0000000a14057227 */ /* 0x000fe200078e00ff */
[----:B------:R-:W-:Y:S03]  /*4730*/  STL [R1+0x18c], R15 ;  /* 0x00018c0f01007387 */ /* 0x000fe60000100800 */
[--C-:B------:R-:W-:Y:S01]  /*4740*/  @!P4 IMAD.IADD R8, R8, 0x1, -R0.reuse ;  /* 0x000000010808c824 */ /* 0x100fe200078e0a00 */
[----:B------:R-:W-:Y:S01]  /*4750*/  ISETP.GE.AND P4, PT, R9, RZ, PT ;  /* 0x000000ff0900720c */ /* 0x000fe20003f86270 */
[----:B------:R-:W-:-:S02]  /*4760*/  @!P5 IMAD.IADD R4, R4, 0x1, -R0 ;  /* 0x000000010404d824 */ /* 0x000fc400078e0a00 */
[----:B------:R-:W-:Y:S01]  /*4770*/  IMAD.MOV R5, RZ, RZ, -R5 ;  /* 0x000000ffff057224 */ /* 0x000fe200078e0a05 */
[C---:B------:R-:W-:Y:S01]  /*4780*/  ISETP.GT.U32.AND P3, PT, R0.reuse, R8, PT ;  /* 0x000000080000720c */ /* 0x040fe20003f64070 */
[----:B0-----:R-:W-:Y:S01]  /*4790*/  IMAD.MOV.U32 R3, RZ, RZ, R6 ;  /* 0x000000ffff037224 */ /* 0x001fe200078e0006 */
[C---:B------:R-:W-:Y:S01]  /*47a0*/  ISETP.GT.U32.AND P5, PT, R0.reuse, R4, PT ;  /* 0x000000040000720c */ /* 0x040fe20003fa4070 */
[----:B------:R-:W-:Y:S01]  /*47b0*/  IMAD R10, R0, R5, R10 ;  /* 0x00000005000a7224 */ /* 0x000fe200078e020a */
[----:B------:R-:W-:Y:S01]  /*47c0*/  IABS R5, R2 ;  /* 0x0000000200057213 */ /* 0x000fe20000000000 */
[----:B------:R-:W-:-:S04]  /*47d0*/  IMAD.HI.U32 R7, R20, R17, RZ ;  /* 0x0000001114077227 */ /* 0x000fc800078e00ff */
[----:B------:R-:W-:Y:S01]  /*47e0*/  @!P0 IMAD.MOV R3, RZ, RZ, -R3 ;  /* 0x000000ffff038224 */ /* 0x000fe200078e0a03 */
[----:B------:R-:W-:Y:S01]  /*47f0*/  ISETP.GT.U32.AND P0, PT, R0, R10, PT ;  /* 0x0000000a0000720c */ /* 0x000fe20003f04070 */
[----:B------:R-:W-:-:S03]  /*4800*/  IMAD.HI.U32 R6, R20, R5, RZ ;  /* 0x0000000514067227 */ /* 0x000fc600078e00ff */
[----:B------:R0:W-:Y:S01]  /*4810*/  STL [R1+0x1b8], R3 ;  /* 0x0001b80301007387 */ /* 0x0001e20000100800 */
[----:B------:R-:W-:Y:S02]  /*4820*/  IMAD.MOV R7, RZ, RZ, -R7 ;  /* 0x000000ffff077224 */ /* 0x000fe400078e0a07 */
[----:B------:R-:W-:Y:S02]  /*4830*/  VIADD R9, R21, 0x86 ;  /* 0x0000008615097836 */ /* 0x000fe40000000000 */
[----:B------:R-:W-:Y:S02]  /*4840*/  @!P1 IMAD.MOV R14, RZ, RZ, -R14 ;  /* 0x000000ffff0e9224 */ /* 0x000fe400078e0a0e */
[----:B------:R-:W-:Y:S01]  /*4850*/  @!P3 IMAD.IADD R8, R8, 0x1, -R0 ;  /* 0x000000010808b824 */ /* 0x000fe200078e0a00 */
[----:B------:R-:W-:Y:S01]  /*4860*/  ISETP.GE.AND P3, PT, R11, RZ, PT ;  /* 0x000000ff0b00720c */ /* 0x000fe20003f66270 */
[----:B------:R-:W-:Y:S01]  /*4870*/  IMAD.MOV R6, RZ, RZ, -R6 ;  /* 0x000000ffff067224 */ /* 0x000fe200078e0a06 */
[----:B------:R1:W-:Y:S01]  /*4880*/  STL [R1+0x1a0], R14 ;  /* 0x0001a00e01007387 */ /* 0x0003e20000100800 */
[----:B------:R-:W-:Y:S01]  /*4890*/  IMAD R17, R0, R7, R17 ;  /* 0x0000000700117224 */ /* 0x000fe200078e0211 */
[----:B------:R-:W-:Y:S01]  /*48a0*/  IABS R7, R9 ;  /* 0x0000000900077213 */ /* 0x000fe20000000000 */
[----:B------:R-:W-:Y:S01]  /*48b0*/  @!P5 IMAD.IADD R4, R4, 0x1, -R0 ;  /* 0x000000010404d824 */ /* 0x000fe200078e0a00 */
[----:B------:R-:W-:Y:S01]  /*48c0*/  ISETP.GE.AND P5, PT, R2, RZ, PT ;  /* 0x000000ff0200720c */ /* 0x000fe20003fa6270 */
[C---:B------:R-:W-:Y:S01]  /*48d0*/  IMAD R2, R0.reuse, R6, R5 ;  /* 0x0000000600027224 */ /* 0x040fe200078e0205 */
[----:B------:R-:W-:Y:S01]  /*48e0*/  ISETP.GT.U32.AND P1, PT, R0, R17, PT ;  /* 0x000000110000720c */ /* 0x000fe20003f24070 */
[----:B0-----:R-:W-:-:S02]  /*48f0*/  IMAD.MOV.U32 R3, RZ, RZ, R13 ;  /* 0x000000ffff037224 */ /* 0x001fc400078e000d */
[----:B------:R-:W-:-:S04]  /*4900*/  IMAD.HI.U32 R13, R20, R7, RZ ;  /* 0x00000007140d7227 */ /* 0x000fc800078e00ff */
[----:B-1----:R-:W-:Y:S02]  /*4910*/  IMAD.MOV.U32 R14, RZ, RZ, R8 ;  /* 0x000000ffff0e7224 */ /* 0x002fe400078e0008 */
[----:B------:R-:W-:Y:S02]  /*4920*/  @!P0 IMAD.IADD R10, R10, 0x1, -R0 ;  /* 0x000000010a0a8824 */ /* 0x000fe400078e0a00 */
[----:B------:R-:W-:Y:S01]  /*4930*/  @!P6 IMAD.MOV R14, RZ, RZ, -R14 ;  /* 0x000000ffff0ee224 */ /* 0x000fe200078e0a0e */
[C---:B------:R-:W-:Y:S01]  /*4940*/  ISETP.GT.U32.AND P6, PT, R0.reuse, R2, PT ;  /* 0x000000020000720c */ /* 0x040fe20003fc4070 */
[----:B------:R-:W-:Y:S01]  /*4950*/  @!P2 IMAD.MOV R3, RZ, RZ, -R3 ;  /* 0x000000ffff03a224 */ /* 0x000fe200078e0a03 */
[----:B------:R-:W-:Y:S01]  /*4960*/  ISETP.GT.U32.AND P0, PT, R0, R10, PT ;  /* 0x0000000a0000720c */ /* 0x000fe20003f04070 */
[----:B------:R-:W-:Y:S01]  /*4970*/  IMAD.MOV R13, RZ, RZ, -R13 ;  /* 0x000000ffff0d7224 */ /* 0x000fe200078e0a0d */
[----:B------:R-:W-:Y:S01]  /*4980*/  ISETP.GE.AND P2, PT, R12, RZ, PT ;  /* 0x000000ff0c00720c */ /* 0x000fe20003f46270 */
[----:B------:R-:W-:Y:S01]  /*4990*/  VIADD R5, R21, 0x84 ;  /* 0x0000008415057836 */ /* 0x000fe20000000000 */
[----:B------:R0:W-:Y:S01]  /*49a0*/  STL [R1+0x1c0], R3 ;  /* 0x0001c00301007387 */ /* 0x0001e20000100800 */
[----:B------:R-:W-:-:S02]  /*49b0*/  IMAD R7, R0, R13, R7 ;  /* 0x0000000d00077224 */ /* 0x000fc400078e0207 */
[--C-:B------:R-:W-:Y:S01]  /*49c0*/  @!P1 IMAD.IADD R17, R17, 0x1, -R0.reuse ;  /* 0x0000000111119824 */ /* 0x100fe200078e0a00 */
[----:B------:R-:W-:Y:S01]  /*49d0*/  IABS R8, R5 ;  /* 0x0000000500087213 */ /* 0x000fe20000000000 */
[----:B------:R-:W-:Y:S01]  /*49e0*/  VIADD R6, R21, 0x82 ;  /* 0x0000008215067836 */ /* 0x000fe20000000000 */
[----:B------:R-:W-:Y:S01]  /*49f0*/  STL [R1+0x1a8], R14 ;  /* 0x0001a80e01007387 */ /* 0x000fe20000100800 */
[--C-:B------:R-:W-:Y:S01]  /*4a00*/  @!P6 IMAD.IADD R2, R2, 0x1, -R0.reuse ;  /* 0x000000010202e824 */ /* 0x100fe200078e0a00 */
[----:B------:R-:W-:Y:S01]  /*4a10*/  ISETP.GT.U32.AND P1, PT, R0, R17, PT ;  /* 0x000000110000720c */ /* 0x000fe20003f24070 */
[----:B------:R-:W-:Y:S01]  /*4a20*/  @!P0 IMAD.IADD R10, R10, 0x1, -R0 ;  /* 0x000000010a0a8824 */ /* 0x000fe200078e0a00 */
[----:B------:R-:W-:Y:S01]  /*4a30*/  ISETP.GE.AND P0, PT, R9, RZ, PT ;  /* 0x000000ff0900720c */ /* 0x000fe20003f06270 */
[----:B0-----:R-:W-:Y:S01]  /*4a40*/  IMAD.MOV.U32 R3, RZ, RZ, R4 ;  /* 0x000000ffff037224 */ /* 0x001fe200078e0004 */
[----:B------:R-:W-:Y:S01]  /*4a50*/  ISETP.GT.U32.AND P6, PT, R0, R2, PT ;  /* 0x000000020000720c */ /* 0x000fe20003fc4070 */
[----:B------:R-:W-:Y:S01]  /*4a60*/  IMAD.HI.U32 R9, R20, R8, RZ ;  /* 0x0000000814097227 */ /* 0x000fe200078e00ff */
[----:B------:R-:W-:-:S03]  /*4a70*/  IABS R4, R6 ;  /* 0x0000000600047213 */ /* 0x000fc60000000000 */
[----:B------:R-:W-:Y:S01]  /*4a80*/  @!P4 IMAD.MOV R3, RZ, RZ, -R3 ;  /* 0x000000ffff03c224 */ /* 0x000fe200078e0a03 */
[C---:B------:R-:W-:Y:S01]  /*4a90*/  ISETP.GT.U32.AND P4, PT, R0.reuse, R7, PT ;  /* 0x000000070000720c */ /* 0x040fe20003f84070 */
[----:B------:R-:W-:Y:S02]  /*4aa0*/  IMAD.MOV R9, RZ, RZ, -R9 ;  /* 0x000000ffff097224 */ /* 0x000fe400078e0a09 */
[----:B------:R-:W-:Y:S01]  /*4ab0*/  @!P1 IMAD.IADD R17, R17, 0x1, -R0 ;  /* 0x0000000111119824 */ /* 0x000fe200078e0a00 */
[----:B------:R-:W-:Y:S01]  /*4ac0*/  ISETP.GE.AND P1, PT, R5, RZ, PT ;  /* 0x000000ff0500720c */ /* 0x000fe20003f26270 */
[----:B------:R-:W-:Y:S01]  /*4ad0*/  IMAD R8, R0, R9, R8 ;  /* 0x0000000900087224 */ /* 0x000fe200078e0208 */
[----:B------:R0:W-:Y:S01]  /*4ae0*/  STL [R1+0x1b0], R3 ;  /* 0x0001b00301007387 */ /* 0x0001e20000100800 */
[----:B------:R-:W-:Y:S02]  /*4af0*/  VIADD R12, R21, 0x80 ;  /* 0x00000080150c7836 */ /* 0x000fe40000000000 */
[----:B------:R-:W-:-:S03]  /*4b00*/  IMAD.HI.U32 R5, R20, R4, RZ ;  /* 0x0000000414057227 */ /* 0x000fc600078e00ff */
[----:B------:R-:W-:Y:S01]  /*4b10*/  IABS R15, R12 ;  /* 0x0000000c000f7213 */ /* 0x000fe20000000000 */
[--C-:B------:R-:W-:Y:S02]  /*4b20*/  @!P4 IMAD.IADD R7, R7, 0x1, -R0.reuse ;  /* 0x000000010707c824 */ /* 0x100fe400078e0a00 */
[----:B------:R-:W-:Y:S01]  /*4b30*/  @!P6 IMAD.IADD R2, R2, 0x1, -R0 ;  /* 0x000000010202e824 */ /* 0x000fe200078e0a00 */
[C---:B------:R-:W-:Y:S01]  /*4b40*/  ISETP.GT.U32.AND P6, PT, R0.reuse, R8, PT ;  /* 0x000000080000720c */ /* 0x040fe20003fc4070 */
[----:B0-----:R-:W-:Y:S01]  /*4b50*/  IMAD.MOV.U32 R3, RZ, RZ, R10 ;  /* 0x000000ffff037224 */ /* 0x001fe200078e000a */
[----:B------:R-:W-:Y:S01]  /*4b60*/  ISETP.GT.U32.AND P4, PT, R0, R7, PT ;  /* 0x000000070000720c */ /* 0x000fe20003f84070 */
[----:B------:R-:W-:Y:S02]  /*4b70*/  IMAD.MOV R5, RZ, RZ, -R5 ;  /* 0x000000ffff057224 */ /* 0x000fe400078e0a05 */
[----:B------:R-:W-:Y:S01]  /*4b80*/  @!P2 IMAD.MOV R3, RZ, RZ, -R3 ;  /* 0x000000ffff03a224 */ /* 0x000fe200078e0a03 */
[----:B------:R-:W-:Y:S01]  /*4b90*/  ISETP.GE.AND P2, PT, R6, RZ, PT ;  /* 0x000000ff0600720c */ /* 0x000fe20003f46270 */
[----:B------:R-:W-:-:S02]  /*4ba0*/  IMAD R4, R0, R5, R4 ;  /* 0x0000000500047224 */ /* 0x000fc400078e0204 */
[----:B------:R-:W-:Y:S01]  /*4bb0*/  VIADD R9, R21, 0x7e ;  /* 0x0000007e15097836 */ /* 0x000fe20000000000 */
[----:B------:R0:W-:Y:S01]  /*4bc0*/  STL [R1+0x1ac], R3 ;  /* 0x0001ac0301007387 */ /* 0x0001e20000100800 */
[----:B------:R-:W-:-:S03]  /*4bd0*/  IMAD.HI.U32 R6, R20, R15, RZ ;  /* 0x0000000f14067227 */ /* 0x000fc600078e00ff */
[----:B------:R-:W-:Y:S01]  /*4be0*/  IABS R14, R9 ;  /* 0x00000009000e7213 */ /* 0x000fe20000000000 */
[----:B------:R-:W-:Y:S01]  /*4bf0*/  @!P4 IMAD.IADD R7, R7, 0x1, -R0 ;  /* 0x000000010707c824 */ /* 0x000fe200078e0a00 */
[----:B------:R-:W-:Y:S01]  /*4c00*/  ISETP.GT.U32.AND P4, PT, R0, R4, PT ;  /* 0x000000040000720c */ /* 0x000fe20003f84070 */
[----:B------:R-:W-:Y:S02]  /*4c10*/  IMAD.MOV R6, RZ, RZ, -R6 ;  /* 0x000000ffff067224 */ /* 0x000fe400078e0a06 */
[----:B------:R-:W-:Y:S02]  /*4c20*/  @!P6 IMAD.IADD R8, R8, 0x1, -R0 ;  /* 0x000000010808e824 */ /* 0x000fe400078e0a00 */
[----:B0-----:R-:W-:Y:S02]  /*4c30*/  IMAD.MOV.U32 R3, RZ, RZ, R17 ;  /* 0x000000ffff037224 */ /* 0x001fe400078e0011 */
[----:B------:R-:W-:Y:S02]  /*4c40*/  VIADD R10, R21, 0x7c ;  /* 0x0000007c150a7836 */ /* 0x000fe40000000000 */
[----:B------:R-:W-:-:S02]  /*4c50*/  IMAD R15, R0, R6, R15 ;  /* 0x00000006000f7224 */ /* 0x000fc400078e020f */
[----:B------:R-:W-:Y:S01]  /*4c60*/  @!P3 IMAD.MOV R3, RZ, RZ, -R3 ;  /* 0x000000ffff03b224 */ /* 0x000fe200078e0a03 */
[----:B------:R-:W-:Y:S01]  /*4c70*/  ISETP.GT.U32.AND P3, PT, R0, R8, PT ;  /* 0x000000080000720c */ /* 0x000fe20003f64070 */
[----:B------:R-:W-:Y:S01]  /*4c80*/  VIADD R5, R21, 0x7a ;  /* 0x0000007a15057836 */ /* 0x000fe20000000000 */
[----:B------:R-:W-:Y:S01]  /*4c90*/  IABS R13, R10 ;  /* 0x0000000a000d7213 */ /* 0x000fe20000000000 */
[----:B------:R-:W-:Y:S01]  /*4ca0*/  IMAD.HI.U32 R18, R20, R14, RZ ;  /* 0x0000000e14127227 */ /* 0x000fe200078e00ff */
[----:B------:R-:W-:Y:S01]  /*4cb0*/  ISETP.GT.U32.AND P6, PT, R0, R15, PT ;  /* 0x0000000f0000720c */ /* 0x000fe20003fc4070 */
[----:B------:R0:W-:Y:S01]  /*4cc0*/  STL [R1+0x194], R3 ;  /* 0x0001940301007387 */ /* 0x0001e20000100800 */
[----:B------:R-:W-:Y:S01]  /*4cd0*/  IABS R11, R5 ;  /* 0x00000005000b7213 */ /* 0x000fe20000000000 */
[----:B------:R-:W-:Y:S02]  /*4ce0*/  IMAD.MOV R18, RZ, RZ, -R18 ;  /* 0x000000ffff127224 */ /* 0x000fe400078e0a12 */
[----:B------:R-:W-:Y:S01]  /*4cf0*/  @!P4 IMAD.IADD R4, R4, 0x1, -R0 ;  /* 0x000000010404c824 */ /* 0x000fe200078e0a00 */
[----:B------:R-:W-:Y:S01]  /*4d00*/  ISETP.GE.AND P4, PT, R12, RZ, PT ;  /* 0x000000ff0c00720c */ /* 0x000fe20003f86270 */
[----:B------:R-:W-:-:S04]  /*4d10*/  IMAD.HI.U32 R16, R20, R13, RZ ;  /* 0x0000000d14107227 */ /* 0x000fc800078e00ff */
[----:B0-----:R-:W-:Y:S02]  /*4d20*/  IMAD.MOV.U32 R3, RZ, RZ, R2 ;  /* 0x000000ffff037224 */ /* 0x001fe400078e0002 */
[----:B------:R-:W-:Y:S02]  /*4d30*/  IMAD R12, R0, R18, R14 ;  /* 0x00000012000c7224 */ /* 0x000fe400078e020e */
[----:B------:R-:W-:Y:S02]  /*4d40*/  IMAD.MOV.U32 R17, RZ, RZ, R11 ;  /* 0x000000ffff117224 */ /* 0x000fe400078e000b */
[----:B------:R-:W-:Y:S02]  /*4d50*/  @!P5 IMAD.MOV R3, RZ, RZ, -R3 ;  /* 0x000000ffff03d224 */ /* 0x000fe400078e0a03 */
[----:B------:R-:W-:Y:S02]  /*4d60*/  IMAD.MOV R16, RZ, RZ, -R16 ;  /* 0x000000ffff107224 */ /* 0x000fe400078e0a10 */
[----:B------:R-:W-:Y:S01]  /*4d70*/  @!P3 IMAD.IADD R8, R8, 0x1, -R0 ;  /* 0x000000010808b824 */ /* 0x000fe200078e0a00 */
[----:B------:R-:W-:Y:S01]  /*4d80*/  ISETP.GT.U32.AND P3, PT, R0, R12, PT ;  /* 0x0000000c0000720c */ /* 0x000fe20003f64070 */
[----:B------:R-:W-:Y:S01]  /*4d90*/  IMAD.HI.U32 R2, R20, R17, RZ ;  /* 0x0000001114027227 */ /* 0x000fe200078e00ff */
[----:B------:R0:W-:Y:S03]  /*4da0*/  STL [R1+0x17c], R3 ;  /* 0x00017c0301007387 */ /* 0x0001e60000100800 */
[----:B------:R-:W-:-:S02]  /*4db0*/  IMAD R11, R0, R16, R13 ;  /* 0x00000010000b7224 */ /* 0x000fc400078e020d */
[----:B------:R-:W-:Y:S01]  /*4dc0*/  @!P6 IMAD.IADD R15, R15, 0x1, -R0 ;  /* 0x000000010f0fe824 */ /* 0x000fe200078e0a00 */
[C---:B------:R-:W-:Y:S01]  /*4dd0*/  ISETP.GT.U32.AND P6, PT, R0.reuse, R4, PT ;  /* 0x000000040000720c */ /* 0x040fe20003fc4070 */
[----:B------:R-:W-:Y:S02]  /*4de0*/  IMAD.MOV R2, RZ, RZ, -R2 ;  /* 0x000000ffff027224 */ /* 0x000fe400078e0a02 */
[----:B------:R-:W-:Y:S01]  /*4df0*/  IMAD.MOV.U32 R13, RZ, RZ, R7 ;  /* 0x000000ffff0d7224 */ /* 0x000fe200078e0007 */
[C---:B------:R-:W-:Y:S01]  /*4e00*/  ISETP.GT.U32.AND P5, PT, R0.reuse, R15, PT ;  /* 0x0000000f0000720c */ /* 0x040fe20003fa4070 */
[----:B0-----:R-:W-:Y:S02]  /*4e10*/  IMAD.MOV.U32 R3, RZ, RZ, R8 ;  /* 0x000000ffff037224 */ /* 0x001fe400078e0008 */
[C---:B------:R-:W-:Y:S02]  /*4e20*/  IMAD R2, R0.reuse, R2, R17 ;  /* 0x0000000200027224 */ /* 0x040fe400078e0211 */
[----:B------:R-:W-:Y:S01]  /*4e30*/  @!P1 IMAD.MOV R3, RZ, RZ, -R3 ;  /* 0x000000ffff039224 */ /* 0x000fe200078e0a03 */
[----:B------:R-:W-:Y:S01]  /*4e40*/  ISETP.GT.U32.AND P1, PT, R0, R11, PT ;  /* 0x0000000b0000720c */ /* 0x000fe20003f24070 */
[----:B------:R-:W-:Y:S01]  /*4e50*/  @!P3 IMAD.IADD R12, R12, 0x1, -R0 ;  /* 0x000000010c0cb824 */ /* 0x000fe200078e0a00 */
[----:B------:R-:W-:Y:S01]  /*4e60*/  ISETP.GT.U32.AND P3, PT, R0, R2, PT ;  /* 0x000000020000720c */ /* 0x000fe20003f64070 */
[----:B------:R-:W-:Y:S01]  /*4e70*/  @!P0 IMAD.MOV R13, RZ, RZ, -R13 ;  /* 0x000000ffff0d8224 */ /* 0x000fe200078e0a0d */
[----:B------:R-:W-:Y:S01]  /*4e80*/  ISETP.GE.AND P0, PT, R9, RZ, PT ;  /* 0x000000ff0900720c */ /* 0x000fe20003f06270 */
[----:B------:R-:W-:-:S02]  /*4e90*/  VIADD R6, R21, 0x78 ;  /* 0x0000007815067836 */ /* 0x000fc40000000000 */
[--C-:B------:R-:W-:Y:S01]  /*4ea0*/  @!P6 IMAD.IADD R4, R4, 0x1, -R0.reuse ;  /* 0x000000010404e824 */ /* 0x100fe200078e0a00 */
[----:B------:R-:W-:Y:S01]  /*4eb0*/  STL [R1+0x174], R13 ;  /* 0x0001740d01007387 */ /* 0x000fe20000100800 */
[--C-:B------:R-:W-:Y:S01]  /*4ec0*/  @!P5 IMAD.IADD R15, R15, 0x1, -R0.reuse ;  /* 0x000000010f0fd824 */ /* 0x100fe200078e0a00 */
[----:B------:R-:W-:Y:S01]  /*4ed0*/  ISETP.GE.AND P5, PT, R5, RZ, PT ;  /* 0x000000ff0500720c */ /* 0x000fe20003fa6270 */
[----:B------:R-:W-:Y:S01]  /*4ee0*/  VIADD R5, R21, 0x76 ;  /* 0x0000007615057836 */ /* 0x000fe20000000000 */
[----:B------:R0:W-:Y:S01]  /*4ef0*/  STL [R1+0x168], R3 ;  /* 0x0001680301007387 */ /* 0x0001e20000100800 */
[--C-:B------:R-:W-:Y:S01]  /*4f00*/  @!P1 IMAD.IADD R11, R11, 0x1, -R0.reuse ;  /* 0x000000010b0b9824 */ /* 0x100fe200078e0a00 */
[----:B------:R-:W-:Y:S01]  /*4f10*/  IABS R14, R6 ;  /* 0x00000006000e7213 */ /* 0x000fe20000000000 */
[----:B------:R-:W-:Y:S01]  /*4f20*/  @!P3 IMAD.IADD R2, R2, 0x1, -R0 ;  /* 0x000000010202b824 */ /* 0x000fe200078e0a00 */
[----:B------:R-:W-:Y:S01]  /*4f30*/  IABS R8, R5 ;  /* 0x0000000500087213 */ /* 0x000fe20000000000 */
[----:B------:R-:W-:Y:S01]  /*4f40*/  VIADD R16, R21, 0x70 ;  /* 0x0000007015107836 */ /* 0x000fe20000000000 */
[----:B------:R-:W-:Y:S01]  /*4f50*/  ISETP.GT.U32.AND P1, PT, R0, R11, PT ;  /* 0x0000000b0000720c */ /* 0x000fe20003f24070 */
[----:B------:R-:W-:Y:S01]  /*4f60*/  IMAD.HI.U32 R7, R20, R14, RZ ;  /* 0x0000000e14077227 */ /* 0x000fe200078e00ff */
[----:B------:R-:W-:-:S02]  /*4f70*/  ISETP.GT.U32.AND P3, PT, R0, R2, PT ;  /* 0x000000020000720c */ /* 0x000fc40003f64070 */
[----:B------:R-:W-:Y:S01]  /*4f80*/  ISETP.GE.AND P6, PT, R10, RZ, PT ;  /* 0x000000ff0a00720c */ /* 0x000fe20003fc6270 */
[----:B0-----:R-:W-:Y:S02]  /*4f90*/  IMAD.MOV.U32 R3, RZ, RZ, R4 ;  /* 0x000000ffff037224 */ /* 0x001fe400078e0004 */
[----:B------:R-:W-:Y:S02]  /*4fa0*/  IMAD.MOV R7, RZ, RZ, -R7 ;  /* 0x000000ffff077224 */ /* 0x000fe400078e0a07 */
[----:B------:R-:W-:Y:S01]  /*4fb0*/  @!P2 IMAD.MOV R3, RZ, RZ, -R3 ;  /* 0x000000ffff03a224 */ /* 0x000fe200078e0a03 */
[----:B------:R-:W-:Y:S01]  /*4fc0*/  ISETP.GT.U32.AND P2, PT, R0, R12, PT ;  /* 0x0000000c0000720c */ /* 0x000fe20003f44070 */
[----:B------:R-:W-:-:S03]  /*4fd0*/  IMAD.HI.U32 R9, R20, R8, RZ ;  /* 0x0000000814097227 */ /* 0x000fc600078e00ff */
[----:B------:R0:W-:Y:S01]  /*4fe0*/  STL [R1+0x154], R3 ;  /* 0x0001540301007387 */ /* 0x0001e20000100800 */
[----:B------:R-:W-:Y:S01]  /*4ff0*/  IMAD R10, R0, R7, R14 ;  /* 0x00000007000a7224 */ /* 0x000fe200078e020e */
[----:B------:R-:W-:Y:S01]  /*5000*/  IABS R7, R16 ;  /* 0x0000001000077213 */ /* 0x000fe20000000000 */
[----:B------:R-:W-:Y:S02]  /*5010*/  IMAD.MOV R9, RZ, RZ, -R9 ;  /* 0x000000ffff097224 */ /* 0x000fe400078e0a09 */
[----:B------:R-:W-:Y:S01]  /*5020*/  @!P1 IMAD.IADD R11, R11, 0x1, -R0 ;  /* 0x000000010b0b9824 */ /* 0x000fe200078e0a00 */
[----:B------:R-:W-:Y:S01]  /*5030*/  ISETP.GE.AND P1, PT, R6, RZ, PT ;  /* 0x000000ff0600720c */ /* 0x000fe20003f26270 */
[----:B------:R-:W-:Y:S02]  /*5040*/  IMAD R6, R0, R9, R8 ;  /* 0x0000000900067224 */ /* 0x000fe400078e0208 */
[--C-:B------:R-:W-:Y:S01]  /*5050*/  @!P2 IMAD.IADD R12, R12, 0x1, -R0.reuse ;  /* 0x000000010c0ca824 */ /* 0x100fe200078e0a00 */
[----:B------:R-:W-:Y:S01]  /*5060*/  ISETP.GT.U32.AND P2, PT, R0, R10, PT ;  /* 0x0000000a0000720c */ /* 0x000fe20003f44070 */
[----:B------:R-:W-:Y:S01]  /*5070*/  @!P3 IMAD.IADD R2, R2, 0x1, -R0 ;  /* 0x000000010202b824 */ /* 0x000fe200078e0a00 */
[----:B------:R-:W-:Y:S01]  /*5080*/  ISETP.GT.U32.AND P3, PT, R0, R6, PT ;  /* 0x000000060000720c */ /* 0x000fe20003f64070 */
[----:B------:R-:W-:-:S02]  /*5090*/  VIADD R13, R21, 0x72 ;  /* 0x00000072150d7836 */ /* 0x000fc40000000000 */
[----:B------:R-:W-:Y:S02]  /*50a0*/  VIADD R14, R21, 0x74 ;  /* 0x00000074150e7836 */ /* 0x000fe40000000000 */
[----:B0-----:R-:W-:Y:S01]  /*50b0*/  IMAD.MOV.U32 R3, RZ, RZ, R12 ;  /* 0x000000ffff037224 */ /* 0x001fe200078e000c */
[----:B------:R-:W-:Y:S01]  /*50c0*/  IABS R4, R13 ;  /* 0x0000000d00047213 */ /* 0x000fe20000000000 */
[----:B------:R-:W-:Y:S01]  /*50d0*/  @!P4 IMAD.MOV R15, RZ, RZ, -R15 ;  /* 0x000000ffff0fc224 */ /* 0x000fe200078e0a0f */
[----:B------:R-:W-:Y:S01]  /*50e0*/  IABS R17, R14 ;  /* 0x0000000e00117213 */ /* 0x000fe20000000000 */
[----:B------:R-:W-:-:S03]  /*50f0*/  IMAD.HI.U32 R9, R20, R7, RZ ;  /* 0x0000000714097227 */ /* 0x000fc600078e00ff */
[----:B------:R-:W-:Y:S01]  /*5100*/  STL [R1+0x140], R15 ;  /* 0x0001400f01007387 */ /* 0x000fe20000100800 */
[----:B------:R-:W-:Y:S01]  /*5110*/  @!P2 IMAD.IADD R10, R10, 0x1, -R0 ;  /* 0x000000010a0aa824 */ /* 0x000fe200078e0a00 */
[----:B------:R-:W-:Y:S01]  /*5120*/  ISETP.GE.AND P2, PT, R5, RZ, PT ;  /* 0x000000ff0500720c */ /* 0x000fe20003f46270 */
[----:B------:R-:W-:-:S04]  /*5130*/  IMAD.HI.U32 R8, R20, R4, RZ ;  /* 0x0000000414087227 */ /* 0x000fc800078e00ff */
[----:B------:R-:W-:-:S04]  /*5140*/  IMAD.HI.U32 R18, R20, R17, RZ ;  /* 0x0000001114127227 */ /* 0x000fc800078e00ff */
[----:B------:R-:W-:Y:S01]  /*5150*/  @!P3 IMAD.IADD R6, R6, 0x1, -R0 ;  /* 0x000000010606b824 */ /* 0x000fe200078e0a00 */
[C---:B------:R-:W-:Y:S01]  /*5160*/  ISETP.GT.U32.AND P3, PT, R0.reuse, R10, PT ;  /* 0x0000000a0000720c */ /* 0x040fe20003f64070 */
[----:B------:R-:W-:Y:S02]  /*5170*/  IMAD.MOV R8, RZ, RZ, -R8 ;  /* 0x000000ffff087224 */ /* 0x000fe400078e0a08 */
[----:B------:R-:W-:Y:S01]  /*5180*/  IMAD.MOV R18, RZ, RZ, -R18 ;  /* 0x000000ffff127224 */ /* 0x000fe200078e0a12 */
[C---:B------:R-:W-:Y:S01]  /*5190*/  ISETP.GT.U32.AND P4, PT, R0.reuse, R6, PT ;  /* 0x000000060000720c */ /* 0x040fe20003f84070 */
[----:B------:R-:W-:Y:S02]  /*51a0*/  @!P0 IMAD.MOV R3, RZ, RZ, -R3 ;  /* 0x000000ffff038224 */ /* 0x000fe400078e0a03 */
[C---:B------:R-:W-:Y:S02]  /*51b0*/  IMAD R4, R0.reuse, R8, R4 ;  /* 0x0000000800047224 */ /* 0x040fe400078e0204 */
[----:B------:R-:W-:Y:S01]  /*51c0*/  IMAD.MOV R9, RZ, RZ, -R9 ;  /* 0x000000ffff097224 */ /* 0x000fe200078e0a09 */
[----:B------:R0:W-:Y:S01]  /*51d0*/  STL [R1+0x13c], R3 ;  /* 0x00013c0301007387 */ /* 0x0001e20000100800 */
[----:B------:R-:W-:-:S02]  /*51e0*/  IMAD R5, R0, R18, R17 ;  /* 0x0000001200057224 */ /* 0x000fc400078e0211 */
[C---:B------:R-:W-:Y:S02]  /*51f0*/  VIADD R8, R21.reuse, 0x6e ;  /* 0x0000006e15087836 */ /* 0x040fe40000000000 */
[C---:B------:R-:W-:Y:S01]  /*5200*/  IMAD R7, R0.reuse, R9, R7 ;  /* 0x0000000900077224 */ /* 0x040fe200078e0207 */
[----:B------:R-:W-:Y:S01]  /*5210*/  ISETP.GT.U32.AND P0, PT, R0, R5, PT ;  /* 0x000000050000720c */ /* 0x000fe20003f04070 */
[----:B------:R-:W-:Y:S01]  /*5220*/  @!P6 IMAD.MOV R11, RZ, RZ, -R11 ;  /* 0x000000ffff0be224 */ /* 0x000fe200078e0a0b */
[----:B------:R-:W-:Y:S01]  /*5230*/  IABS R17, R8 ;  /* 0x0000000800117213 */ /* 0x000fe20000000000 */
[----:B------:R-:W-:Y:S01]  /*5240*/  @!P3 IMAD.IADD R10, R10, 0x1, -R0 ;  /* 0x000000010a0ab824 */ /* 0x000fe200078e0a00 */
[C---:B------:R-:W-:Y:S01]  /*5250*/  ISETP.GT.U32.AND P6, PT, R0.reuse, R4, PT ;  /* 0x000000040000720c */ /* 0x040fe20003fc4070 */
[----:B0-----:R-:W-:Y:S01]  /*5260*/  IMAD.MOV.U32 R3, RZ, RZ, R2 ;  /* 0x000000ffff037224 */ /* 0x001fe200078e0002 */
[----:B------:R-:W-:Y:S01]  /*5270*/  ISETP.GT.U32.AND P3, PT, R0, R7, PT ;  /* 0x000000070000720c */ /* 0x000fe20003f64070 */
[----:B------:R-:W-:Y:S01]  /*5280*/  VIADD R9, R21, 0x6c ;  /* 0x0000006c15097836 */ /* 0x000fe20000000000 */
[----:B------:R-:W-:Y:S01]  /*5290*/  STL [R1+0x138], R11 ;  /* 0x0001380b01007387 */ /* 0x000fe20000100800 */
[----:B------:R-:W-:Y:S01]  /*52a0*/  @!P5 IMAD.MOV R3, RZ, RZ, -R3 ;  /* 0x000000ffff03d224 */ /* 0x000fe200078e0a03 */
[----:B------:R-:W-:Y:S01]  /*52b0*/  ISETP.GE.AND P5, PT, R14, RZ, PT ;  /* 0x000000ff0e00720c */ /* 0x000fe20003fa6270 */
[----:B------:R-:W-:Y:S01]  /*52c0*/  IMAD.MOV.U32 R12, RZ, RZ, R17 ;  /* 0x000000ffff0c7224 */ /* 0x000fe200078e0011 */
[----:B------:R-:W-:Y:S01]  /*52d0*/  IABS R15, R9 ;  /* 0x00000009000f7213 */ /* 0x000fe20000000000 */
[----:B------:R-:W-:Y:S01]  /*52e0*/  @!P4 IMAD.IADD R6, R6, 0x1, -R0 ;  /* 0x000000010606c824 */ /* 0x000fe200078e0a00 */
[----:B------:R0:W-:Y:S01]  /*52f0*/  STL [R1+0x134], R3 ;  /* 0x0001340301007387 */ /* 0x0001e20000100800 */
[----:B------:R-:W-:Y:S01]  /*5300*/  IMAD.HI.U32 R2, R20, R12, RZ ;  /* 0x0000000c14027227 */ /* 0x000fe200078e00ff */
[----:B------:R-:W-:-:S03]  /*5310*/  ISETP.GE.AND P4, PT, R13, RZ, PT ;  /* 0x000000ff0d00720c */ /* 0x000fc60003f86270 */
[----:B------:R-:W-:Y:S02]  /*5320*/  IMAD.MOV R2, RZ, RZ, -R2 ;  /* 0x000000ffff027224 */ /* 0x000fe400078e0a02 */
[--C-:B------:R-:W-:Y:S01]  /*5330*/  @!P0 IMAD.IADD R5, R5, 0x1, -R0.reuse ;  /* 0x0000000105058824 */ /* 0x100fe200078e0a00 */
[----:B------:R-:W-:Y:S01]  /*5340*/  ISETP.GE.AND P0, PT, R16, RZ, PT ;  /* 0x000000ff1000720c */ /* 0x000fe20003f06270 */
[----:B------:R-:W-:Y:S02]  /*5350*/  @!P6 IMAD.IADD R4, R4, 0x1, -R0 ;  /* 0x000000010404e824 */ /* 0x000fe400078e0a00 */
[----:B0-----:R-:W-:Y:S01]  /*5360*/  IMAD.MOV.U32 R3, RZ, RZ, R10 ;  /* 0x000000ffff037224 */ /* 0x001fe200078e000a */
[----:B------:R-:W-:Y:S01]  /*5370*/  ISETP.GT.U32.AND P6, PT, R0, R5, PT ;  /* 0x000000050000720c */ /* 0x000fe20003fc4070 */
[----:B------:R-:W-:Y:S02]  /*5380*/  IMAD.MOV.U32 R11, RZ, RZ, R15 ;  /* 0x000000ffff0b7224 */ /* 0x000fe400078e000f */
[----:B------:R-:W-:-:S02]  /*5390*/  @!P1 IMAD.MOV R3, RZ, RZ, -R3 ;  /* 0x000000ffff039224 */ /* 0x000fc400078e0a03 */
[C---:B------:R-:W-:Y:S02]  /*53a0*/  IMAD R2, R0.reuse, R2, R12 ;  /* 0x0000000200027224 */ /* 0x040fe400078e020c */
[----:B------:R-:W-:Y:S01]  /*53b0*/  @!P3 IMAD.IADD R7, R7, 0x1, -R0 ;  /* 0x000000010707b824 */ /* 0x000fe200078e0a00 */
[----:B------:R0:W-:Y:S01]  /*53c0*/  STL [R1+0x120], R3 ;  /* 0x0001200301007387 */ /* 0x0001e20000100800 */
[----:B------:R-:W-:Y:S01]  /*53d0*/  ISETP.GT.U32.AND P3, PT, R0, R4, PT ;  /* 0x000000040000720c */ /* 0x000fe20003f64070 */
[----:B------:R-:W-:Y:S02]  /*53e0*/  IMAD.HI.U32 R13, R20, R11, RZ ;  /* 0x0000000b140d7227 */ /* 0x000fe400078e00ff */
[----:B------:R-:W-:Y:S02]  /*53f0*/  ISETP.GT.U32.AND P1, PT, R0, R7, PT ;  /* 0x000000070000720c */ /* 0x000fe40003f24070 */
[----:B------:R-:W-:Y:S02]  /*5400*/  IMAD.MOV R10, RZ, RZ, -R13 ;  /* 0x000000ffff0a7224 */ /* 0x000fe400078e0a0d */
[----:B------:R-:W-:-:S02]  /*5410*/  VIADD R13, R21, 0x6a ;  /* 0x0000006a150d7836 */ /* 0x000fc40000000000 */
[----:B0-----:R-:W-:Y:S02]  /*5420*/  IMAD.MOV.U32 R3, RZ, RZ, R6 ;  /* 0x000000ffff037224 */ /* 0x001fe400078e0006 */
[C---:B------:R-:W-:Y:S01]  /*5430*/  IMAD R6, R0.reuse, R10, R11 ;  /* 0x0000000a00067224 */ /* 0x040fe200078e020b */
[----:B------:R-:W-:Y:S01]  /*5440*/  IABS R12, R13 ;  /* 0x0000000d000c7213 */ /* 0x000fe20000000000 */
[----:B------:R-:W-:Y:S01]  /*5450*/  @!P2 IMAD.MOV R3, RZ, RZ, -R3 ;  /* 0x000000ffff03a224 */ /* 0x000fe200078e0a03 */
[----:B------:R-:W-:Y:S01]  /*5460*/  ISETP.GT.U32.AND P2, PT, R0, R2, PT ;  /* 0x000000020000720c */ /* 0x000fe20003f44070 */
[----:B------:R-:W-:Y:S02]  /*5470*/  VIADD R10, R21, 0x68 ;  /* 0x00000068150a7836 */ /* 0x000fe40000000000 */
[--C-:B------:R-:W-:Y:S01]  /*5480*/  @!P6 IMAD.IADD R5, R5, 0x1, -R0.reuse ;  /* 0x000000010505e824 */ /* 0x100fe200078e0a00 */
[----:B------:R0:W-:Y:S01]  /*5490*/  STL [R1+0x114], R3 ;  /* 0x0001140301007387 */ /* 0x0001e20000100800 */
[----:B------:R-:W-:Y:S01]  /*54a0*/  @!P3 IMAD.IADD R4, R4, 0x1, -R0 ;  /* 0x000000010404b824 */ /* 0x000fe200078e0a00 */
[----:B------:R-:W-:Y:S01]  /*54b0*/  ISETP.GT.U32.AND P3, PT, R0, R6, PT ;  /* 0x000000060000720c */ /* 0x000fe20003f64070 */
[----:B------:R-:W-:Y:S01]  /*54c0*/  IMAD.HI.U32 R15, R20, R12, RZ ;  /* 0x0000000c140f7227 */ /* 0x000fe200078e00ff */
[----:B------:R-:W-:-:S02]  /*54d0*/  IABS R11, R10 ;  /* 0x0000000a000b7213 */ /* 0x000fc40000000000 */
[----:B------:R-:W-:Y:S01]  /*54e0*/  ISETP.GE.AND P6, PT, R8, RZ, PT ;  /* 0x000000ff0800720c */ /* 0x000fe20003fc6270 */
[--C-:B------:R-:W-:Y:S01]  /*54f0*/  @!P1 IMAD.IADD R7, R7, 0x1, -R0.reuse ;  /* 0x0000000107079824 */ /* 0x100fe200078e0a00 */
[----:B------:R-:W-:Y:S01]  /*5500*/  ISETP.GE.AND P1, PT, R9, RZ, PT ;  /* 0x000000ff0900720c */ /* 0x000fe20003f26270 */
[----:B------:R-:W-:Y:S01]  /*5510*/  @!P2 IMAD.IADD R2, R2, 0x1, -R0 ;  /* 0x000000010202a824 */ /* 0x000fe200078e0a00 */
[----:B------:R-:W-:Y:S01]  /*5520*/  ISETP.GE.AND P2, PT, R13, RZ, PT ;  /* 0x000000ff0d00720c */ /* 0x000fe20003f46270 */
[----:B0-----:R-:W-:Y:S02]  /*5530*/  IMAD.MOV.U32 R3, RZ, RZ, R5 ;  /* 0x000000ffff037224 */ /* 0x001fe400078e0005 */
[----:B------:R-:W-:-:S04]  /*5540*/  IMAD.HI.U32 R14, R20, R11, RZ ;  /* 0x0000000b140e7227 */ /* 0x000fc800078e00ff */
[----:B------:R-:W-:Y:S01]  /*5550*/  @!P5 IMAD.MOV R3, RZ, RZ, -R3 ;  /* 0x000000ffff03d224 */ /* 0x000fe200078e0a03 */
[----:B------:R-:W-:Y:S01]  /*5560*/  ISETP.GT.U32.AND P5, PT, R0, R2, PT ;  /* 0x000000020000720c */ /* 0x000fe20003fa4070 */
[----:B------:R-:W-:Y:S02]  /*5570*/  IMAD.MOV R15, RZ, RZ, -R15 ;  /* 0x000000ffff0f7224 */ /* 0x000fe400078e0a0f */
[----:B------:R-:W-:Y:S01]  /*5580*/  IMAD.MOV R13, RZ, RZ, -R14 ;  /* 0x000000ffff0d7224 */ /* 0x000fe200078e0a0e */
[----:B------:R0:W-:Y:S01]  /*5590*/  STL [R1+0xfc], R3 ;  /* 0x0000fc0301007387 */ /* 0x0001e20000100800 */
[----:B------:R-:W-:Y:S02]  /*55a0*/  @!P3 IMAD.IADD R6, R6, 0x1, -R0 ;  /* 0x000000010606b824 */ /* 0x000fe400078e0a00 */
[----:B------:R-:W-:Y:S02]  /*55b0*/  IMAD.MOV.U32 R14, RZ, RZ, R4 ;  /* 0x000000ffff0e7224 */ /* 0x000fe400078e0004 */
[C---:B------:R-:W-:Y:S01]  /*55c0*/  IMAD R5, R0.reuse, R15, R12 ;  /* 0x0000000f00057224 */ /* 0x040fe200078e020c */
[----:B------:R-:W-:Y:S01]  /*55d0*/  ISETP.GT.U32.AND P3, PT, R0, R6, PT ;  /* 0x000000060000720c */ /* 0x000fe20003f64070 */
[----:B------:R-:W-:-:S02]  /*55e0*/  VIADD R8, R21, 0x66 ;  /* 0x0000006615087836 */ /* 0x000fc40000000000 */
[C---:B------:R-:W-:Y:S02]  /*55f0*/  IMAD R4, R0.reuse, R13, R11 ;  /* 0x0000000d00047224 */ /* 0x040fe400078e020b */
[----:B0-----:R-:W-:Y:S01]  /*5600*/  IMAD.MOV.U32 R3, RZ, RZ, R7 ;  /* 0x000000ffff037224 */ /* 0x001fe200078e0007 */
[----:B------:R-:W-:Y:S01]  /*5610*/  IABS R9, R8 ;  /* 0x0000000800097213 */ /* 0x000fe20000000000 */
[----:B------:R-:W-:Y:S01]  /*5620*/  @!P4 IMAD.MOV R14, RZ, RZ, -R14 ;  /* 0x000000ffff0ec224 */ /* 0x000fe200078e0a0e */
[----:B------:R-:W-:Y:S01]  /*5630*/  ISETP.GT.U32.AND P4, PT, R0, R5, PT ;  /* 0x000000050000720c */ /* 0x000fe20003f84070 */
[----:B------:R-:W-:Y:S01]  /*5640*/  @!P0 IMAD.MOV R3, RZ, RZ, -R3 ;  /* 0x000000ffff038224 */ /* 0x000fe200078e0a03 */
[----:B------:R-:W-:Y:S01]  /*5650*/  ISETP.GE.AND P0, PT, R10, RZ, PT ;  /* 0x000000ff0a00720c */ /* 0x000fe20003f06270 */
[----:B------:R-:W-:Y:S01]  /*5660*/  @!P5 IMAD.IADD R2, R2, 0x1, -R0 ;  /* 0x000000010202d824 */ /* 0x000fe200078e0a00 */
[----:B------:R-:W-:Y:S01]  /*5670*/  ISETP.GT.U32.AND P5, PT, R0, R4, PT ;  /* 0x000000040000720c */ /* 0x000fe20003fa4070 */
[----:B------:R0:W-:Y:S01]  /*5680*/  STL [R1+0xf8], R14 ;  /* 0x0000f80e01007387 */ /* 0x0001e20000100800 */
[----:B------:R-:W-:-:S03]  /*5690*/  IMAD.HI.U32 R7, R20, R9, RZ ;  /* 0x0000000914077227 */ /* 0x000fc600078e00ff */
[----:B------:R1:W-:Y:S01]  /*56a0*/  STL [R1+0xf4], R3 ;  /* 0x0000f40301007387 */ /* 0x0003e20000100800 */
[----:B------:R-:W-:Y:S02]  /*56b0*/  IMAD.MOV R7, RZ, RZ, -R7 ;  /* 0x000000ffff077224 */ /* 0x000fe400078e0a07 */
[--C-:B------:R-:W-:Y:S01]  /*56c0*/  @!P3 IMAD.IADD R6, R6, 0x1, -R0.reuse ;  /* 0x000000010606b824 */ /* 0x100fe200078e0a00 */
[----:B------:R-:W-:Y:S01]  /*56d0*/  ISETP.GE.AND P3, PT, R8, RZ, PT ;  /* 0x000000ff0800720c */ /* 0x000fe20003f66270 */
[--C-:B------:R-:W-:Y:S01]  /*56e0*/  @!P4 IMAD.IADD R5, R5, 0x1, -R0.reuse ;  /* 0x000000010505c824 */ /* 0x100fe200078e0a00 */
[----:B0-----:R-:W-:Y:S01]  /*56f0*/  IABS R14, R22 ;  /* 0x00000016000e7213 */ /* 0x001fe20000000000 */
[----:B------:R-:W-:Y:S02]  /*5700*/  IMAD R9, R0, R7, R9 ;  /* 0x0000000700097224 */ /* 0x000fe400078e0209 */
[----:B------:R-:W-:Y:S01]  /*5710*/  @!P5 IMAD.IADD R4, R4, 0x1, -R0 ;  /* 0x000000010404d824 */ /* 0x000fe200078e0a00 */
[----:B------:R-:W-:Y:S01]  /*5720*/  ISETP.GT.U32.AND P4, PT, R0, R5, PT ;  /* 0x000000050000720c */ /* 0x000fe20003f84070 */
[----:B-1----:R-:W-:-:S02]  /*5730*/  IMAD.MOV.U32 R3, RZ, RZ, R2 ;  /* 0x000000ffff037224 */ /* 0x002fc400078e0002 */
[C---:B------:R-:W-:Y:S01]  /*5740*/  VIADD R8, R21.reuse, 0x64 ;  /* 0x0000006415087836 */ /* 0x040fe20000000000 */
[----:B------:R-:W-:Y:S01]  /*5750*/  ISETP.GT.U32.AND P5, PT, R0, R4, PT ;  /* 0x000000040000720c */ /* 0x000fe20003fa4070 */
[----:B------:R-:W-:Y:S02]  /*5760*/  @!P6 IMAD.MOV R3, RZ, RZ, -R3 ;  /* 0x000000ffff03e224 */ /* 0x000fe400078e0a03 */
[C---:B------:R-:W-:Y:S01]  /*5770*/  VIADD R10, R21.reuse, 0x62 ;  /* 0x00000062150a7836 */ /* 0x040fe20000000000 */
[----:B------:R-:W-:Y:S01]  /*5780*/  ISETP.GE.AND P6, PT, R8, RZ, PT ;  /* 0x000000ff0800720c */ /* 0x000fe20003fc6270 */
[C---:B------:R-:W-:Y:S01]  /*5790*/  VIADD R2, R21.reuse, 0x60 ;  /* 0x0000006015027836 */ /* 0x040fe20000000000 */
[----:B------:R0:W-:Y:S01]  /*57a0*/  STL [R1+0x12c], R3 ;  /* 0x00012c0301007387 */ /* 0x0001e20000100800 */
[----:B------:R-:W-:Y:S01]  /*57b0*/  IABS R8, R8 ;  /* 0x0000000800087213 */ /* 0x000fe20000000000 */
[----:B------:R-:W-:Y:S01]  /*57c0*/  VIADD R15, R21, 0x5e ;  /* 0x0000005e150f7836 */ /* 0x000fe20000000000 */
[----:B------:R-:W-:Y:S01]  /*57d0*/  IABS R16, R10 ;  /* 0x0000000a00107213 */ /* 0x000fe20000000000 */
[----:B------:R-:W-:Y:S01]  /*57e0*/  @!P4 IMAD.IADD R5, R5, 0x1, -R0 ;  /* 0x000000010505c824 */ /* 0x000fe200078e0a00 */
[----:B------:R-:W-:Y:S01]  /*57f0*/  ISETP.GE.AND P4, PT, R10, RZ, PT ;  /* 0x000000ff0a00720c */ /* 0x000fe20003f86270 */
[----:B------:R-:W-:Y:S01]  /*5800*/  IMAD.HI.U32 R11, R20, R8, RZ ;  /* 0x00000008140b7227 */ /* 0x000fe200078e00ff */
[----:B------:R-:W-:-:S03]  /*5810*/  IABS R17, R2 ;  /* 0x0000000200117213 */ /* 0x000fc60000000000 */
[----:B0-----:R-:W-:Y:S02]  /*5820*/  IMAD.MOV.U32 R3, RZ, RZ, R6 ;  /* 0x000000ffff037224 */ /* 0x001fe400078e0006 */
[----:B------:R-:W-:Y:S02]  /*5830*/  IMAD.MOV R10, RZ, RZ, -R11 ;  /* 0x000000ffff0a7224 */ /* 0x000fe400078e0a0b */
[----:B------:R-:W-:Y:S01]  /*5840*/  @!P1 IMAD.MOV R3, RZ, RZ, -R3 ;  /* 0x000000ffff039224 */ /* 0x000fe200078e0a03 */
[----:B------:R-:W-:Y:S01]  /*5850*/  ISETP.GT.U32.AND P1, PT, R0, R9, PT ;  /* 0x000000090000720c */ /* 0x000fe20003f24070 */
[----:B------:R-:W-:Y:S01]  /*5860*/  @!P5 IMAD.IADD R4, R4, 0x1, -R0 ;  /* 0x000000010404d824 */ /* 0x000fe200078e0a00 */
[----:B------:R-:W-:Y:S01]  /*5870*/  ISETP.GE.AND P5, PT, R2, RZ, PT ;  /* 0x000000ff0200720c */ /* 0x000fe20003fa6270 */
[----:B------:R-:W-:Y:S01]  /*5880*/  IMAD R2, R0, R10, R8 ;  /* 0x0000000a00027224 */ /* 0x000fe200078e0208 */
[----:B------:R0:W-:Y:S01]  /*5890*/  STL [R1+0x130], R3 ;  /* 0x0001300301007387 */ /* 0x0001e20000100800 */
[----:B------:R-:W-:-:S04]  /*58a0*/  IMAD.HI.U32 R7, R20, R16, RZ ;  /* 0x0000001014077227 */ /* 0x000fc800078e00ff */
[----:B------:R-:W-:Y:S02]  /*58b0*/  IMAD.MOV R7, RZ, RZ, -R7 ;  /* 0x000000ffff077224 */ /* 0x000fe400078e0a07 */
[----:B------:R-:W-:Y:S02]  /*58c0*/  IMAD.MOV.U32 R12, RZ, RZ, R5 ;  /* 0x000000ffff0c7224 */ /* 0x000fe400078e0005 */
[----:B------:R-:W-:Y:S02]  /*58d0*/  @!P1 IMAD.IADD R9, R9, 0x1, -R0 ;  /* 0x0000000109099824 */ /* 0x000fe400078e0a00 */
[----:B0-----:R-:W-:Y:S02]  /*58e0*/  IMAD.MOV.U32 R3, RZ, RZ, R4 ;  /* 0x000000ffff037224 */ /* 0x001fe400078e0004 */
[C---:B------:R-:W-:Y:S01]  /*58f0*/  IMAD R16, R0.reuse, R7, R16 ;  /* 0x0000000700107224 */ /* 0x040fe200078e0210 */
[C---:B------:R-:W-:Y:S01]  /*5900*/  ISETP.GT.U32.AND P1, PT, R0.reuse, R9, PT ;  /* 0x000000090000720c */ /* 0x040fe20003f24070 */
[----:B------:R-:W-:Y:S01]  /*5910*/  @!P0 IMAD.MOV R3, RZ, RZ, -R3 ;  /* 0x000000ffff038224 */ /* 0x000fe200078e0a03 */
[----:B------:R-:W-:Y:S01]  /*5920*/  ISETP.GT.U32.AND P0, PT, R0, R2, PT ;  /* 0x000000020000720c */ /* 0x000fe20003f04070 */
[----:B------:R-:W-:-:S04]  /*5930*/  IMAD.HI.U32 R6, R20, R17, RZ ;  /* 0x0000001114067227 */ /* 0x000fc800078e00ff */
[----:B------:R-:W-:Y:S01]  /*5940*/  @!P2 IMAD.MOV R12, RZ, RZ, -R12 ;  /* 0x000000ffff0ca224 */ /* 0x000fe200078e0a0c */
[----:B------:R-:W-:Y:S01]  /*5950*/  ISETP.GE.AND P2, PT, R15, RZ, PT ;  /* 0x000000ff0f00720c */ /* 0x000fe20003f46270 */
[----:B------:R-:W-:Y:S01]  /*5960*/  IMAD.MOV R6, RZ, RZ, -R6 ;  /* 0x000000ffff067224 */ /* 0x000fe200078e0a06 */
[----:B------:R-:W-:Y:S01]  /*5970*/  IABS R15, R15 ;  /* 0x0000000f000f7213 */ /* 0x000fe20000000000 */
[----:B------:R-:W-:Y:S01]  /*5980*/  VIADD R10, R21, 0x5a ;  /* 0x0000005a150a7836 */ /* 0x000fe20000000000 */
[----:B------:R-:W-:Y:S01]  /*5990*/  STL [R1+0x124], R12 ;  /* 0x0001240c01007387 */ /* 0x000fe20000100800 */
[--C-:B------:R-:W-:Y:S01]  /*59a0*/  @!P1 IMAD.IADD R9, R9, 0x1, -R0.reuse ;  /* 0x0000000109099824 */ /* 0x100fe200078e0a00 */
[----:B------:R-:W-:Y:S01]  /*59b0*/  ISETP.GT.U32.AND P1, PT, R0, R16, PT ;  /* 0x000000100000720c */ /* 0x000fe20003f24070 */
[----:B------:R-:W-:Y:S01]  /*59c0*/  @!P0 IMAD.IADD R2, R2, 0x1, -R0 ;  /* 0x0000000102028824 */ /* 0x000fe200078e0a00 */
[----:B------:R0:W-:Y:S01]  /*59d0*/  STL [R1+0x128], R3 ;  /* 0x0001280301007387 */ /* 0x0001e20000100800 */
[----:B------:R-:W-:Y:S01]  /*59e0*/  IMAD R17, R0, R6, R17 ;  /* 0x0000000600117224 */ /* 0x000fe200078e0211 */
[----:B------:R-:W-:Y:S01]  /*59f0*/  IABS R13, R10 ;  /* 0x0000000a000d7213 */ /* 0x000fe20000000000 */
[----:B------:R-:W-:Y:S01]  /*5a00*/  IMAD.HI.U32 R11, R20, R15, RZ ;  /* 0x0000000f140b7227 */ /* 0x000fe200078e00ff */
[----:B------:R-:W-:-:S03]  /*5a10*/  ISETP.GT.U32.AND P0, PT, R0, R2, PT ;  /* 0x000000020000720c */ /* 0x000fc60003f04070 */
[----:B------:R-:W-:Y:S02]  /*5a20*/  IMAD.MOV R11, RZ, RZ, -R11 ;  /* 0x000000ffff0b7224 */ /* 0x000fe400078e0a0b */
[----:B------:R-:W-:-:S04]  /*5a30*/  IMAD.HI.U32 R5, R20, R13, RZ ;  /* 0x0000000d14057227 */ /* 0x000fc800078e00ff */
[----:B0-----:R-:W-:Y:S02]  /*5a40*/  IMAD.MOV.U32 R3, RZ, RZ, R9 ;  /* 0x000000ffff037224 */ /* 0x001fe400078e0009 */
[----:B------:R-:W-:Y:S02]  /*5a50*/  @!P1 IMAD.IADD R16, R16, 0x1, -R0 ;  /* 0x0000000110109824 */ /* 0x000fe400078e0a00 */
[----:B------:R-:W-:Y:S01]  /*5a60*/  @!P3 IMAD.MOV R3, RZ, RZ, -R3 ;  /* 0x000000ffff03b224 */ /* 0x000fe200078e0a03 */
[C---:B------:R-:W-:Y:S01]  /*5a70*/  ISETP.GT.U32.AND P3, PT, R0.reuse, R17, PT ;  /* 0x000000110000720c */ /* 0x040fe20003f64070 */
[C---:B------:R-:W-:Y:S01]  /*5a80*/  IMAD R15, R0.reuse, R11, R15 ;  /* 0x0000000b000f7224 */ /* 0x040fe200078e020f */
[----:B------:R-:W-:Y:S01]  /*5a90*/  ISETP.GT.U32.AND P1, PT, R0, R16, PT ;  /* 0x000000100000720c */ /* 0x000fe20003f24070 */
[----:B------:R-:W-:Y:S01]  /*5aa0*/  IMAD.HI.U32 R6, R20, R14, RZ ;  /* 0x0000000e14067227 */ /* 0x000fe200078e00ff */
[----:B------:R0:W-:Y:S03]  /*5ab0*/  STL [R1+0x104], R3 ;  /* 0x0001040301007387 */ /* 0x0001e60000100800 */
[----:B------:R-:W-:-:S02]  /*5ac0*/  IMAD.MOV R9, RZ, RZ, -R5 ;  /* 0x000000ffff097224 */ /* 0x000fc400078e0a05 */
[----:B------:R-:W-:Y:S01]  /*5ad0*/  @!P0 IMAD.IADD R2, R2, 0x1, -R0 ;  /* 0x0000000102028824 */ /* 0x000fe200078e0a00 */
[C---:B------:R-:W-:Y:S01]  /*5ae0*/  ISETP.GT.U32.AND P0, PT, R0.reuse, R15, PT ;  /* 0x0000000f0000720c */ /* 0x040fe20003f04070 */
[----:B------:R-:W-:Y:S02]  /*5af0*/  VIADD R18, R21, 0x58 ;  /* 0x0000005815127836 */ /* 0x000fe40000000000 */
[----:B------:R-:W-:Y:S02]  /*5b00*/  IMAD.MOV R6, RZ, RZ, -R6 ;  /* 0x000000ffff067224 */ /* 0x000fe400078e0a06 */
[C---:B------:R-:W-:Y:S01]  /*5b10*/  IMAD R13, R0.reuse, R9, R13 ;  /* 0x00000009000d7224 */ /* 0x040fe200078e020d */
[----:B------:R-:W-:Y:S01]  /*5b20*/  IABS R7, R18 ;  /* 0x0000001200077213 */ /* 0x000fe20000000000 */
[C---:B------:R-:W-:Y:S02]  /*5b30*/  IMAD R14, R0.reuse, R6, R14 ;  /* 0x00000006000e7224 */ /* 0x040fe400078e020e */
[--C-:B------:R-:W-:Y:S01]  /*5b40*/  @!P3 IMAD.IADD R17, R17, 0x1, -R0.reuse ;  /* 0x000000011111b824 */ /* 0x100fe200078e0a00 */
[----:B------:R-:W-:Y:S01]  /*5b50*/  ISETP.GT.U32.AND P3, PT, R0, R13, PT ;  /* 0x0000000d0000720c */ /* 0x000fe20003f64070 */
[----:B------:R-:W-:Y:S01]  /*5b60*/  @!P1 IMAD.IADD R16, R16, 0x1, -R0 ;  /* 0x0000000110109824 */ /* 0x000fe200078e0a00 */
[----:B------:R-:W-:Y:S01]  /*5b70*/  ISETP.GT.U32.AND P1, PT, R0, R14, PT ;  /* 0x0000000e0000720c */ /* 0x000fe20003f24070 */
[----:B------:R-:W-:-:S04]  /*5b80*/  IMAD.HI.U32 R6, R20, R7, RZ ;  /* 0x0000000714067227 */ /* 0x000fc800078e00ff */
[----:B------:R-:W-:Y:S01]  /*5b90*/  @!P0 IMAD.IADD R15, R15, 0x1, -R0 ;  /* 0x000000010f0f8824 */ /* 0x000fe200078e0a00 */
[C---:B------:R-:W-:Y:S01]  /*5ba0*/  ISETP.GT.U32.AND P0, PT, R0.reuse, R17, PT ;  /* 0x000000110000720c */ /* 0x040fe20003f04070 */
[----:B------:R-:W-:Y:S02]  /*5bb0*/  IMAD.MOV R6, RZ, RZ, -R6 ;  /* 0x000000ffff067224 */ /* 0x000fe400078e0a06 */
[----:B------:R-:W-:Y:S02]  /*5bc0*/  VIADD R11, R21, 0x54 ;  /* 0x00000054150b7836 */ /* 0x000fe40000000000 */
[----:B------:R-:W-:Y:S02]  /*5bd0*/  IMAD R7, R0, R6, R7 ;  /* 0x0000000600077224 */ /* 0x000fe400078e0207 */
[----:B------:R-:W-:Y:S01]  /*5be0*/  @!P3 IMAD.IADD R13, R13, 0x1, -R0 ;  /* 0x000000010d0db824 */ /* 0x000fe200078e0a00 */
[----:B------:R-:W-:Y:S01]  /*5bf0*/  IABS R6, R11 ;  /* 0x0000000b00067213 */ /* 0x000fe20000000000 */
[----:B0-----:R-:W-:-:S02]  /*5c00*/  IMAD.MOV.U32 R3, RZ, RZ, R2 ;  /* 0x000000ffff037224 */ /* 0x001fc400078e0002 */
[----:B------:R-:W-:Y:S01]  /*5c10*/  VIADD R8, R21, 0x56 ;  /* 0x0000005615087836 */ /* 0x000fe20000000000 */
[----:B------:R-:W-:Y:S01]  /*5c20*/  ISETP.GT.U32.AND P3, PT, R0, R13, PT ;  /* 0x0000000d0000720c */ /* 0x000fe20003f64070 */
[--C-:B------:R-:W-:Y:S01]  /*5c30*/  @!P1 IMAD.IADD R14, R14, 0x1, -R0.reuse ;  /* 0x000000010e0e9824 */ /* 0x100fe200078e0a00 */
[----:B------:R-:W-:Y:S01]  /*5c40*/  ISETP.GT.U32.AND P1, PT, R0, R15, PT ;  /* 0x0000000f0000720c */ /* 0x000fe20003f24070 */
[----:B------:R-:W-:Y:S01]  /*5c50*/  @!P6 IMAD.MOV R3, RZ, RZ, -R3 ;  /* 0x000000ffff03e224 */ /* 0x000fe200078e0a03 */
[----:B------:R-:W-:Y:S01]  /*5c60*/  IABS R4, R8 ;  /* 0x0000000800047213 */ /* 0x000fe20000000000 */
[----:B------:R-:W-:Y:S01]  /*5c70*/  IMAD.HI.U32 R23, R20, R6, RZ ;  /* 0x0000000614177227 */ /* 0x000fe200078e00ff */
[C---:B------:R-:W-:Y:S02]  /*5c80*/  ISETP.GT.U32.AND P6, PT, R0.reuse, R14, PT ;  /* 0x0000000e0000720c */ /* 0x040fe40003fc4070 */
[----:B------:R0:W-:Y:S01]  /*5c90*/  STL [R1+0xe4], R3 ;  /* 0x0000e40301007387 */ /* 0x0001e20000100800 */
[----:B------:R-:W-:Y:S01]  /*5ca0*/  @!P0 IMAD.IADD R17, R17, 0x1, -R0 ;  /* 0x0000000111118824 */ /* 0x000fe200078e0a00 */
[----:B------:R-:W-:Y:S01]  /*5cb0*/  ISETP.GT.U32.AND P0, PT, R0, R7, PT ;  /* 0x000000070000720c */ /* 0x000fe20003f04070 */
[----:B------:R-:W-:-:S02]  /*5cc0*/  IMAD.MOV R23, RZ, RZ, -R23 ;  /* 0x000000ffff177224 */ /* 0x000fc400078e0a17 */
[----:B------:R-:W-:-:S04]  /*5cd0*/  IMAD.HI.U32 R5, R20, R4, RZ ;  /* 0x0000000414057227 */ /* 0x000fc800078e00ff */
[----:B------:R-:W-:Y:S02]  /*5ce0*/  VIADD R9, R21, 0x50 ;  /* 0x0000005015097836 */ /* 0x000fe40000000000 */
[----:B0-----:R-:W-:Y:S02]  /*5cf0*/  IMAD.MOV.U32 R3, RZ, RZ, R16 ;  /* 0x000000ffff037224 */ /* 0x001fe400078e0010 */
[C---:B------:R-:W-:Y:S01]  /*5d00*/  IMAD R6, R0.reuse, R23, R6 ;  /* 0x0000001700067224 */ /* 0x040fe200078e0206 */
[----:B------:R-:W-:Y:S01]  /*5d10*/  IABS R2, R9 ;  /* 0x0000000900027213 */ /* 0x000fe20000000000 */
[----:B------:R-:W-:Y:S02]  /*5d20*/  @!P4 IMAD.MOV R3, RZ, RZ, -R3 ;  /* 0x000000ffff03c224 */ /* 0x000fe400078e0a03 */
[----:B------:R-:W-:Y:S02]  /*5d30*/  IMAD.MOV R5, RZ, RZ, -R5 ;  /* 0x000000ffff057224 */ /* 0x000fe400078e0a05 */
[--C-:B------:R-:W-:Y:S01]  /*5d40*/  @!P1 IMAD.IADD R15, R15, 0x1, -R0.reuse ;  /* 0x000000010f0f9824 */ /* 0x100fe200078e0a00 */
[----:B------:R0:W-:Y:S01]  /*5d50*/  STL [R1+0xd8], R3 ;  /* 0x0000d80301007387 */ /* 0x0001e20000100800 */
[----:B------:R-:W-:Y:S01]  /*5d60*/  @!P3 IMAD.IADD R13, R13, 0x1, -R0 ;  /* 0x000000010d0db824 */ /* 0x000fe200078e0a00 */
[----:B------:R-:W-:Y:S01]  /*5d70*/  ISETP.GT.U32.AND P3, PT, R0, R6, PT ;  /* 0x000000060000720c */ /* 0x000fe20003f64070 */
[----:B------:R-:W-:-:S02]  /*5d80*/  IMAD.MOV.U32 R19, RZ, RZ, R17 ;  /* 0x000000ffff137224 */ /* 0x000fc400078e0011 */
[----:B------:R-:W-:Y:S02]  /*5d90*/  IMAD R4, R0, R5, R4 ;  /* 0x0000000500047224 */ /* 0x000fe400078e0204 */
[--C-:B------:R-:W-:Y:S01]  /*5da0*/  @!P6 IMAD.IADD R14, R14, 0x1, -R0.reuse ;  /* 0x000000010e0ee824 */ /* 0x100fe200078e0a00 */
[----:B------:R-:W-:Y:S01]  /*5db0*/  ISETP.GE.AND P6, PT, R22, RZ, PT ;  /* 0x000000ff1600720c */ /* 0x000fe20003fc6270 */
[----:B------:R-:W-:Y:S01]  /*5dc0*/  @!P0 IMAD.IADD R7, R7, 0x1, -R0 ;  /* 0x0000000107078824 */ /* 0x000fe200078e0a00 */
[----:B------:R-:W-:Y:S01]  /*5dd0*/  ISETP.GE.AND P0, PT, R10, RZ, PT ;  /* 0x000000ff0a00720c */ /* 0x000fe20003f06270 */
[----:B0-----:R-:W-:Y:S01]  /*5de0*/  IMAD.MOV.U32 R3, RZ, RZ, R15 ;  /* 0x000000ffff037224 */ /* 0x001fe200078e000f */
[----:B------:R-:W-:Y:S01]  /*5df0*/  ISETP.GT.U32.AND P1, PT, R0, R4, PT ;  /* 0x000000040000720c */ /* 0x000fe20003f24070 */
[----:B------:R-:W-:-:S04]  /*5e00*/  IMAD.HI.U32 R22, R20, R2, RZ ;  /* 0x0000000214167227 */ /* 0x000fc800078e00ff */
[----:B------:R-:W-:Y:S02]  /*5e10*/  @!P5 IMAD.MOV R19, RZ, RZ, -R19 ;  /* 0x000000ffff13d224 */ /* 0x000fe400078e0a13 */
[----:B------:R-:W-:Y:S02]  /*5e20*/  @!P2 IMAD.MOV R3, RZ, RZ, -R3 ;  /* 0x000000ffff03a224 */ /* 0x000fe400078e0a03 */
[----:B------:R-:W-:Y:S01]  /*5e30*/  VIADD R12, R21, 0x52 ;  /* 0x00000052150c7836 */ /* 0x000fe20000000000 */
[----:B------:R-:W-:Y:S01]  /*5e40*/  STL [R1+0xcc], R19 ;  /* 0x0000cc1301007387 */ /* 0x000fe20000100800 */
[----:B------:R-:W-:Y:S02]  /*5e50*/  IMAD.MOV R22, RZ, RZ, -R22 ;  /* 0x000000ffff167224 */ /* 0x000fe400078e0a16 */
[----:B------:R-:W-:Y:S01]  /*5e60*/  @!P3 IMAD.IADD R6, R6, 0x1, -R0 ;  /* 0x000000010606b824 */ /* 0x000fe200078e0a00 */
[----:B------:R0:W-:Y:S01]  /*5e70*/  STL [R1+0xc8], R3 ;  /* 0x0000c80301007387 */ /* 0x0001e20000100800 */
[----:B------:R-:W-:Y:S01]  /*5e80*/  IMAD R2, R0, R22, R2 ;  /* 0x0000001600027224 */ /* 0x000fe200078e0202 */
[----:B------:R-:W-:Y:S01]  /*5e90*/  IABS R5, R12 ;  /* 0x0000000c00057213 */ /* 0x000fe20000000000 */
[----:B------:R-:W-:Y:S01]  /*5ea0*/  @!P1 IMAD.IADD R4, R4, 0x1, -R0 ;  /* 0x0000000104049824 */ /* 0x000fe200078e0a00 */
[----:B------:R-:W-:Y:S01]  /*5eb0*/  ISETP.GT.U32.AND P3, PT, R0, R7, PT ;  /* 0x000000070000720c */ /* 0x000fe20003f64070 */
[----:B------:R-:W-:Y:S01]  /*5ec0*/  @!P6 IMAD.MOV R14, RZ, RZ, -R14 ;  /* 0x000000ffff0ee224 */ /* 0x000fe200078e0a0e */
[----:B------:R-:W-:Y:S01]  /*5ed0*/  ISETP.GE.AND P1, PT, R18, RZ, PT ;  /* 0x000000ff1200720c */ /* 0x000fe20003f26270 */
[----:B------:R-:W-:Y:S01]  /*5ee0*/  IMAD.HI.U32 R23, R20, R5, RZ ;  /* 0x0000000514177227 */ /* 0x000fe200078e00ff */
[----:B------:R-:W-:-:S02]  /*5ef0*/  ISETP.GE.AND P6, PT, R8, RZ, PT ;  /* 0x000000ff0800720c */ /* 0x000fc40003fc6270 */
[----:B------:R-:W-:Y:S01]  /*5f00*/  STL [R1+0xc4], R14 ;  /* 0x0000c40e01007387 */ /* 0x000fe20000100800 */
[----:B0-----:R-:W-:Y:S01]  /*5f10*/  IMAD.MOV.U32 R3, RZ, RZ, R13 ;  /* 0x000000ffff037224 */ /* 0x001fe200078e000d */
[C---:B------:R-:W-:Y:S01]  /*5f20*/  ISETP.GT.U32.AND P5, PT, R0.reuse, R6, PT ;  /* 0x000000060000720c */ /* 0x040fe20003fa4070 */
[----:B------:R-:W-:Y:S01]  /*5f30*/  IMAD.MOV R23, RZ, RZ, -R23 ;  /* 0x000000ffff177224 */ /* 0x000fe200078e0a17 */
[C---:B------:R-:W-:Y:S01]  /*5f40*/  ISETP.GT.U32.AND P4, PT, R0.reuse, R4, PT ;  /* 0x000000040000720c */ /* 0x040fe20003f84070 */
[----:B------:R-:W-:Y:S01]  /*5f50*/  @!P0 IMAD.MOV R3, RZ, RZ, -R3 ;  /* 0x000000ffff038224 */ /* 0x000fe200078e0a03 */
[C---:B------:R-:W-:Y:S01]  /*5f60*/  ISETP.GT.U32.AND P0, PT, R0.reuse, R2, PT ;  /* 0x000000020000720c */ /* 0x040fe20003f04070 */
[----:B------:R-:W-:Y:S02]  /*5f70*/  VIADD R10, R21, 0x4e ;  /* 0x0000004e150a7836 */ /* 0x000fe40000000000 */
[C---:B------:R-:W-:Y:S01]  /*5f80*/  IMAD R5, R0.reuse, R23, R5 ;  /* 0x0000001700057224 */ /* 0x040fe200078e0205 */
[----:B------:R0:W-:Y:S01]  /*5f90*/  STL [R1+0xb8], R3 ;  /* 0x0000b80301007387 */ /* 0x0001e20000100800 */
[--C-:B------:R-:W-:Y:S01]  /*5fa0*/  @!P3 IMAD.IADD R7, R7, 0x1, -R0.reuse ;  /* 0x000000010707b824 */ /* 0x100fe200078e0a00 */
[----:B------:R-:W-:Y:S01]  /*5fb0*/  IABS R18, R10 ;  /* 0x0000000a00127213 */ /* 0x000fe20000000000 */
[----:B------:R-:W-:Y:S01]  /*5fc0*/  VIADD R23, R21, 0x1c ;  /* 0x0000001c15177836 */ /* 0x000fe20000000000 */
[----:B------:R-:W-:Y:S01]  /*5fd0*/  ISETP.GT.U32.AND P2, PT, R0, R5, PT ;  /* 0x000000050000720c */ /* 0x000fe20003f44070 */
[----:B------:R-:W-:Y:S01]  /*5fe0*/  @!P5 IMAD.IADD R6, R6, 0x1, -R0 ;  /* 0x000000010606d824 */ /* 0x000fe200078e0a00 */
[----:B------:R-:W-:Y:S01]  /*5ff0*/  ISETP.GE.AND P3, PT, R11, RZ, PT ;  /* 0x000000ff0b00720c */ /* 0x000fe20003f66270 */
[----:B------:R-:W-:Y:S01]  /*6000*/  IMAD.HI.U32 R8, R20, R18, RZ ;  /* 0x0000001214087227 */ /* 0x000fe200078e00ff */
[----:B------:R-:W-:-:S03]  /*6010*/  ISETP.GE.AND P5, PT, R9, RZ, PT ;  /* 0x000000ff0900720c */ /* 0x000fc60003fa6270 */
[----:B0-----:R-:W-:Y:S02]  /*6020*/  IMAD.MOV.U32 R3, RZ, RZ, R7 ;  /* 0x000000ffff037224 */ /* 0x001fe400078e0007 */
[----:B------:R-:W-:Y:S02]  /*6030*/  @!P0 IMAD.IADD R2, R2, 0x1, -R0 ;  /* 0x0000000102028824 */ /* 0x000fe400078e0a00 */
[----:B------:R-:W-:Y:S02]  /*6040*/  @!P1 IMAD.MOV R3, RZ, RZ, -R3 ;  /* 0x000000ffff039224 */ /* 0x000fe400078e0a03 */
[----:B------:R-:W-:Y:S01]  /*6050*/  IMAD.MOV R8, RZ, RZ, -R8 ;  /* 0x000000ffff087224 */ /* 0x000fe200078e0a08 */
[C---:B------:R-:W-:Y:S01]  /*6060*/  ISETP.GT.U32.AND P1, PT, R0.reuse, R2, PT ;  /* 0x000000020000720c */ /* 0x040fe20003f24070 */
[----:B------:R-:W-:Y:S01]  /*6070*/  @!P2 IMAD.IADD R5, R5, 0x1, -R0 ;  /* 0x000000010505a824 */ /* 0x000fe200078e0a00 */
[----:B------:R0:W-:Y:S01]  /*6080*/  STL [R1+0xb0], R3 ;  /* 0x0000b00301007387 */ /* 0x0001e20000100800 */
[----:B------:R-:W-:Y:S01]  /*6090*/  IMAD R13, R0, R8, R18 ;  /* 0x00000008000d7224 */ /* 0x000fe200078e0212 */
[----:B------:R-:W-:Y:S01]  /*60a0*/  ISETP.GE.AND P2, PT, R10, RZ, PT ;  /* 0x000000ff0a00720c */ /* 0x000fe20003f46270 */
[C---:B------:R-:W-:Y:S01]  /*60b0*/  VIADD R9, R21.reuse, 0x4a ;  /* 0x0000004a15097836 */ /* 0x040fe20000000000 */
[----:B------:R-:W-:Y:S01]  /*60c0*/  ISETP.GT.U32.AND P0, PT, R0, R5, PT ;  /* 0x000000050000720c */ /* 0x000fe20003f04070 */
[----:B------:R-:W-:-:S02]  /*60d0*/  VIADD R8, R21, 0x4c ;  /* 0x0000004c15087836 */ /* 0x000fc40000000000 */
[--C-:B------:R-:W-:Y:S01]  /*60e0*/  @!P4 IMAD.IADD R4, R4, 0x1, -R0.reuse ;  /* 0x000000010404c824 */ /* 0x100fe200078e0a00 */
[----:B------:R-:W-:Y:S01]  /*60f0*/  IABS R16, R9 ;  /* 0x0000000900107213 */ /* 0x000fe20000000000 */
[----:B------:R-:W-:Y:S01]  /*6100*/  VIADD R7, R21, 0x48 ;  /* 0x0000004815077836 */ /* 0x000fe20000000000 */
[----:B------:R-:W-:Y:S01]  /*6110*/  IABS R14, R8 ;  /* 0x00000008000e7213 */ /* 0x000fe20000000000 */
[----:B------:R-:W-:Y:S01]  /*6120*/  @!P1 IMAD.IADD R2, R2, 0x1, -R0 ;  /* 0x0000000102029824 */ /* 0x000fe200078e0a00 */
[----:B------:R-:W-:Y:S01]  /*6130*/  ISETP.GT.U32.AND P1, PT, R0, R13, PT ;  /* 0x0000000d0000720c */ /* 0x000fe20003f24070 */
[----:B0-----:R-:W-:Y:S01]  /*6140*/  IMAD.MOV.U32 R3, RZ, RZ, R6 ;  /* 0x000000ffff037224 */ /* 0x001fe200078e0006 */
[----:B------:R-:W-:Y:S01]  /*6150*/  IABS R15, R7 ;  /* 0x00000007000f7213 */ /* 0x000fe20000000000 */
[----:B------:R-:W-:Y:S01]  /*6160*/  IMAD.MOV.U32 R10, RZ, RZ, R4 ;  /* 0x000000ffff0a7224 */ /* 0x000fe200078e0004 */
[----:B------:R-:W-:Y:S01]  /*6170*/  ISETP.GE.AND P4, PT, R12, RZ, PT ;  /* 0x000000ff0c00720c */ /* 0x000fe20003f86270 */
[----:B------:R-:W-:Y:S01]  /*6180*/  @!P0 IMAD.IADD R5, R5, 0x1, -R0 ;  /* 0x0000000105058824 */ /* 0x000fe200078e0a00 */
[----:B------:R-:W-:Y:S01]  /*6190*/  ISETP.GE.AND P0, PT, R7, RZ, PT ;  /* 0x000000ff0700720c */ /* 0x000fe20003f06270 */
[----:B------:R-:W-:Y:S01]  /*61a0*/  @!P3 IMAD.MOV R3, RZ, RZ, -R3 ;  /* 0x000000ffff03b224 */ /* 0x000fe200078e0a03 */
[----:B------:R-:W-:Y:S01]  /*61b0*/  ISETP.GE.AND P3, PT, R9, RZ, PT ;  /* 0x000000ff0900720c */ /* 0x000fe20003f66270 */
[----:B------:R-:W-:-:S04]  /*61c0*/  IMAD.HI.U32 R7, R20, R16, RZ ;  /* 0x0000001014077227 */ /* 0x000fc800078e00ff */
[----:B------:R-:W-:Y:S02]  /*61d0*/  @!P1 IMAD.IADD R13, R13, 0x1, -R0 ;  /* 0x000000010d0d9824 */ /* 0x000fe400078e0a00 */
[----:B------:R-:W-:Y:S01]  /*61e0*/  @!P6 IMAD.MOV R10, RZ, RZ, -R10 ;  /* 0x000000ffff0ae224 */ /* 0x000fe200078e0a0a */
[----:B------:R-:W-:Y:S01]  /*61f0*/  ISETP.GE.AND P6, PT, R8, RZ, PT ;  /* 0x000000ff0800720c */ /* 0x000fe20003fc6270 */
[----:B------:R-:W-:Y:S01]  /*6200*/  IMAD.HI.U32 R9, R20, R14, RZ ;  /* 0x0000000e14097227 */ /* 0x000fe200078e00ff */
[----:B------:R-:W-:Y:S02]  /*6210*/  ISETP.GT.U32.AND P1, PT, R0, R13, PT ;  /* 0x0000000d0000720c */ /* 0x000fe40003f24070 */
[----:B------:R-:W-:Y:S01]  /*6220*/  STL [R1+0xa0], R10 ;  /* 0x0000a00a01007387 */ /* 0x000fe20000100800 */
[----:B------:R-:W-:Y:S02]  /*6230*/  VIADD R4, R21, 0x46 ;  /* 0x0000004615047836 */ /* 0x000fe40000000000 */
[----:B------:R-:W-:Y:S01]  /*6240*/  IMAD.HI.U32 R6, R20, R15, RZ ;  /* 0x0000000f14067227 */ /* 0x000fe200078e00ff */
[----:B------:R0:W-:Y:S02]  /*6250*/  STL [R1+0x94], R3 ;  /* 0x0000940301007387 */ /* 0x0001e40000100800 */
[----:B------:R-:W-:Y:S01]  /*6260*/  IABS R12, R4 ;  /* 0x00000004000c7213 */ /* 0x000fe20000000000 */
[----:B------:R-:W-:-:S02]  /*6270*/  IMAD.MOV R7, RZ, RZ, -R7 ;  /* 0x000000ffff077224 */ /* 0x000fc400078e0a07 */
[----:B------:R-:W-:Y:S02]  /*6280*/  IMAD.MOV R9, RZ, RZ, -R9 ;  /* 0x000000ffff097224 */ /* 0x000fe400078e0a09 */
[----:B------:R-:W-:Y:S02]  /*6290*/  IMAD.MOV R6, RZ, RZ, -R6 ;  /* 0x000000ffff067224 */ /* 0x000fe400078e0a06 */
[C---:B------:R-:W-:Y:S02]  /*62a0*/  IMAD R16, R0.reuse, R7, R16 ;  /* 0x0000000700107224 */ /* 0x040fe400078e0210 */
[----:B0-----:R-:W-:Y:S02]  /*62b0*/  IMAD.MOV.U32 R3, RZ, RZ, R2 ;  /* 0x000000ffff037224 */ /* 0x001fe400078e0002 */
[----:B------:R-:W-:Y:S02]  /*62c0*/  VIADD R8, R21, 0x44 ;  /* 0x0000004415087836 */ /* 0x000fe40000000000 */
[----:B------:R-:W-:-:S02]  /*62d0*/  IMAD R14, R0, R9, R14 ;  /* 0x00000009000e7224 */ /* 0x000fc400078e020e */
[----:B------:R-:W-:Y:S01]  /*62e0*/  IMAD.MOV.U32 R11, RZ, RZ, R5 ;  /* 0x000000ffff0b7224 */ /* 0x000fe200078e0005 */
[----:B------:R-:W-:Y:S01]  /*62f0*/  IABS R10, R8 ;  /* 0x00000008000a7213 */ /* 0x000fe20000000000 */
[C---:B------:R-:W-:Y:S02]  /*6300*/  IMAD R15, R0.reuse, R6, R15 ;  /* 0x00000006000f7224 */ /* 0x040fe400078e020f */
[----:B------:R-:W-:Y:S01]  /*6310*/  @!P5 IMAD.MOV R3, RZ, RZ, -R3 ;  /* 0x000000ffff03d224 */ /* 0x000fe200078e0a03 */
[----:B------:R-:W-:Y:S01]  /*6320*/  ISETP.GT.U32.AND P5, PT, R0, R16, PT ;  /* 0x000000100000720c */ /* 0x000fe20003fa4070 */
[----:B------:R-:W-:-:S04]  /*6330*/  IMAD.HI.U32 R7, R20, R12, RZ ;  /* 0x0000000c14077227 */ /* 0x000fc800078e00ff */
[----:B------:R-:W-:Y:S01]  /*6340*/  @!P4 IMAD.MOV R11, RZ, RZ, -R11 ;  /* 0x000000ffff0bc224 */ /* 0x000fe200078e0a0b */
[C---:B------:R-:W-:Y:S01]  /*6350*/  ISETP.GT.U32.AND P4, PT, R0.reuse, R14, PT ;  /* 0x0000000e0000720c */ /* 0x040fe20003f84070 */
[----:B------:R-:W-:Y:S01]  /*6360*/  @!P1 IMAD.IADD R13, R13, 0x1, -R0 ;  /* 0x000000010d0d9824 */ /* 0x000fe200078e0a00 */
[----:B------:R-:W-:Y:S01]  /*6370*/  ISETP.GT.U32.AND P1, PT, R0, R15, PT ;  /* 0x0000000f0000720c */ /* 0x000fe20003f24070 */
[----:B------:R-:W-:Y:S01]  /*6380*/  IMAD.MOV R5, RZ, RZ, -R7 ;  /* 0x000000ffff057224 */ /* 0x000fe200078e0a07 */
[----:B------:R-:W-:Y:S01]  /*6390*/  STL [R1+0x90], R11 ;  /* 0x0000900b01007387 */ /* 0x000fe20000100800 */
[----:B------:R-:W-:Y:S02]  /*63a0*/  VIADD R2, R21, 0x42 ;  /* 0x0000004215027836 */ /* 0x000fe40000000000 */
[----:B------:R-:W-:Y:S01]  /*63b0*/  IMAD.HI.U32 R6, R20, R10, RZ ;  /* 0x0000000a14067227 */ /* 0x000fe200078e00ff */
[----:B------:R0:W-:Y:S03]  /*63c0*/  STL [R1+0x84], R3 ;  /* 0x0000840301007387 */ /* 0x0001e60000100800 */
[----:B------:R-:W-:Y:S01]  /*63d0*/  IMAD R12, R0, R5, R12 ;  /* 0x00000005000c7224 */ /* 0x000fe200078e020c */
[----:B------:R-:W-:Y:S01]  /*63e0*/  IABS R5, R2 ;  /* 0x0000000200057213 */ /* 0x000fe20000000000 */
[----:B------:R-:W-:-:S02]  /*63f0*/  IMAD.MOV R6, RZ, RZ, -R6 ;  /* 0x000000ffff067224 */ /* 0x000fc400078e0a06 */
[----:B------:R-:W-:Y:S02]  /*6400*/  @!P5 IMAD.IADD R16, R16, 0x1, -R0 ;  /* 0x000000011010d824 */ /* 0x000fe400078e0a00 */
[----:B------:R-:W-:Y:S02]  /*6410*/  IMAD R10, R0, R6, R10 ;  /* 0x00000006000a7224 */ /* 0x000fe400078e020a */
[----:B------:R-:W-:Y:S02]  /*6420*/  IMAD.MOV.U32 R6, RZ, RZ, R5 ;  /* 0x000000ffff067224 */ /* 0x000fe400078e0005 */
[--C-:B------:R-:W-:Y:S01]  /*6430*/  @!P4 IMAD.IADD R14, R14, 0x1, -R0.reuse ;  /* 0x000000010e0ec824 */ /* 0x100fe200078e0a00 */
[C---:B------:R-:W-:Y:S01]  /*6440*/  ISETP.GT.U32.AND P4, PT, R0.reuse, R12, PT ;  /* 0x0000000c0000720c */ /* 0x040fe20003f84070 */
[----:B------:R-:W-:Y:S01]  /*6450*/  @!P1 IMAD.IADD R15, R15, 0x1, -R0 ;  /* 0x000000010f0f9824 */ /* 0x000fe200078e0a00 */
[----:B------:R-:W-:Y:S01]  /*6460*/  ISETP.GT.U32.AND P1, PT, R0, R16, PT ;  /* 0x000000100000720c */ /* 0x000fe20003f24070 */
[----:B------:R-:W-:Y:S01]  /*6470*/  IMAD.HI.U32 R5, R20, R6, RZ ;  /* 0x0000000614057227 */ /* 0x000fe200078e00ff */
[----:B------:R-:W-:-:S03]  /*6480*/  ISETP.GT.U32.AND P5, PT, R0, R14, PT ;  /* 0x0000000e0000720c */ /* 0x000fc60003fa4070 */
[----:B0-----:R-:W-:Y:S02]  /*6490*/  IMAD.MOV.U32 R3, RZ, RZ, R13 ;  /* 0x000000ffff037224 */ /* 0x001fe400078e000d */
[----:B------:R-:W-:Y:S02]  /*64a0*/  IMAD.MOV R5, RZ, RZ, -R5 ;  /* 0x000000ffff057224 */ /* 0x000fe400078e0a05 */
[----:B------:R-:W-:Y:S02]  /*64b0*/  VIADD R11, R21, 0x40 ;  /* 0x00000040150b7836 */ /* 0x000fe40000000000 */
[----:B------:R-:W-:Y:S01]  /*64c0*/  @!P2 IMAD.MOV R3, RZ, RZ, -R3 ;  /* 0x000000ffff03a224 */ /* 0x000fe200078e0a03 */
[C---:B------:R-:W-:Y:S01]  /*64d0*/  ISETP.GT.U32.AND P2, PT, R0.reuse, R15, PT ;  /* 0x0000000f0000720c */ /* 0x040fe20003f44070 */
[----:B------:R-:W-:Y:S01]  /*64e0*/  IMAD R6, R0, R5, R6 ;  /* 0x0000000500067224 */ /* 0x000fe200078e0206 */
[----:B------:R-:W-:Y:S01]  /*64f0*/  IABS R7, R11 ;  /* 0x0000000b00077213 */ /* 0x000fe20000000000 */
[--C-:B------:R-:W-:Y:S01]  /*6500*/  @!P4 IMAD.IADD R12, R12, 0x1, -R0.reuse ;  /* 0x000000010c0cc824 */ /* 0x100fe200078e0a00 */
[----:B------:R0:W-:Y:S01]  /*6510*/  STL [R1+0x7c], R3 ;  /* 0x00007c0301007387 */ /* 0x0001e20000100800 */
[----:B------:R-:W-:Y:S01]  /*6520*/  @!P1 IMAD.IADD R16, R16, 0x1, -R0 ;  /* 0x0000000110109824 */ /* 0x000fe200078e0a00 */
[----:B------:R-:W-:Y:S01]  /*6530*/  ISETP.GT.U32.AND P1, PT, R0, R6, PT ;  /* 0x000000060000720c */ /* 0x000fe20003f24070 */
[----:B------:R-:W-:Y:S01]  /*6540*/  IMAD.HI.U32 R13, R20, R7, RZ ;  /* 0x00000007140d7227 */ /* 0x000fe200078e00ff */
[----:B------:R-:W-:-:S03]  /*6550*/  ISETP.GT.U32.AND P4, PT, R0, R12, PT ;  /* 0x0000000c0000720c */ /* 0x000fc60003f84070 */
[--C-:B------:R-:W-:Y:S01]  /*6560*/  @!P5 IMAD.IADD R14, R14, 0x1, -R0.reuse ;  /* 0x000000010e0ed824 */ /* 0x100fe200078e0a00 */
[----:B------:R-:W-:Y:S01]  /*6570*/  ISETP.GT.U32.AND P5, PT, R0, R10, PT ;  /* 0x0000000a0000720c */ /* 0x000fe20003fa4070 */
[----:B------:R-:W-:Y:S02]  /*6580*/  IMAD.MOV R13, RZ, RZ, -R13 ;  /* 0x000000ffff0d7224 */ /* 0x000fe400078e0a0d */
[----:B------:R-:W-:Y:S02]  /*6590*/  VIADD R5, R21, 0x3c ;  /* 0x0000003c15057836 */ /* 0x000fe40000000000 */
[----:B------:R-:W-:Y:S01]  /*65a0*/  @!P2 IMAD.IADD R15, R15, 0x1, -R0 ;  /* 0x000000010f0fa824 */ /* 0x000fe200078e0a00 */
[----:B------:R-:W-:Y:S01]  /*65b0*/  ISETP.GE.AND P2, PT, R4, RZ, PT ;  /* 0x000000ff0400720c */ /* 0x000fe20003f46270 */
[----:B------:R-:W-:Y:S02]  /*65c0*/  IMAD.MOV.U32 R19, RZ, RZ, R14 ;  /* 0x000000ffff137224 */ /* 0x000fe400078e000e */
[----:B------:R-:W-:Y:S01]  /*65d0*/  IMAD R4, R0, R13, R7 ;  /* 0x0000000d00047224 */ /* 0x000fe200078e0207 */
[----:B------:R-:W-:Y:S01]  /*65e0*/  IABS R13, R5 ;  /* 0x00000005000d7213 */ /* 0x000fe20000000000 */
[----:B0-----:R-:W-:-:S02]  /*65f0*/  IMAD.MOV.U32 R3, RZ, RZ, R16 ;  /* 0x000000ffff037224 */ /* 0x001fc400078e0010 */
[--C-:B------:R-:W-:Y:S01]  /*6600*/  @!P1 IMAD.IADD R6, R6, 0x1, -R0.reuse ;  /* 0x0000000106069824 */ /* 0x100fe200078e0a00 */
[----:B------:R-:W-:Y:S01]  /*6610*/  ISETP.GE.AND P1, PT, R2, RZ, PT ;  /* 0x000000ff0200720c */ /* 0x000fe20003f26270 */
[----:B------:R-:W-:Y:S02]  /*6620*/  @!P6 IMAD.MOV R19, RZ, RZ, -R19 ;  /* 0x000000ffff13e224 */ /* 0x000fe400078e0a13 */
[----:B------:R-:W-:Y:S01]  /*6630*/  @!P4 IMAD.IADD R12, R12, 0x1, -R0 ;  /* 0x000000010c0cc824 */ /* 0x000fe200078e0a00 */
[C---:B------:R-:W-:Y:S01]  /*6640*/  ISETP.GT.U32.AND P4, PT, R0.reuse, R4, PT ;  /* 0x000000040000720c */ /* 0x040fe20003f84070 */
[----:B------:R-:W-:Y:S01]  /*6650*/  @!P3 IMAD.MOV R3, RZ, RZ, -R3 ;  /* 0x000000ffff03b224 */ /* 0x000fe200078e0a03 */
[----:B------:R-:W-:Y:S01]  /*6660*/  ISETP.GT.U32.AND P3, PT, R0, R6, PT ;  /* 0x000000060000720c */ /* 0x000fe20003f64070 */
[----:B------:R-:W-:Y:S01]  /*6670*/  VIADD R9, R21, 0x3e ;  /* 0x0000003e15097836 */ /* 0x000fe20000000000 */
[----:B------:R-:W-:Y:S01]  /*6680*/  STL [R1+0x74], R19 ;  /* 0x0000741301007387 */ /* 0x000fe20000100800 */
[----:B------:R-:W-:-:S03]  /*6690*/  IMAD.HI.U32 R14, R20, R13, RZ ;  /* 0x0000000d140e7227 */ /* 0x000fc600078e00ff */
[----:B------:R0:W-:Y:S01]  /*66a0*/  STL [R1+0x70], R3 ;  /* 0x0000700301007387 */ /* 0x0001e20000100800 */
[----:B------:R-:W-:Y:S01]  /*66b0*/  IMAD.MOV R14, RZ, RZ, -R14 ;  /* 0x000000ffff0e7224 */ /* 0x000fe200078e0a0e */
[----:B------:R-:W-:Y:S01]  /*66c0*/  IABS R17, R9 ;  /* 0x0000000900117213 */ /* 0x000fe20000000000 */
[--C-:B------:R-:W-:Y:S01]  /*66d0*/  @!P5 IMAD.IADD R10, R10, 0x1, -R0.reuse ;  /* 0x000000010a0ad824 */ /* 0x100fe200078e0a00 */
[----:B------:R-:W-:Y:S01]  /*66e0*/  ISETP.GE.AND P5, PT, R8, RZ, PT ;  /* 0x000000ff0800720c */ /* 0x000fe20003fa6270 */
[----:B------:R-:W-:Y:S02]  /*66f0*/  @!P4 IMAD.IADD R4, R4, 0x1, -R0 ;  /* 0x000000010404c824 */ /* 0x000fe400078e0a00 */
[----:B------:R-:W-:Y:S01]  /*6700*/  IMAD.HI.U32 R18, R20, R17, RZ ;  /* 0x0000001114127227 */ /* 0x000fe200078e00ff */
[C---:B------:R-:W-:Y:S02]  /*6710*/  ISETP.GT.U32.AND P4, PT, R0.reuse, R10, PT ;  /* 0x0000000a0000720c */ /* 0x040fe40003f84070 */
[----:B------:R-:W-:Y:S01]  /*6720*/  ISETP.GT.U32.AND P6, PT, R0, R4, PT ;  /* 0x000000040000720c */ /* 0x000fe20003fc4070 */
[----:B0-----:R-:W-:-:S02]  /*6730*/  IMAD.MOV.U32 R3, RZ, RZ, R12 ;  /* 0x000000ffff037224 */ /* 0x001fc400078e000c */
[----:B------:R-:W-:Y:S02]  /*6740*/  @!P3 IMAD.IADD R6, R6, 0x1, -R0 ;  /* 0x000000010606b824 */ /* 0x000fe400078e0a00 */
[----:B------:R-:W-:Y:S01]  /*6750*/  @!P2 IMAD.MOV R3, RZ, RZ, -R3 ;  /* 0x000000ffff03a224 */ /* 0x000fe200078e0a03 */
[----:B------:R-:W-:Y:S01]  /*6760*/  ISETP.GE.AND P2, PT, R11, RZ, PT ;  /* 0x000000ff0b00720c */ /* 0x000fe20003f46270 */
[C---:B------:R-:W-:Y:S02]  /*6770*/  IMAD R11, R0.reuse, R14, R13 ;  /* 0x0000000e000b7224 */ /* 0x040fe400078e020d */
[----:B------:R-:W-:Y:S02]  /*6780*/  IMAD.MOV R18, RZ, RZ, -R18 ;  /* 0x000000ffff127224 */ /* 0x000fe400078e0a12 */
[----:B------:R-:W-:Y:S01]  /*6790*/  VIADD R7, R21, 0x3a ;  /* 0x0000003a15077836 */ /* 0x000fe20000000000 */
[C---:B------:R-:W-:Y:S01]  /*67a0*/  ISETP.GT.U32.AND P3, PT, R0.reuse, R11, PT ;  /* 0x0000000b0000720c */ /* 0x040fe20003f64070 */
[----:B------:R-:W-:-:S02]  /*67b0*/  IMAD R2, R0, R18, R17 ;  /* 0x0000001200027224 */ /* 0x000fc400078e0211 */
[----:B------:R-:W-:Y:S01]  /*67c0*/  @!P0 IMAD.MOV R15, RZ, RZ, -R15 ;  /* 0x000000ffff0f8224 */ /* 0x000fe200078e0a0f */
[----:B------:R-:W-:Y:S01]  /*67d0*/  IABS R8, R7 ;  /* 0x0000000700087213 */ /* 0x000fe20000000000 */
[--C-:B------:R-:W-:Y:S01]  /*67e0*/  @!P4 IMAD.IADD R10, R10, 0x1, -R0.reuse ;  /* 0x000000010a0ac824 */ /* 0x100fe200078e0a00 */
[----:B------:R-:W-:Y:S01]  /*67f0*/  ISETP.GT.U32.AND P0, PT, R0, R2, PT ;  /* 0x000000020000720c */ /* 0x000fe20003f04070 */
[----:B------:R-:W-:Y:S01]  /*6800*/  @!P6 IMAD.IADD R4, R4, 0x1, -R0 ;  /* 0x000000010404e824 */ /* 0x000fe200078e0a00 */
[----:B------:R-:W-:Y:S01]  /*6810*/  ISETP.GE.AND P4, PT, R9, RZ, PT ;  /* 0x000000ff0900720c */ /* 0x000fe20003f86270 */
[----:B------:R-:W-:Y:S01]  /*6820*/  IMAD.MOV.U32 R9, RZ, RZ, R6 ;  /* 0x000000ffff097224 */ /* 0x000fe200078e0006 */
[----:B------:R-:W-:Y:S01]  /*6830*/  STL [R1+0x64], R15 ;  /* 0x0000640f01007387 */ /* 0x000fe20000100800 */
[----:B------:R-:W-:Y:S01]  /*6840*/  IMAD.HI.U32 R12, R20, R8, RZ ;  /* 0x00000008140c7227 */ /* 0x000fe200078e00ff */
[----:B------:R-:W-:Y:S02]  /*6850*/  ISETP.GE.AND P6, PT, R5, RZ, PT ;  /* 0x000000ff0500720c */ /* 0x000fe40003fc6270 */
[----:B------:R0:W-:Y:S01]  /*6860*/  STL [R1+0x5c], R3 ;  /* 0x00005c0301007387 */ /* 0x0001e20000100800 */
[----:B------:R-:W-:-:S02]  /*6870*/  @!P3 IMAD.IADD R11, R11, 0x1, -R0 ;  /* 0x000000010b0bb824 */ /* 0x000fc400078e0a00 */
[----:B------:R-:W-:Y:S02]  /*6880*/  @!P1 IMAD.MOV R9, RZ, RZ, -R9 ;  /* 0x000000ffff099224 */ /* 0x000fe400078e0a09 */
[----:B------:R-:W-:Y:S01]  /*6890*/  IMAD.MOV R12, RZ, RZ, -R12 ;  /* 0x000000ffff0c7224 */ /* 0x000fe200078e0a0c */
[----:B------:R-:W-:Y:S01]  /*68a0*/  ISETP.GT.U32.AND P1, PT, R0, R11, PT ;  /* 0x0000000b0000720c */ /* 0x000fe20003f24070 */
[----:B------:R-:W-:Y:S01]  /*68b0*/  @!P0 IMAD.IADD R2, R2, 0x1, -R0 ;  /* 0x0000000102028824 */ /* 0x000fe200078e0a00 */
[----:B------:R-:W-:Y:S01]  /*68c0*/  ISETP.GE.AND P0, PT, R7, RZ, PT ;  /* 0x000000ff0700720c */ /* 0x000fe20003f06270 */
[----:B------:R-:W-:Y:S02]  /*68d0*/  IMAD R5, R0, R12, R8 ;  /* 0x0000000c00057224 */ /* 0x000fe400078e0208 */
[----:B0-----:R-:W-:Y:S02]  /*68e0*/  IMAD.MOV.U32 R3, RZ, RZ, R10 ;  /* 0x000000ffff037224 */ /* 0x001fe400078e000a */
[----:B------:R-:W-:-:S02]  /*68f0*/  VIADD R8, R21, 0x38 ;  /* 0x0000003815087836 */ /* 0x000fc40000000000 */
[----:B------:R-:W-:Y:S01]  /*6900*/  @!P5 IMAD.MOV R3, RZ, RZ, -R3 ;  /* 0x000000ffff03d224 */ /* 0x000fe200078e0a03 */
[C---:B------:R-:W-:Y:S01]  /*6910*/  ISETP.GT.U32.AND P5, PT, R0.reuse, R2, PT ;  /* 0x000000020000720c */ /* 0x040fe20003fa4070 */
[----:B------:R-:W-:Y:S01]  /*6920*/  VIADD R7, R21, 0x36 ;  /* 0x0000003615077836 */ /* 0x000fe20000000000 */
[----:B------:R-:W-:Y:S01]  /*6930*/  IABS R14, R8 ;  /* 0x00000008000e7213 */ /* 0x000fe20000000000 */
[----:B------:R-:W-:Y:S01]  /*6940*/  @!P1 IMAD.IADD R11, R11, 0x1, -R0 ;  /* 0x000000010b0b9824 */ /* 0x000fe200078e0a00 */
[----:B------:R-:W-:Y:S01]  /*6950*/  ISETP.GT.U32.AND P1, PT, R0, R5, PT ;  /* 0x000000050000720c */ /* 0x000fe20003f24070 */
[----:B------:R0:W-:Y:S01]  /*6960*/  STL [R1+0x54], R3 ;  /* 0x0000540301007387 */ /* 0x0001e20000100800 */
[----:B------:R-:W-:Y:S01]  /*6970*/  VIADD R6, R21, 0x34 ;  /* 0x0000003415067836 */ /* 0x000fe20000000000 */
[----:B------:R-:W-:Y:S01]  /*6980*/  ISETP.GE.AND P3, PT, R8, RZ, PT ;  /* 0x000000ff0800720c */ /* 0x000fe20003f66270 */
[----:B------:R-:W-:Y:S01]  /*6990*/  IMAD.HI.U32 R13, R20, R14, RZ ;  /* 0x0000000e140d7227 */ /* 0x000fe200078e00ff */
[----:B------:R1:W-:Y:S01]  /*69a0*/  STL [R1+0x48], R9 ;  /* 0x0000480901007387 */ /* 0x0003e20000100800 */
[----:B------:R-:W-:-:S02]  /*69b0*/  IABS R8, R7 ;  /* 0x0000000700087213 */ /* 0x000fc40000000000 */
[----:B------:R-:W-:Y:S02]  /*69c0*/  IMAD.MOV R13, RZ, RZ, -R13 ;  /* 0x000000ffff0d7224 */ /* 0x000fe400078e0a0d */
[----:B------:R-:W-:Y:S01]  /*69d0*/  @!P5 IMAD.IADD R2, R2, 0x1, -R0 ;  /* 0x000000010202d824 */ /* 0x000fe200078e0a00 */
[----:B------:R-:W-:Y:S01]  /*69e0*/  ISETP.GE.AND P5, PT, R6, RZ, PT ;  /* 0x000000ff0600720c */ /* 0x000fe20003fa6270 */
[----:B0-----:R-:W-:Y:S02]  /*69f0*/  IMAD.MOV.U32 R3, RZ, RZ, R4 ;  /* 0x000000ffff037224 */ /* 0x001fe400078e0004 */
[----:B------:R-:W-:Y:S02]  /*6a00*/  @!P1 IMAD.IADD R5, R5, 0x1, -R0 ;  /* 0x0000000105059824 */ /* 0x000fe400078e0a00 */
[----:B------:R-:W-:Y:S01]  /*6a10*/  @!P2 IMAD.MOV R3, RZ, RZ, -R3 ;  /* 0x000000ffff03a224 */ /* 0x000fe200078e0a03 */
[----:B------:R-:W-:Y:S01]  /*6a20*/  ISETP.GE.AND P2, PT, R7, RZ, PT ;  /* 0x000000ff0700720c */ /* 0x000fe20003f46270 */
[----:B-1----:R-:W-:Y:S01]  /*6a30*/  VIADD R9, R21, 0x32 ;  /* 0x0000003215097836 */ /* 0x002fe20000000000 */
[----:B------:R-:W-:Y:S01]  /*6a40*/  IABS R7, R6 ;  /* 0x0000000600077213 */ /* 0x000fe20000000000 */
[----:B------:R-:W-:Y:S01]  /*6a50*/  IMAD R14, R0, R13, R14 ;  /* 0x0000000d000e7224 */ /* 0x000fe200078e020e */
[----:B------:R0:W-:Y:S01]  /*6a60*/  STL [R1+0x8c], R3 ;  /* 0x00008c0301007387 */ /* 0x0001e20000100800 */
[----:B------:R-:W-:Y:S01]  /*6a70*/  IMAD.HI.U32 R12, R20, R8, RZ ;  /* 0x00000008140c7227 */ /* 0x000fe200078e00ff */
[----:B------:R-:W-:-:S02]  /*6a80*/  IABS R6, R9 ;  /* 0x0000000900067213 */ /* 0x000fc40000000000 */
[----:B------:R-:W-:Y:S01]  /*6a90*/  ISETP.GT.U32.AND P1, PT, R0, R14, PT ;  /* 0x0000000e0000720c */ /* 0x000fe20003f24070 */
[----:B------:R-:W-:-:S04]  /*6aa0*/  IMAD.HI.U32 R4, R20, R7, RZ ;  /* 0x0000000714047227 */ /* 0x000fc800078e00ff */
[----:B------:R-:W-:Y:S02]  /*6ab0*/  IMAD.MOV R4, RZ, RZ, -R4 ;  /* 0x000000ffff047224 */ /* 0x000fe400078e0a04 */
[----:B0-----:R-:W-:Y:S02]  /*6ac0*/  IMAD.MOV.U32 R3, RZ, RZ, R2 ;  /* 0x000000ffff037224 */ /* 0x001fe400078e0002 */
[----:B------:R-:W-:Y:S02]  /*6ad0*/  IMAD.MOV R12, RZ, RZ, -R12 ;  /* 0x000000ffff0c7224 */ /* 0x000fe400078e0a0c */
[----:B------:R-:W-:Y:S01]  /*6ae0*/  @!P4 IMAD.MOV R3, RZ, RZ, -R3 ;  /* 0x000000ffff03c224 */ /* 0x000fe200078e0a03 */
[C---:B------:R-:W-:Y:S01]  /*6af0*/  ISETP.GT.U32.AND P4, PT, R0.reuse, R5, PT ;  /* 0x000000050000720c */ /* 0x040fe20003f84070 */
[C---:B------:R-:W-:Y:S02]  /*6b00*/  IMAD R7, R0.reuse, R4, R7 ;  /* 0x0000000400077224 */ /* 0x040fe400078e0207 */
[----:B------:R-:W-:Y:S01]  /*6b10*/  IMAD R8, R0, R12, R8 ;  /* 0x0000000c00087224 */ /* 0x000fe200078e0208 */
[----:B------:R0:W-:Y:S01]  /*6b20*/  STL [R1+0x30], R3 ;  /* 0x0000300301007387 */ /* 0x0001e20000100800 */
[----:B------:R-:W-:-:S04]  /*6b30*/  IMAD.HI.U32 R4, R20, R6, RZ ;  /* 0x0000000614047227 */ /* 0x000fc800078e00ff */
[----:B------:R-:W-:Y:S02]  /*6b40*/  VIADD R10, R21, 0x30 ;  /* 0x00000030150a7836 */ /* 0x000fe40000000000 */
[----:B------:R-:W-:Y:S02]  /*6b50*/  IMAD.MOV R4, RZ, RZ, -R4 ;  /* 0x000000ffff047224 */ /* 0x000fe400078e0a04 */
[----:B------:R-:W-:Y:S01]  /*6b60*/  @!P4 IMAD.IADD R5, R5, 0x1, -R0 ;  /* 0x000000010505c824 */ /* 0x000fe200078e0a00 */
[----:B------:R-:W-:Y:S01]  /*6b70*/  IABS R27, R10 ;  /* 0x0000000a001b7213 */ /* 0x000fe20000000000 */
[----:B0-----:R-:W-:Y:S01]  /*6b80*/  IMAD.MOV.U32 R3, RZ, RZ, R11 ;  /* 0x000000ffff037224 */ /* 0x001fe200078e000b */
[C---:B------:R-:W-:Y:S01]  /*6b90*/  ISETP.GT.U32.AND P4, PT, R0.reuse, R7, PT ;  /* 0x000000070000720c */ /* 0x040fe20003f84070 */
[C---:B------:R-:W-:Y:S02]  /*6ba0*/  IMAD R6, R0.reuse, R4, R6 ;  /* 0x0000000400067224 */ /* 0x040fe400078e0206 */
[----:B------:R-:W-:Y:S01]  /*6bb0*/  @!P6 IMAD.MOV R3, RZ, RZ, -R3 ;  /* 0x000000ffff03e224 */ /* 0x000fe200078e0a03 */
[----:B------:R-:W-:Y:S01]  /*6bc0*/  ISETP.GT.U32.AND P6, PT, R0, R8, PT ;  /* 0x000000080000720c */ /* 0x000fe20003fc4070 */
[----:B------:R-:W-:-:S02]  /*6bd0*/  @!P1 IMAD.IADD R14, R14, 0x1, -R0 ;  /* 0x000000010e0e9824 */ /* 0x000fc400078e0a00 */
[----:B------:R-:W-:Y:S01]  /*6be0*/  IMAD.HI.U32 R2, R20, R27, RZ ;  /* 0x0000001b14027227 */ /* 0x000fe200078e00ff */
[----:B------:R0:W-:Y:S02]  /*6bf0*/  STL [R1+0x2c], R3 ;  /* 0x00002c0301007387 */ /* 0x0001e40000100800 */
[----:B------:R-:W-:Y:S01]  /*6c00*/  ISETP.GT.U32.AND P1, PT, R0, R14, PT ;  /* 0x0000000e0000720c */ /* 0x000fe20003f24070 */
[----:B------:R-:W-:Y:S02]  /*6c10*/  VIADD R11, R21, 0x2e ;  /* 0x0000002e150b7836 */ /* 0x000fe40000000000 */
[----:B------:R-:W-:Y:S02]  /*6c20*/  IMAD.MOV R2, RZ, RZ, -R2 ;  /* 0x000000ffff027224 */ /* 0x000fe400078e0a02 */
[--C-:B------:R-:W-:Y:S01]  /*6c30*/  @!P4 IMAD.IADD R7, R7, 0x1, -R0.reuse ;  /* 0x000000010707c824 */ /* 0x100fe200078e0a00 */
[----:B------:R-:W-:Y:S01]  /*6c40*/  IABS R26, R11 ;  /* 0x0000000b001a7213 */ /* 0x000fe20000000000 */
[----:B------:R-:W-:-:S02]  /*6c50*/  @!P6 IMAD.IADD R8, R8, 0x1, -R0 ;  /* 0x000000010808e824 */ /* 0x000fc400078e0a00 */
[----:B0-----:R-:W-:Y:S01]  /*6c60*/  IMAD.MOV.U32 R3, RZ, RZ, R5 ;  /* 0x000000ffff037224 */ /* 0x001fe200078e0005 */
[C---:B------:R-:W-:Y:S01]  /*6c70*/  ISETP.GT.U32.AND P4, PT, R0.reuse, R7, PT ;  /* 0x000000070000720c */ /* 0x040fe20003f84070 */
[C---:B------:R-:W-:Y:S01]  /*6c80*/  IMAD R27, R0.reuse, R2, R27 ;  /* 0x00000002001b7224 */ /* 0x040fe200078e021b */
[C---:B------:R-:W-:Y:S01]  /*6c90*/  ISETP.GT.U32.AND P6, PT, R0.reuse, R8, PT ;  /* 0x000000080000720c */ /* 0x040fe20003fc4070 */
[----:B------:R-:W-:Y:S01]  /*6ca0*/  @!P0 IMAD.MOV R3, RZ, RZ, -R3 ;  /* 0x000000ffff038224 */ /* 0x000fe200078e0a03 */
[----:B------:R-:W-:Y:S01]  /*6cb0*/  ISETP.GT.U32.AND P0, PT, R0, R6, PT ;  /* 0x000000060000720c */ /* 0x000fe20003f04070 */
[----:B------:R-:W-:Y:S02]  /*6cc0*/  VIADD R2, R21, 0x2c ;  /* 0x0000002c15027836 */ /* 0x000fe40000000000 */
[----:B------:R-:W-:Y:S01]  /*6cd0*/  IMAD.HI.U32 R12, R20, R26, RZ ;  /* 0x0000001a140c7227 */ /* 0x000fe200078e00ff */
[----:B------:R0:W-:Y:S02]  /*6ce0*/  STL [R1+0x28], R3 ;  /* 0x0000280301007387 */ /* 0x0001e40000100800 */
[----:B------:R-:W-:Y:S01]  /*6cf0*/  IABS R25, R2 ;  /* 0x0000000200197213 */ /* 0x000fe20000000000 */
[----:B------:R-:W-:Y:S01]  /*6d00*/  @!P1 IMAD.IADD R14, R14, 0x1, -R0 ;  /* 0x000000010e0e9824 */ /* 0x000fe200078e0a00 */
[----:B------:R-:W-:Y:S01]  /*6d10*/  ISETP.GT.U32.AND P1, PT, R0, R27, PT ;  /* 0x0000001b0000720c */ /* 0x000fe20003f24070 */
[----:B------:R-:W-:-:S02]  /*6d20*/  IMAD.MOV R12, RZ, RZ, -R12 ;  /* 0x000000ffff0c7224 */ /* 0x000fc400078e0a0c */
[--C-:B------:R-:W-:Y:S02]  /*6d30*/  @!P6 IMAD.IADD R8, R8, 0x1, -R0.reuse ;  /* 0x000000010808e824 */ /* 0x100fe400078e0a00 */
[----:B------:R-:W-:Y:S02]  /*6d40*/  @!P0 IMAD.IADD R6, R6, 0x1, -R0 ;  /* 0x0000000106068824 */ /* 0x000fe400078e0a00 */
[----:B0-----:R-:W-:Y:S02]  /*6d50*/  IMAD.MOV.U32 R3, RZ, RZ, R14 ;  /* 0x000000ffff037224 */ /* 0x001fe400078e000e */
[C---:B------:R-:W-:Y:S01]  /*6d60*/  IMAD R26, R0.reuse, R12, R26 ;  /* 0x0000000c001a7224 */ /* 0x040fe200078e021a */
[----:B------:R-:W-:Y:S01]  /*6d70*/  ISETP.GT.U32.AND P0, PT, R0, R6, PT ;  /* 0x000000060000720c */ /* 0x000fe20003f04070 */
[----:B------:R-:W-:-:S03]  /*6d80*/  IMAD.HI.U32 R12, R20, R25, RZ ;  /* 0x00000019140c7227 */ /* 0x000fc600078e00ff */
[C---:B------:R-:W-:Y:S01]  /*6d90*/  ISETP.GT.U32.AND P6, PT, R0.reuse, R26, PT ;  /* 0x0000001a0000720c */ /* 0x040fe20003fc4070 */
[----:B------:R-:W-:Y:S01]  /*6da0*/  @!P3 IMAD.MOV R3, RZ, RZ, -R3 ;  /* 0x000000ffff03b224 */ /* 0x000fe200078e0a03 */
[----:B------:R-:W-:Y:S01]  /*6db0*/  ISETP.GE.AND P3, PT, R9, RZ, PT ;  /* 0x000000ff0900720c */ /* 0x000fe20003f66270 */
[----:B------:R-:W-:Y:S02]  /*6dc0*/  IMAD.MOV R12, RZ, RZ, -R12 ;  /* 0x000000ffff0c7224 */ /* 0x000fe400078e0a0c */
[----:B------:R-:W-:Y:S01]  /*6dd0*/  VIADD R4, R21, 0x2a ;  /* 0x0000002a15047836 */ /* 0x000fe20000000000 */
[----:B------:R0:W-:Y:S01]  /*6de0*/  STL [R1+0x1c], R3 ;  /* 0x00001c0301007387 */ /* 0x0001e20000100800 */
[--C-:B------:R-:W-:Y:S01]  /*6df0*/  @!P1 IMAD.IADD R27, R27, 0x1, -R0.reuse ;  /* 0x000000011b1b9824 */ /* 0x100fe200078e0a00 */
[----:B------:R-:W-:Y:S01]  /*6e00*/  ISETP.GE.AND P1, PT, R11, RZ, PT ;  /* 0x000000ff0b00720c */ /* 0x000fe20003f26270 */
[----:B------:R-:W-:Y:S01]  /*6e10*/  IMAD R25, R0, R12, R25 ;  /* 0x0000000c00197224 */ /* 0x000fe200078e0219 */
[----:B------:R-:W-:Y:S01]  /*6e20*/  IABS R5, R4 ;  /* 0x0000000400057213 */ /* 0x000fe20000000000 */
[----:B------:R-:W-:-:S02]  /*6e30*/  @!P0 IMAD.IADD R6, R6, 0x1, -R0 ;  /* 0x0000000106068824 */ /* 0x000fc400078e0a00 */
[----:B------:R-:W-:Y:S01]  /*6e40*/  @!P4 IMAD.IADD R7, R7, 0x1, -R0 ;  /* 0x000000010707c824 */ /* 0x000fe200078e0a00 */
[----:B------:R-:W-:Y:S01]  /*6e50*/  ISETP.GT.U32.AND P0, PT, R0, R25, PT ;  /* 0x000000190000720c */ /* 0x000fe20003f04070 */
[----:B------:R-:W-:Y:S01]  /*6e60*/  IMAD.HI.U32 R13, R20, R5, RZ ;  /* 0x00000005140d7227 */ /* 0x000fe200078e00ff */
[----:B------:R-:W-:-:S03]  /*6e70*/  ISETP.GE.AND P4, PT, R10, RZ, PT ;  /* 0x000000ff0a00720c */ /* 0x000fc60003f86270 */
[----:B0-----:R-:W-:Y:S02]  /*6e80*/  IMAD.MOV.U32 R3, RZ, RZ, R8 ;  /* 0x000000ffff037224 */ /* 0x001fe400078e0008 */
[----:B------:R-:W-:Y:S02]  /*6e90*/  IMAD.MOV R13, RZ, RZ, -R13 ;  /* 0x000000ffff0d7224 */ /* 0x000fe400078e0a0d */
[----:B------:R-:W-:Y:S01]  /*6ea0*/  @!P2 IMAD.MOV R3, RZ, RZ, -R3 ;  /* 0x000000ffff03a224 */ /* 0x000fe200078e0a03 */
[C---:B------:R-:W-:Y:S01]  /*6eb0*/  ISETP.GT.U32.AND P2, PT, R0.reuse, R27, PT ;  /* 0x0000001b0000720c */ /* 0x040fe20003f44070 */
[----:B------:R-:W-:Y:S02]  /*6ec0*/  VIADD R9, R21, 0x28 ;  /* 0x0000002815097836 */ /* 0x000fe40000000000 */
[----:B------:R-:W-:Y:S01]  /*6ed0*/  IMAD R5, R0, R13, R5 ;  /* 0x0000000d00057224 */ /* 0x000fe200078e0205 */
[----:B------:R0:W-:Y:S01]  /*6ee0*/  STL [R1+0x18], R3 ;  /* 0x0000180301007387 */ /* 0x0001e20000100800 */
[----:B------:R-:W-:Y:S01]  /*6ef0*/  IMAD.MOV.U32 R10, RZ, RZ, R7 ;  /* 0x000000ffff0a7224 */ /* 0x000fe200078e0007 */
[----:B------:R-:W-:Y:S01]  /*6f00*/  IABS R7, R9 ;  /* 0x0000000900077213 */ /* 0x000fe20000000000 */
[--C-:B------:R-:W-:Y:S01]  /*6f10*/  @!P0 IMAD.IADD R25, R25, 0x1, -R0.reuse ;  /* 0x0000000119198824 */ /* 0x100fe200078e0a00 */
[----:B------:R-:W-:Y:S01]  /*6f20*/  IABS R13, R23 ;  /* 0x00000017000d7213 */ /* 0x000fe20000000000 */
[----:B------:R-:W-:-:S02]  /*6f30*/  @!P6 IMAD.IADD R26, R26, 0x1, -R0 ;  /* 0x000000011a1ae824 */ /* 0x000fc400078e0a00 */
[----:B------:R-:W-:Y:S02]  /*6f40*/  VIADD R8, R21, 0x26 ;  /* 0x0000002615087836 */ /* 0x000fe40000000000 */
[----:B------:R-:W-:Y:S01]  /*6f50*/  @!P2 IMAD.IADD R27, R27, 0x1, -R0 ;  /* 0x000000011b1ba824 */ /* 0x000fe200078e0a00 */
[----:B------:R-:W-:Y:S01]  /*6f60*/  ISETP.GE.AND P2, PT, R4, RZ, PT ;  /* 0x000000ff0400720c */ /* 0x000fe20003f46270 */
[----:B0-----:R-:W-:Y:S01]  /*6f70*/  IMAD.MOV.U32 R3, RZ, RZ, R6 ;  /* 0x000000ffff037224 */ /* 0x001fe200078e0006 */
[C---:B------:R-:W-:Y:S01]  /*6f80*/  ISETP.GT.U32.AND P6, PT, R0.reuse, R26, PT ;  /* 0x0000001a0000720c */ /* 0x040fe20003fc4070 */
[----:B------:R-:W-:Y:S01]  /*6f90*/  @!P4 IMAD.MOV R27, RZ, RZ, -R27 ;  /* 0x000000ffff1bc224 */ /* 0x000fe200078e0a1b */
[C---:B------:R-:W-:Y:S01]  /*6fa0*/  ISETP.GT.U32.AND P4, PT, R0.reuse, R25, PT ;  /* 0x000000190000720c */ /* 0x040fe20003f84070 */
[----:B------:R-:W-:Y:S01]  /*6fb0*/  @!P3 IMAD.MOV R3, RZ, RZ, -R3 ;  /* 0x000000ffff03b224 */ /* 0x000fe200078e0a03 */
[----:B------:R-:W-:Y:S01]  /*6fc0*/  ISETP.GT.U32.AND P3, PT, R0, R5, PT ;  /* 0x000000050000720c */ /* 0x000fe20003f64070 */
[----:B------:R-:W-:Y:S01]  /*6fd0*/  IMAD.HI.U32 R4, R20, R7, RZ ;  /* 0x0000000714047227 */ /* 0x000fe200078e00ff */
[----:B------:R-:W-:-:S03]  /*6fe0*/  ISETP.GE.AND P0, PT, R8, RZ, PT ;  /* 0x000000ff0800720c */ /* 0x000fc60003f06270 */
[----:B------:R-:W-:Y:S02]  /*6ff0*/  IMAD.MOV R4, RZ, RZ, -R4 ;  /* 0x000000ffff047224 */ /* 0x000fe400078e0a04 */
[----:B------:R-:W-:Y:S01]  /*7000*/  @!P5 IMAD.MOV R10, RZ, RZ, -R10 ;  /* 0x000000ffff0ad224 */ /* 0x000fe200078e0a0a */
[----:B------:R-:W-:Y:S01]  /*7010*/  ISETP.GE.AND P5, PT, R2, RZ, PT ;  /* 0x000000ff0200720c */ /* 0x000fe20003fa6270 */
[C---:B------:R-:W-:Y:S01]  /*7020*/  IMAD R7, R0.reuse, R4, R7 ;  /* 0x0000000400077224 */ /* 0x040fe200078e0207 */
[----:B------:R-:W-:Y:S01]  /*7030*/  IABS R2, R8 ;  /* 0x0000000800027213 */ /* 0x000fe20000000000 */
[--C-:B------:R-:W-:Y:S01]  /*7040*/  @!P4 IMAD.IADD R25, R25, 0x1, -R0.reuse ;  /* 0x000000011919c824 */ /* 0x100fe200078e0a00 */
[----:B------:R0:W-:Y:S01]  /*7050*/  STL [R1+0x14], R10 ;  /* 0x0000140a01007387 */ /* 0x0001e20000100800 */
[--C-:B------:R-:W-:Y:S01]  /*7060*/  @!P3 IMAD.IADD R5, R5, 0x1, -R0.reuse ;  /* 0x000000010505b824 */ /* 0x100fe200078e0a00 */
[----:B------:R-:W-:Y:S01]  /*7070*/  ISETP.GT.U32.AND P4, PT, R0, R7, PT ;  /* 0x000000070000720c */ /* 0x000fe20003f84070 */
[----:B------:R-:W-:Y:S01]  /*7080*/  @!P6 IMAD.IADD R26, R26, 0x1, -R0 ;  /* 0x000000011a1ae824 */ /* 0x000fe200078e0a00 */
[----:B------:R-:W-:Y:S01]  /*7090*/  ISETP.GE.AND P6, PT, R9, RZ, PT ;  /* 0x000000ff0900720c */ /* 0x000fe20003fc6270 */
[----:B------:R-:W-:Y:S01]  /*70a0*/  IMAD.HI.U32 R6, R20, R2, RZ ;  /* 0x0000000214067227 */ /* 0x000fe200078e00ff */
[----:B------:R-:W-:Y:S01]  /*70b0*/  ISETP.GT.U32.AND P3, PT, R0, R5, PT ;  /* 0x000000050000720c */ /* 0x000fe20003f64070 */
[----:B------:R1:W-:Y:S02]  /*70c0*/  STL [R1+0x8], R3 ;  /* 0x0000080301007387 */ /* 0x0003e40000100800 */
[----:B------:R-:W-:-:S02]  /*70d0*/  VIADD R9, R21, 0x24 ;  /* 0x0000002415097836 */ /* 0x000fc40000000000 */
[----:B------:R-:W-:Y:S01]  /*70e0*/  IMAD.MOV R6, RZ, RZ, -R6 ;  /* 0x000000ffff067224 */ /* 0x000fe200078e0a06 */
[----:B------:R-:W-:Y:S01]  /*70f0*/  STL [R1+0x1374], R27 ;  /* 0x0013741b01007387 */ /* 0x000fe20000100800 */
[----:B0-----:R-:W-:Y:S02]  /*7100*/  VIADD R10, R21, 0x22 ;  /* 0x00000022150a7836 */ /* 0x001fe40000000000 */
[----:B------:R-:W-:Y:S01]  /*7110*/  @!P1 IMAD.MOV R26, RZ, RZ, -R26 ;  /* 0x000000ffff1a9224 */ /* 0x000fe200078e0a1a */
[----:B------:R-:W-:Y:S01]  /*7120*/  ISETP.GE.AND P1, PT, R9, RZ, PT ;  /* 0x000000ff0900720c */ /* 0x000fe20003f26270 */
[----:B------:R-:W-:Y:S01]  /*7130*/  @!P4 IMAD.IADD R7, R7, 0x1, -R0 ;  /* 0x000000010707c824 */ /* 0x000fe200078e0a00 */
[----:B------:R-:W-:Y:S01]  /*7140*/  IABS R9, R9 ;  /* 0x0000000900097213 */ /* 0x000fe20000000000 */
[----:B------:R-:W-:Y:S01]  /*7150*/  IMAD R8, R0, R6, R2 ;  /* 0x0000000600087224 */ /* 0x000fe200078e0202 */
[----:B------:R-:W-:Y:S01]  /*7160*/  STL [R1+0x1378], R26 ;  /* 0x0013781a01007387 */ /* 0x000fe20000100800 */
[----:B------:R-:W-:Y:S01]  /*7170*/  @!P3 IMAD.IADD R5, R5, 0x1, -R0 ;  /* 0x000000010505b824 */ /* 0x000fe200078e0a00 */
[----:B------:R-:W-:Y:S01]  /*7180*/  ISETP.GE.AND P3, PT, R10, RZ, PT ;  /* 0x000000ff0a00720c */ /* 0x000fe20003f66270 */
[----:B------:R-:W-:Y:S01]  /*7190*/  IMAD.HI.U32 R4, R20, R9, RZ ;  /* 0x0000000914047227 */ /* 0x000fe200078e00ff */
[----:B------:R-:W-:-:S02]  /*71a0*/  IABS R10, R10 ;  /* 0x0000000a000a7213 */ /* 0x000fc40000000000 */
[C---:B------:R-:W-:Y:S01]  /*71b0*/  ISETP.GT.U32.AND P4, PT, R0.reuse, R7, PT ;  /* 0x000000070000720c */ /* 0x040fe20003f84070 */
[----:B------:R-:W-:Y:S01]  /*71c0*/  @!P2 IMAD.MOV R5, RZ, RZ, -R5 ;  /* 0x000000ffff05a224 */ /* 0x000fe200078e0a05 */
[----:B------:R-:W-:Y:S01]  /*71d0*/  ISETP.GT.U32.AND P2, PT, R0, R8, PT ;  /* 0x000000080000720c */ /* 0x000fe20003f44070 */
[----:B------:R-:W-:-:S04]  /*71e0*/  IMAD.HI.U32 R2, R20, R10, RZ ;  /* 0x0000000a14027227 */ /* 0x000fc800078e00ff */
[----:B------:R-:W-:Y:S02]  /*71f0*/  IMAD.MOV R4, RZ, RZ, -R4 ;  /* 0x000000ffff047224 */ /* 0x000fe400078e0a04 */
[----:B------:R-:W-:Y:S02]  /*7200*/  VIADD R11, R21, 0x20 ;  /* 0x00000020150b7836 */ /* 0x000fe40000000000 */
[----:B------:R-:W-:Y:S02]  /*7210*/  IMAD.MOV R2, RZ, RZ, -R2 ;  /* 0x000000ffff027224 */ /* 0x000fe400078e0a02 */
[C---:B------:R-:W-:Y:S02]  /*7220*/  IMAD R9, R0.reuse, R4, R9 ;  /* 0x0000000400097224 */ /* 0x040fe400078e0209 */
[----:B------:R-:W-:Y:S01]  /*7230*/  @!P5 IMAD.MOV R25, RZ, RZ, -R25 ;  /* 0x000000ffff19d224 */ /* 0x000fe200078e0a19 */
[----:B------:R-:W-:Y:S01]  /*7240*/  ISETP.GE.AND P5, PT, R11, RZ, PT ;  /* 0x000000ff0b00720c */ /* 0x000fe20003fa6270 */
[C---:B------:R-:W-:Y:S01]  /*7250*/  IMAD R10, R0.reuse, R2, R10 ;  /* 0x00000002000a7224 */ /* 0x040fe200078e020a */
[----:B------:R-:W-:Y:S01]  /*7260*/  IABS R11, R11 ;  /* 0x0000000b000b7213 */ /* 0x000fe20000000000 */
[--C-:B------:R-:W-:Y:S01]  /*7270*/  @!P4 IMAD.IADD R7, R7, 0x1, -R0.reuse ;  /* 0x000000010707c824 */ /* 0x100fe200078e0a00 */
[----:B------:R-:W-:Y:S01]  /*7280*/  ISETP.GT.U32.AND P4, PT, R0, R9, PT ;  /* 0x000000090000720c */ /* 0x000fe20003f84070 */
[----:B------:R-:W-:Y:S01]  /*7290*/  @!P2 IMAD.IADD R8, R8, 0x1, -R0 ;  /* 0x000000010808a824 */ /* 0x000fe200078e0a00 */
[----:B------:R-:W-:Y:S01]  /*72a0*/  STL [R1+0x137c], R25 ;  /* 0x00137c1901007387 */ /* 0x000fe20000100800 */
[----:B------:R-:W-:Y:S01]  /*72b0*/  @!P6 IMAD.MOV R7, RZ, RZ, -R7 ;  /* 0x000000ffff07e224 */ /* 0x000fe200078e0a07 */
[----:B------:R-:W-:Y:S01]  /*72c0*/  ISETP.GT.U32.AND P6, PT, R0, R10, PT ;  /* 0x0000000a0000720c */ /* 0x000fe20003fc4070 */
[----:B------:R-:W-:Y:S01]  /*72d0*/  IMAD.HI.U32 R14, R20, R11, RZ ;  /* 0x0000000b140e7227 */ /* 0x000fe200078e00ff */
[----:B------:R-:W-:Y:S01]  /*72e0*/  ISETP.GT.U32.AND P2, PT, R0, R8, PT ;  /* 0x000000080000720c */ /* 0x000fe20003f44070 */
[----:B------:R-:W-:Y:S02]  /*72f0*/  STL [R1+0x1380], R5 ;  /* 0x0013800501007387 */ /* 0x000fe40000100800 */
[----:B------:R-:W-:-:S02]  /*7300*/  VIADD R6, R21, 0x1e ;  /* 0x0000001e15067836 */ /* 0x000fc40000000000 */
[----:B------:R-:W-:Y:S01]  /*7310*/  IMAD.MOV R14, RZ, RZ, -R14 ;  /* 0x000000ffff0e7224 */ /* 0x000fe200078e0a0e */
[----:B------:R0:W-:Y:S01]  /*7320*/  STL [R1+0x1384], R7 ;  /* 0x0013840701007387 */ /* 0x0001e20000100800 */
[--C-:B------:R-:W-:Y:S01]  /*7330*/  @!P4 IMAD.IADD R9, R9, 0x1, -R0.reuse ;  /* 0x000000010909c824 */ /* 0x100fe200078e0a00 */
[----:B------:R-:W-:Y:S01]  /*7340*/  IABS R12, R6 ;  /* 0x00000006000c7213 */ /* 0x000fe20000000000 */
[----:B------:R-:W-:Y:S02]  /*7350*/  IMAD R11, R0, R14, R11 ;  /* 0x0000000e000b7224 */ /* 0x000fe400078e020b */
[--C-:B------:R-:W-:Y:S01]  /*7360*/  @!P6 IMAD.IADD R10, R10, 0x1, -R0.reuse ;  /* 0x000000010a0ae824 */ /* 0x100fe200078e0a00 */
[----:B------:R-:W-:Y:S01]  /*7370*/  ISETP.GT.U32.AND P4, PT, R0, R9, PT ;  /* 0x000000090000720c */ /* 0x000fe20003f84070 */
[----:B------:R-:W-:Y:S01]  /*7380*/  @!P2 IMAD.IADD R8, R8, 0x1, -R0 ;  /* 0x000000010808a824 */ /* 0x000fe200078e0a00 */
[----:B------:R-:W-:Y:S01]  /*7390*/  ISETP.GT.U32.AND P2, PT, R0, R11, PT ;  /* 0x0000000b0000720c */ /* 0x000fe20003f44070 */
[----:B------:R-:W-:Y:S01]  /*73a0*/  IMAD.HI.U32 R4, R20, R12, RZ ;  /* 0x0000000c14047227 */ /* 0x000fe200078e00ff */
[----:B------:R-:W-:-:S03]  /*73b0*/  ISETP.GT.U32.AND P6, PT, R0, R10, PT ;  /* 0x0000000a0000720c */ /* 0x000fc60003fc4070 */
[----:B------:R-:W-:-:S04]  /*73c0*/  IMAD.HI.U32 R2, R20, R13, RZ ;  /* 0x0000000d14027227 */ /* 0x000fc800078e00ff */
[----:B------:R-:W-:Y:S02]  /*73d0*/  IMAD.MOV R4, RZ, RZ, -R4 ;  /* 0x000000ffff047224 */ /* 0x000fe400078e0a04 */
[----:B------:R-:W-:Y:S02]  /*73e0*/  IMAD.MOV R2, RZ, RZ, -R2 ;  /* 0x000000ffff027224 */ /* 0x000fe400078e0a02 */
[C---:B------:R-:W-:Y:S02]  /*73f0*/  IMAD R12, R0.reuse, R4, R12 ;  /* 0x00000004000c7224 */ /* 0x040fe400078e020c */
[----:B-1----:R-:W-:Y:S02]  /*7400*/  VIADD R3, R21, 0x1a ;  /* 0x0000001a15037836 */ /* 0x002fe40000000000 */
[C---:B------:R-:W-:Y:S02]  /*7410*/  IMAD R13, R0.reuse, R2, R13 ;  /* 0x00000002000d7224 */ /* 0x040fe400078e020d */
[--C-:B------:R-:W-:Y:S01]  /*7420*/  @!P4 IMAD.IADD R9, R9, 0x1, -R0.reuse ;  /* 0x000000010909c824 */ /* 0x100fe200078e0a00 */
[----:B------:R-:W-:Y:S01]  /*7430*/  ISETP.GT.U32.AND P4, PT, R0, R12, PT ;  /* 0x0000000c0000720c */ /* 0x000fe20003f84070 */
[--C-:B------:R-:W-:Y:S01]  /*7440*/  @!P2 IMAD.IADD R11, R11, 0x1, -R0.reuse ;  /* 0x000000010b0ba824 */ /* 0x100fe200078e0a00 */
[----:B------:R-:W-:Y:S01]  /*7450*/  IABS R14, R3 ;  /* 0x00000003000e7213 */ /* 0x000fe20000000000 */
[----:B------:R-:W-:Y:S01]  /*7460*/  @!P6 IMAD.IADD R10, R10, 0x1, -R0 ;  /* 0x000000010a0ae824 */ /* 0x000fe200078e0a00 */
[C---:B------:R-:W-:Y:S01]  /*7470*/  ISETP.GT.U32.AND P6, PT, R0.reuse, R13, PT ;  /* 0x0000000d0000720c */ /* 0x040fe20003fc4070 */
[----:B------:R-:W-:Y:S01]  /*7480*/  VIADD R15, R21, 0x18 ;  /* 0x00000018150f7836 */ /* 0x000fe20000000000 */
[----:B------:R-:W-:Y:S01]  /*7490*/  ISETP.GT.U32.AND P2, PT, R0, R11, PT ;  /* 0x0000000b0000720c */ /* 0x000fe20003f44070 */
[----:B------:R-:W-:-:S03]  /*74a0*/  IMAD.HI.U32 R2, R20, R14, RZ ;  /* 0x0000000e14027227 */ /* 0x000fc600078e00ff */
[----:B------:R-:W-:Y:S01]  /*74b0*/  IABS R15, R15 ;  /* 0x0000000f000f7213 */ /* 0x000fe20000000000 */
[----:B------:R-:W-:Y:S02]  /*74c0*/  IMAD.MOV R2, RZ, RZ, -R2 ;  /* 0x000000ffff027224 */ /* 0x000fe400078e0a02 */
[----:B------:R-:W-:Y:S02]  /*74d0*/  VIADD R16, R21, 0x14 ;  /* 0x0000001415107836 */ /* 0x000fe40000000000 */
[----:B------:R-:W-:Y:S01]  /*74e0*/  @!P4 IMAD.IADD R12, R12, 0x1, -R0 ;  /* 0x000000010c0cc824 */ /* 0x000fe200078e0a00 */
[----:B------:R-:W-:Y:S01]  /*74f0*/  ISETP.GE.AND P4, PT, R6, RZ, PT ;  /* 0x000000ff0600720c */ /* 0x000fe20003f86270 */
[C---:B------:R-:W-:Y:S01]  /*7500*/  IMAD R14, R0.reuse, R2, R14 ;  /* 0x00000002000e7224 */ /* 0x040fe200078e020e */
[----:B------:R-:W-:Y:S01]  /*7510*/  IABS R18, R16 ;  /* 0x0000001000127213 */ /* 0x000fe20000000000 */
[--C-:B------:R-:W-:Y:S01]  /*7520*/  @!P6 IMAD.IADD R13, R13, 0x1, -R0.reuse ;  /* 0x000000010d0de824 */ /* 0x100fe200078e0a00 */
[C---:B------:R-:W-:Y:S01]  /*7530*/  ISETP.GT.U32.AND P6, PT, R0.reuse, R12, PT ;  /* 0x0000000c0000720c */ /* 0x040fe20003fc4070 */
[----:B------:R-:W-:Y:S01]  /*7540*/  @!P2 IMAD.IADD R11, R11, 0x1, -R0 ;  /* 0x000000010b0ba824 */ /* 0x000fe200078e0a00 */
[----:B------:R-:W-:Y:S01]  /*7550*/  ISETP.GT.U32.AND P2, PT, R0, R14, PT ;  /* 0x0000000e0000720c */ /* 0x000fe20003f44070 */
[----:B------:R-:W-:-:S03]  /*7560*/  IMAD.HI.U32 R16, R20, R15, RZ ;  /* 0x0000000f14107227 */ /* 0x000fc600078e00ff */
[----:B------:R-:W-:Y:S01]  /*7570*/  STL [R1+0x1400], R11 ;  /* 0x0014000b01007387 */ /* 0x000fe20000100800 */
[----:B------:R-:W-:Y:S02]  /*7580*/  IMAD.MOV R16, RZ, RZ, -R16 ;  /* 0x000000ffff107224 */ /* 0x000fe400078e0a10 */
[C---:B------:R-:W-:Y:S02]  /*7590*/  VIADD R17, R21.reuse, 0x16 ;  /* 0x0000001615117836 */ /* 0x040fe40000000000 */
[----:B------:R-:W-:Y:S02]  /*75a0*/  IMAD R15, R0, R16, R15 ;  /* 0x00000010000f7224 */ /* 0x000fe400078e020f */
[--C-:B------:R-:W-:Y:S01]  /*75b0*/  @!P6 IMAD.IADD R12, R12, 0x1, -R0.reuse ;  /* 0x000000010c0ce824 */ /* 0x100fe200078e0a00 */
[----:B------:R-:W-:Y:S01]  /*75c0*/  IABS R17, R17 ;  /* 0x0000001100117213 */ /* 0x000fe20000000000 */
[----:B------:R-:W-:Y:S01]  /*75d0*/  VIADD R19, R21, 0x12 ;  /* 0x0000001215137836 */ /* 0x000fe20000000000 */
[----:B------:R-:W-:Y:S01]  /*75e0*/  ISETP.GT.U32.AND P6, PT, R0, R15, PT ;  /* 0x0000000f0000720c */ /* 0x000fe20003fc4070 */
[----:B------:R-:W-:Y:S01]  /*75f0*/  @!P2 IMAD.IADD R14, R14, 0x1, -R0 ;  /* 0x000000010e0ea824 */ /* 0x000fe200078e0a00 */
[----:B------:R-:W-:Y:S01]  /*7600*/  ISETP.GT.U32.AND P2, PT, R0, R13, PT ;  /* 0x0000000d0000720c */ /* 0x000fe20003f44070 */
[----:B------:R-:W-:Y:S01]  /*7610*/  IMAD.HI.U32 R2, R20, R18, RZ ;  /* 0x0000001214027227 */ /* 0x000fe200078e00ff */
[----:B------:R-:W-:-:S03]  /*7620*/  IABS R22, R19 ;  /* 0x0000001300167213 */ /* 0x000fc60000000000 */
[----:B------:R-:W-:-:S04]  /*7630*/  IMAD.HI.U32 R4, R20, R17, RZ ;  /* 0x0000001114047227 */ /* 0x000fc800078e00ff */
[----:B------:R-:W-:Y:S01]  /*7640*/  @!P0 IMAD.MOV R8, RZ, RZ, -R8 ;  /* 0x000000ffff088224 */ /* 0x000fe200078e0a08 */
[C---:B------:R-:W-:Y:S01]  /*7650*/  ISETP.GT.U32.AND P0, PT, R0.reuse, R14, PT ;  /* 0x0000000e0000720c */ /* 0x040fe20003f04070 */
[----:B------:R-:W-:Y:S02]  /*7660*/  IMAD.MOV R2, RZ, RZ, -R2 ;  /* 0x000000ffff027224 */ /* 0x000fe400078e0a02 */
[C---:B0-----:R-:W-:Y:S01]  /*7670*/  VIADD R7, R21.reuse, 0x10 ;  /* 0x0000001015077836 */ /* 0x041fe20000000000 */
[----:B------:R0:W-:Y:S01]  /*7680*/  STL [R1+0x1388], R8 ;  /* 0x0013880801007387 */ /* 0x0001e20000100800 */
[C---:B------:R-:W-:Y:S02]  /*7690*/  VIADD R27, R21.reuse, 0xc ;  /* 0x0000000c151b7836 */ /* 0x040fe40000000000 */
[----:B------:R-:W-:Y:S02]  /*76a0*/  IMAD.MOV R4, RZ, RZ, -R4 ;  /* 0x000000ffff047224 */ /* 0x000fe400078e0a04 */
[----:B------:R-:W-:Y:S01]  /*76b0*/  VIADD R5, R21, 0xe ;  /* 0x0000000e15057836 */ /* 0x000fe20000000000 */
[----:B------:R-:W-:Y:S01]  /*76c0*/  IABS R6, R27 ;  /* 0x0000001b00067213 */ /* 0x000fe20000000000 */
[C---:B------:R-:W-:Y:S01]  /*76d0*/  IMAD R18, R0.reuse, R2, R18 ;  /* 0x0000000200127224 */ /* 0x040fe200078e0212 */
[----:B------:R-:W-:Y:S01]  /*76e0*/  IABS R2, R7 ;  /* 0x0000000700027213 */ /* 0x000fe20000000000 */
[----:B------:R-:W-:Y:S01]  /*76f0*/  IMAD R17, R0, R4, R17 ;  /* 0x0000000400117224 */ /* 0x000fe200078e0211 */
[----:B------:R-:W-:Y:S01]  /*7700*/  IABS R4, R5 ;  /* 0x0000000500047213 */ /* 0x000fe20000000000 */
[----:B------:R-:W-:-:S04]  /*7710*/  IMAD.HI.U32 R16, R20, R22, RZ ;  /* 0x0000001614107227 */ /* 0x000fc800078e00ff */
[----:B------:R-:W-:Y:S01]  /*7720*/  @!P6 IMAD.IADD R15, R15, 0x1, -R0 ;  /* 0x000000010f0fe824 */ /* 0x000fe200078e0a00 */
[----:B------:R-:W-:Y:S01]  /*7730*/  ISETP.GE.AND P6, PT, R23, RZ, PT ;  /* 0x000000ff1700720c */ /* 0x000fe20003fc6270 */
[----:B------:R-:W-:Y:S02]  /*7740*/  IMAD.MOV R16, RZ, RZ, -R16 ;  /* 0x000000ffff107224 */ /* 0x000fe400078e0a10 */
[----:B------:R-:W-:-:S04]  /*7750*/  IMAD.HI.U32 R24, R20, R2, RZ ;  /* 0x0000000214187227 */ /* 0x000fc800078e00ff */
[----:B------:R-:W-:-:S04]  /*7760*/  IMAD.HI.U32 R23, R20, R6, RZ ;  /* 0x0000000614177227 */ /* 0x000fc800078e00ff */
[----:B------:R-:W-:-:S04]  /*7770*/  IMAD.HI.U32 R29, R20, R4, RZ ;  /* 0x00000004141d7227 */ /* 0x000fc800078e00ff */
[----:B------:R-:W-:Y:S01]  /*7780*/  @!P0 IMAD.IADD R14, R14, 0x1, -R0 ;  /* 0x000000010e0e8824 */ /* 0x000fe200078e0a00 */
[C---:B------:R-:W-:Y:S01]  /*7790*/  ISETP.GT.U32.AND P0, PT, R0.reuse, R18, PT ;  /* 0x000000120000720c */ /* 0x040fe20003f04070 */
[----:B------:R-:W-:Y:S02]  /*77a0*/  IMAD R16, R0, R16, R22 ;  /* 0x0000001000107224 */ /* 0x000fe400078e0216 */
[----:B------:R-:W-:Y:S02]  /*77b0*/  IMAD.MOV R22, RZ, RZ, -R24 ;  /* 0x000000ffff167224 */ /* 0x000fe400078e0a18 */
[----:B------:R-:W-:Y:S02]  /*77c0*/  IMAD.MOV R23, RZ, RZ, -R23 ;  /* 0x000000ffff177224 */ /* 0x000fe400078e0a17 */
[----:B------:R-:W-:Y:S02]  /*77d0*/  VIADD R25, R21, 0x8 ;  /* 0x0000000815197836 */ /* 0x000fe40000000000 */
[----:B------:R-:W-:-:S02]  /*77e0*/  IMAD.MOV R24, RZ, RZ, -R29 ;  /* 0x000000ffff187224 */ /* 0x000fc400078e0a1d */
[C---:B------:R-:W-:Y:S02]  /*77f0*/  VIADD R26, R21.reuse, 0xa ;  /* 0x0000000a151a7836 */ /* 0x040fe40000000000 */
[C---:B0-----:R-:W-:Y:S02]  /*7800*/  VIADD R8, R21.reuse, 0x6 ;  /* 0x0000000615087836 */ /* 0x041fe40000000000 */
[C---:B------:R-:W-:Y:S02]  /*7810*/  VIADD R7, R21.reuse, 0x4 ;  /* 0x0000000415077836 */ /* 0x040fe40000000000 */
[C---:B------:R-:W-:Y:S01]  /*7820*/  IMAD R6, R0.reuse, R23, R6 ;  /* 0x0000001700067224 */ /* 0x040fe200078e0206 */
[----:B------:R-:W-:Y:S01]  /*7830*/  IABS R23, R25 ;  /* 0x0000001900177213 */ /* 0x000fe20000000000 */
[C---:B------:R-:W-:Y:S01]  /*7840*/  IMAD R2, R0.reuse, R22, R2 ;  /* 0x0000001600027224 */ /* 0x040fe200078e0202 */
[----:B------:R-:W-:Y:S01]  /*7850*/  IABS R22, R8 ;  /* 0x0000000800167213 */ /* 0x000fe20000000000 */
[----:B------:R-:W-:Y:S01]  /*7860*/  IMAD R4, R0, R24, R4 ;  /* 0x0000001800047224 */ /* 0x000fe200078e0204 */
[----:B------:R-:W-:Y:S01]  /*7870*/  IABS R24, R26 ;  /* 0x0000001a00187213 */ /* 0x000fe20000000000 */
[----:B------:R-:W-:Y:S01]  /*7880*/  VIADD R5, R21, 0x2 ;  /* 0x0000000215057836 */ /* 0x000fe20000000000 */
[----:B------:R-:W-:Y:S01]  /*7890*/  IABS R21, R7 ;  /* 0x0000000700157213 */ /* 0x000fe20000000000 */
[----:B------:R-:W-:-:S04]  /*78a0*/  IMAD.HI.U32 R11, R20, R23, RZ ;  /* 0x00000017140b7227 */ /* 0x000fc800078e00ff */
[----:B------:R-:W-:-:S04]  /*78b0*/  IMAD.HI.U32 R29, R20, R24, RZ ;  /* 0x00000018141d7227 */ /* 0x000fc800078e00ff */
[----:B------:R-:W-:-:S04]  /*78c0*/  IMAD.HI.U32 R19, R20, R22, RZ ;  /* 0x0000001614137227 */ /* 0x000fc800078e00ff */
[----:B------:R-:W-:-:S04]  /*78d0*/  IMAD.HI.U32 R28, R20, R21, RZ ;  /* 0x00000015141c7227 */ /* 0x000fc800078e00ff */
[----:B------:R-:W-:Y:S01]  /*78e0*/  @!P0 IMAD.IADD R18, R18, 0x1, -R0 ;  /* 0x0000000112128824 */ /* 0x000fe200078e0a00 */
[----:B------:R-:W-:Y:S01]  /*78f0*/  ISETP.GE.AND P0, PT, R3, RZ, PT ;  /* 0x000000ff0300720c */ /* 0x000fe20003f06270 */
[----:B------:R-:W-:Y:S01]  /*7900*/  IMAD.MOV R11, RZ, RZ, -R11 ;  /* 0x000000ffff0b7224 */ /* 0x000fe200078e0a0b */
[----:B------:R-:W-:Y:S01]  /*7910*/  IABS R3, R5 ;  /* 0x0000000500037213 */ /* 0x000fe20000000000 */
[----:B------:R-:W-:Y:S02]  /*7920*/  IMAD.MOV R29, RZ, RZ, -R29 ;  /* 0x000000ffff1d7224 */ /* 0x000fe400078e0a1d */
[----:B------:R-:W-:Y:S02]  /*7930*/  IMAD.MOV R19, RZ, RZ, -R19 ;  /* 0x000000ffff137224 */ /* 0x000fe400078e0a13 */
[----:B------:R-:W-:Y:S02]  /*7940*/  IMAD.MOV R28, RZ, RZ, -R28 ;  /* 0x000000ffff1c7224 */ /* 0x000fe400078e0a1c */
[----:B------:R-:W-:-:S02]  /*7950*/  IMAD R24, R0, R29, R24 ;  /* 0x0000001d00187224 */ /* 0x000fc400078e0218 */
[----:B------:R-:W-:Y:S02]  /*7960*/  IMAD R23, R0, R11, R23 ;  /* 0x0000000b00177224 */ /* 0x000fe400078e0217 */
[----:B------:R-:W-:Y:S01]  /*7970*/  IMAD.HI.U32 R29, R20, R3, RZ ;  /* 0x00000003141d7227 */ /* 0x000fe200078e00ff */
[----:B------:R-:W2:Y:S03]  /*7980*/  LDL.LU R11, [R1+0x1400] ;  /* 0x00140000010b7983 */ /* 0x000ea60000300800 */
[C---:B------:R-:W-:Y:S02]  /*7990*/  IMAD R22, R0.reuse, R19, R22 ;  /* 0x0000001300167224 */ /* 0x040fe400078e0216 */
[----:B------:R-:W3:Y:S01]  /*79a0*/  LDL.LU R19, [R1+0x13fc] ;  /* 0x0013fc0001137983 */ /* 0x000ee20000300800 */
[C---:B------:R-:W-:Y:S02]  /*79b0*/  IMAD R20, R0.reuse, R28, R21 ;  /* 0x0000001c00147224 */ /* 0x040fe400078e0215 */
[----:B------:R-:W-:Y:S01]  /*79c0*/  @!P2 IMAD.IADD R13, R13, 0x1, -R0 ;  /* 0x000000010d0da824 */ /* 0x000fe200078e0a00 */
[----:B------:R-:W4:Y:S01]  /*79d0*/  LDL.LU R28, [R1+0x13f8] ;  /* 0x0013f800011c7983 */ /* 0x000f220000300800 */
[----:B------:R-:W-:Y:S01]  /*79e0*/  IMAD.MOV R21, RZ, RZ, -R29 ;  /* 0x000000ffff157224 */ /* 0x000fe200078e0a1d */
[C---:B------:R-:W-:Y:S01]  /*79f0*/  ISETP.GT.U32.AND P2, PT, R0.reuse, R17, PT ;  /* 0x000000110000720c */ /* 0x040fe20003f44070 */
[----:B------:R-:W-:Y:S01]  /*7a00*/  @!P0 IMAD.MOV R14, RZ, RZ, -R14 ;  /* 0x000000ffff0e8224 */ /* 0x000fe200078e0a0e */
[----:B------:R-:W-:Y:S01]  /*7a10*/  ISETP.GT.U32.AND P0, PT, R0, R6, PT ;  /* 0x000000060000720c */ /* 0x000fe20003f04070 */
[----:B------:R-:W-:-:S02]  /*7a20*/  IMAD.U32 R29, RZ, RZ, UR4 ;  /* 0x00000004ff1d7e24 */ /* 0x000fc4000f8e00ff */
[----:B------:R-:W-:Y:S02]  /*7a30*/  @!P1 IMAD.MOV R9, RZ, RZ, -R9 ;  /* 0x000000ffff099224 */ /* 0x000fe400078e0a09 */
[----:B------:R-:W-:Y:S02]  /*7a40*/  @!P3 IMAD.MOV R10, RZ, RZ, -R10 ;  /* 0x000000ffff0ab224 */ /* 0x000fe400078e0a0a */
[----:B------:R-:W-:Y:S01]  /*7a50*/  @!P4 IMAD.MOV R12, RZ, RZ, -R12 ;  /* 0x000000ffff0cc224 */ /* 0x000fe200078e0a0c */
[----:B------:R0:W-:Y:S01]  /*7a60*/  STL [R1+0x138c], R9 ;  /* 0x00138c0901007387 */ /* 0x0001e20000100800 */
[----:B------:R-:W-:Y:S02]  /*7a70*/  @!P6 IMAD.MOV R13, RZ, RZ, -R13 ;  /* 0x000000ffff0de224 */ /* 0x000fe400078e0a0d */
[----:B------:R-:W-:Y:S01]  /*7a80*/  IMAD R21, R0, R21, R3 ;  /* 0x0000001500157224 */ /* 0x000fe200078e0203 */
[----:B------:R1:W-:Y:S01]  /*7a90*/  STL [R1+0x1390], R10 ;  /* 0x0013900a01007387 */ /* 0x0003e20000100800 */
[----:B------:R-:W-:-:S02]  /*7aa0*/  @!P0 IMAD.IADD R6, R6, 0x1, -R0 ;  /* 0x0000000106068824 */ /* 0x000fc400078e0a00 */
[----:B------:R-:W-:Y:S01]  /*7ab0*/  @!P2 IMAD.IADD R17, R17, 0x1, -R0 ;  /* 0x000000011111a824 */ /* 0x000fe200078e0a00 */
[----:B------:R-:W-:-:S13]  /*7ac0*/  ISETP.GT.U32.AND P2, PT, R0, R16, PT ;  /* 0x000000100000720c */ /* 0x000fda0003f44070 */
[----:B------:R-:W-:Y:S01]  /*7ad0*/  @!P2 IMAD.IADD R16, R16, 0x1, -R0 ;  /* 0x000000011010a824 */ /* 0x000fe200078e0a00 */
[----:B------:R-:W-:-:S13]  /*7ae0*/  ISETP.GT.U32.AND P2, PT, R0, R2, PT ;  /* 0x000000020000720c */ /* 0x000fda0003f44070 */
[----:B------:R-:W-:Y:S01]  /*7af0*/  @!P2 IMAD.IADD R2, R2, 0x1, -R0 ;  /* 0x000000010202a824 */ /* 0x000fe200078e0a00 */
[----:B------:R-:W-:Y:S01]  /*7b00*/  ISETP.GT.U32.AND P2, PT, R0, R4, PT ;  /* 0x000000040000720c */ /* 0x000fe20003f44070 */
[----:B0-----:R-:W-:-:S12]  /*7b10*/  IMAD.U32 R9, RZ, RZ, UR4 ;  /* 0x00000004ff097e24 */ /* 0x001fd8000f8e00ff */
[----:B------:R-:W-:Y:S01]  /*7b20*/  @!P2 IMAD.IADD R4, R4, 0x1, -R0 ;  /* 0x000000010404a824 */ /* 0x000fe200078e0a00 */
[----:B------:R-:W-:Y:S01]  /*7b30*/  ISETP.GT.U32.AND P2, PT, R0, R17, PT ;  /* 0x000000110000720c */ /* 0x000fe20003f44070 */
[----:B--2---:R-:W-:Y:S01]  /*7b40*/  @!P5 IMAD.MOV R11, RZ, RZ, -R11 ;  /* 0x000000ffff0bd224 */ /* 0x004fe200078e0a0b */
[----:B----4-:R-:W-:-:S04]  /*7b50*/  LEA.HI R29, R29, R28, RZ, 0x1b ;  /* 0x0000001c1d1d7211 */ /* 0x010fc800078fd8ff */
[----:B------:R-:W-:Y:S01]  /*7b60*/  STL [R1+0x1394], R11 ;  /* 0x0013940b01007387 */ /* 0x000fe20000100800 */
[----:B------:R-:W-:-:S03]  /*7b70*/  VIADD R29, R29, 0x16 ;  /* 0x000000161d1d7836 */ /* 0x000fc60000000000 */
[----:B------:R0:W-:Y:S04]  /*7b80*/  STL [R1+0x1398], R12 ;  /* 0x0013980c01007387 */ /* 0x0001e80000100800 */
[----:B------:R-:W-:Y:S01]  /*7b90*/  STL [R1+0x139c], R13 ;  /* 0x00139c0d01007387 */ /* 0x000fe20000100800 */
[----:B------:R-:W-:-:S03]  /*7ba0*/  ISETP.GE.AND P0, PT, R29, RZ, PT ;  /* 0x000000ff1d00720c */ /* 0x000fc60003f06270 */
[----:B------:R-:W2:Y:S04]  /*7bb0*/  LDL.LU R3, [R1+0x13f4] ;  /* 0x0013f40001037983 */ /* 0x000ea80000300800 */
[----:B------:R-:W-:Y:S04]  /*7bc0*/  STL [R1+0x13a0], R14 ;  /* 0x0013a00e01007387 */ /* 0x000fe80000100800 */
[----:B------:R-:W4:Y:S01]  /*7bd0*/  LDL.LU R29, [R1+0x1dc] ;  /* 0x0001dc00011d7983 */ /* 0x000f220000300800 */
[----:B------:R-:W-:Y:S02]  /*7be0*/  ISETP.GT.U32.AND P5, PT, R0, R4, PT ;  /* 0x000000040000720c */ /* 0x000fe40003fa4070 */
[----:B------:R-:W-:-:S05]  /*7bf0*/  LEA.HI R9, R9, R28, RZ, 0x1b ;  /* 0x0000001c09097211 */ /* 0x000fca00078fd8ff */
[----:B------:R-:W-:Y:S02]  /*7c00*/  VIADD R9, R9, 0x18 ;  /* 0x0000001809097836 */ /* 0x000fe40000000000 */
[----:B------:R-:W-:Y:S01]  /*7c10*/  @!P2 IMAD.IADD R17, R17, 0x1, -R0 ;  /* 0x000000011111a824 */ /* 0x000fe200078e0a00 */
[----:B------:R-:W-:-:S03]  /*7c20*/  ISETP.GT.U32.AND P2, PT, R0, R23, PT ;  /* 0x000000170000720c */ /* 0x000fc60003f44070 */
[----:B------:R-:W-:Y:S01]  /*7c30*/  @!P5 IMAD.IADD R4, R4, 0x1, -R0 ;  /* 0x000000010404d824 */ /* 0x000fe200078e0a00 */
[----:B------:R-:W-:Y:S01]  /*7c40*/  ISETP.GE.AND P5, PT, R9, RZ, PT ;  /* 0x000000ff0900720c */ /* 0x000fe20003fa6270 */
[----:B------:R-:W-:Y:S01]  /*7c50*/  IMAD.U32 R9, RZ, RZ, UR4 ;  /* 0x00000004ff097e24 */ /* 0x000fe2000f8e00ff */
[----:B------:R-:W-:-:S04]  /*7c60*/  ISETP.GT.U32.AND P4, PT, R0, R16, PT ;  /* 0x000000100000720c */ /* 0x000fc80003f84070 */
[----:B------:R-:W-:Y:S02]  /*7c70*/  LEA.HI R9, R9, R28, RZ, 0x1b ;  /* 0x0000001c09097211 */ /* 0x000fe400078fd8ff */
[----:B------:R-:W-:-:S03]  /*7c80*/  ISETP.GT.U32.AND P1, PT, R0, R15, PT ;  /* 0x0000000f0000720c */ /* 0x000fc60003f24070 */
[----:B------:R-:W-:Y:S02]  /*7c90*/  VIADD R9, R9, 0x12 ;  /* 0x0000001209097836 */ /* 0x000fe40000000000 */
[--C-:B------:R-:W-:Y:S02]  /*7ca0*/  @!P2 IMAD.IADD R23, R23, 0x1, -R0.reuse ;  /* 0x000000011717a824 */ /* 0x100fe400078e0a00 */
[----:B------:R-:W-:Y:S01]  /*7cb0*/  @!P4 IMAD.IADD R16, R16, 0x1, -R0 ;  /* 0x000000011010c824 */ /* 0x000fe200078e0a00 */
[----:B------:R-:W-:Y:S01]  /*7cc0*/  ISETP.GE.AND P2, PT, R9, RZ, PT ;  /* 0x000000ff0900720c */ /* 0x000fe20003f46270 */
[----:B------:R-:W-:Y:S01]  /*7cd0*/  IMAD.U32 R9, RZ, RZ, UR4 ;  /* 0x00000004ff097e24 */ /* 0x000fe2000f8e00ff */
[----:B------:R-:W-:Y:S01]  /*7ce0*/  ISETP.GT.U32.AND P4, PT, R0, R20, PT ;  /* 0x000000140000720c */ /* 0x000fe20003f84070 */
[----:B-1----:R-:W-:-:S03]  /*7cf0*/  IMAD.U32 R10, RZ, RZ, UR4 ;  /* 0x00000004ff0a7e24 */ /* 0x002fc6000f8e00ff */
[----:B------:R-:W-:Y:S01]  /*7d00*/  LEA.HI R9, R9, R28, RZ, 0x1b ;  /* 0x0000001c09097211 */ /* 0x000fe200078fd8ff */
[----:B------:R-:W-:Y:S01]  /*7d10*/  @!P1 IMAD.IADD R15, R15, 0x1, -R0 ;  /* 0x000000010f0f9824 */ /* 0x000fe200078e0a00 */
[C---:B------:R-:W-:Y:S02]  /*7d20*/  ISETP.GT.U32.AND P1, PT, R0.reuse, R24, PT ;  /* 0x000000180000720c */ /* 0x040fe40003f24070 */
[----:B------:R-:W-:Y:S01]  /*7d30*/  ISETP.GT.U32.AND P3, PT, R0, R18, PT ;  /* 0x000000120000720c */ /* 0x000fe20003f64070 */
[----:B------:R-:W-:Y:S01]  /*7d40*/  VIADD R9, R9, 0xe ;  /* 0x0000000e09097836 */ /* 0x000fe20000000000 */
[----:B------:R-:W-:-:S03]  /*7d50*/  LEA.HI R10, R10, R28, RZ, 0x1b ;  /* 0x0000001c0a0a7211 */ /* 0x000fc600078fd8ff */
[--C-:B------:R-:W-:Y:S01]  /*7d60*/  @!P4 IMAD.IADD R20, R20, 0x1, -R0.reuse ;  /* 0x000000011414c824 */ /* 0x100fe200078e0a00 */
[----:B------:R-:W-:Y:S02]  /*7d70*/  ISETP.GE.AND P4, PT, R9, RZ, PT ;  /* 0x000000ff0900720c */ /* 0x000fe40003f86270 */
[----:B------:R-:W1:Y:S01]  /*7d80*/  S2R R9, SR_TID.X ;  /* 0x0000000000097919 */ /* 0x000e620000002100 */
[----:B------:R-:W-:Y:S02]  /*7d90*/  VIADD R10, R10, 0x14 ;  /* 0x000000140a0a7836 */ /* 0x000fe40000000000 */
[--C-:B------:R-:W-:Y:S02]  /*7da0*/  @!P1 IMAD.IADD R24, R24, 0x1, -R0.reuse ;  /* 0x0000000118189824 */ /* 0x100fe400078e0a00 */
[----:B------:R-:W-:Y:S01]  /*7db0*/  @!P3 IMAD.IADD R18, R18, 0x1, -R0 ;  /* 0x000000011212b824 */ /* 0x000fe200078e0a00 */
[----:B------:R-:W-:Y:S01]  /*7dc0*/  ISETP.GE.AND P1, PT, R10, RZ, PT ;  /* 0x000000ff0a00720c */ /* 0x000fe20003f26270 */
[----:B------:R-:W-:Y:S01]  /*7dd0*/  IMAD.U32 R10, RZ, RZ, UR4 ;  /* 0x00000004ff0a7e24 */ /* 0x000fe2000f8e00ff */
[----:B------:R-:W-:-:S02]  /*7de0*/  ISETP.GT.U32.AND P3, PT, R0, R22, PT ;  /* 0x000000160000720c */ /* 0x000fc40003f64070 */
[----:B------:R-:W-:Y:S02]  /*7df0*/  ISETP.GT.U32.AND P6, PT, R0, R2, PT ;  /* 0x000000020000720c */ /* 0x000fe40003fc4070 */
[----:B------:R-:W-:Y:S01]  /*7e00*/  LEA.HI R10, R10, R28, RZ, 0x1b ;  /* 0x0000001c0a0a7211 */ /* 0x000fe200078fd8ff */
[----:B------:R-:W-:-:S04]  /*7e10*/  @!P5 IMAD.MOV R15, RZ, RZ, -R15 ;  /* 0x000000ffff0fd224 */ /* 0x000fc800078e0a0f */
[----:B------:R-:W-:Y:S01]  /*7e20*/  VIADD R10, R10, 0x10 ;  /* 0x000000100a0a7836 */ /* 0x000fe20000000000 */
[----:B------:R-:W-:-:S03]  /*7e30*/  ISETP.GT.U32.AND P5, PT, R0, R6, PT ;  /* 0x000000060000720c */ /* 0x000fc60003fa4070 */
[----:B------:R-:W-:Y:S01]  /*7e40*/  @!P3 IMAD.IADD R22, R22, 0x1, -R0 ;  /* 0x000000011616b824 */ /* 0x000fe200078e0a00 */
[----:B------:R-:W-:Y:S01]  /*7e50*/  ISETP.GE.AND P3, PT, R10, RZ, PT ;  /* 0x000000ff0a00720c */ /* 0x000fe20003f66270 */
[----:B------:R-:W-:Y:S01]  /*7e60*/  @!P4 IMAD.MOV R4, RZ, RZ, -R4 ;  /* 0x000000ffff04c224 */ /* 0x000fe200078e0a04 */
[----:B------:R-:W-:Y:S01]  /*7e70*/  ISETP.GE.AND P4, PT, R27, RZ, PT ;  /* 0x000000ff1b00720c */ /* 0x000fe20003f86270 */
[----:B------:R-:W-:Y:S01]  /*7e80*/  @!P6 IMAD.IADD R2, R2, 0x1, -R0 ;  /* 0x000000010202e824 */ /* 0x000fe200078e0a00 */
[----:B------:R-:W-:Y:S01]  /*7e90*/  ISETP.GT.U32.AND P6, PT, R0, R21, PT ;  /* 0x000000150000720c */ /* 0x000fe20003fc4070 */
[----:B------:R-:W-:Y:S02]  /*7ea0*/  @!P0 IMAD.MOV R17, RZ, RZ, -R17 ;  /* 0x000000ffff118224 */ /* 0x000fe400078e0a11 */
[----:B------:R-:W-:Y:S02]  /*7eb0*/  @!P1 IMAD.MOV R18, RZ, RZ, -R18 ;  /* 0x000000ffff129224 */ /* 0x000fe400078e0a12 */
[----:B-1----:R-:W-:-:S02]  /*7ec0*/  IMAD.SHL.U32 R9, R9, 0x2, RZ ;  /* 0x0000000209097824 */ /* 0x002fc400078e00ff */
[----:B------:R-:W-:Y:S02]  /*7ed0*/  @!P2 IMAD.MOV R16, RZ, RZ, -R16 ;  /* 0x000000ffff10a224 */ /* 0x000fe400078e0a10 */
[----:B------:R-:W-:Y:S01]  /*7ee0*/  @!P5 IMAD.IADD R6, R6, 0x1, -R0 ;  /* 0x000000010606d824 */ /* 0x000fe200078e0a00 */
[----:B------:R-:W-:Y:S01]  /*7ef0*/  STL [R1+0x13a4], R15 ;  /* 0x0013a40f01007387 */ /* 0x000fe20000100800 */
[----:B------:R-:W-:Y:S01]  /*7f00*/  @!P3 IMAD.MOV R2, RZ, RZ, -R2 ;  /* 0x000000ffff02b224 */ /* 0x000fe200078e0a02 */
[C---:B------:R-:W-:Y:S01]  /*7f10*/  ISETP.GT.U32.AND P1, PT, R0.reuse, R23, PT ;  /* 0x000000170000720c */ /* 0x040fe20003f24070 */
[----:B------:R-:W-:Y:S01]  /*7f20*/  @!P4 IMAD.MOV R6, RZ, RZ, -R6 ;  /* 0x000000ffff06c224 */ /* 0x000fe200078e0a06 */
[----:B------:R-:W-:Y:S01]  /*7f30*/  STL [R1+0x13a8], R17 ;  /* 0x0013a81101007387 */ /* 0x000fe20000100800 */
[----:B------:R-:W-:Y:S01]  /*7f40*/  @!P6 IMAD.IADD R21, R21, 0x1, -R0 ;  /* 0x000000011515e824 */ /* 0x000fe200078e0a00 */
[C---:B------:R-:W-:Y:S02]  /*7f50*/  ISETP.GT.U32.AND P2, PT, R0.reuse, R22, PT ;  /* 0x000000160000720c */ /* 0x040fe40003f44070 */
[----:B------:R-:W-:Y:S01]  /*7f60*/  STL [R1+0x13ac], R18 ;  /* 0x0013ac1201007387 */ /* 0x000fe20000100800 */
[----:B------:R-:W-:-:S03]  /*7f70*/  ISETP.GT.U32.AND P6, PT, R0, R20, PT ;  /* 0x000000140000720c */ /* 0x000fc60003fc4070 */
[----:B------:R-:W-:Y:S01]  /*7f80*/  STL [R1+0x13b0], R16 ;  /* 0x0013b01001007387 */ /* 0x000fe20000100800 */
[----:B------:R-:W-:-:S03]  /*7f90*/  ISETP.GT.U32.AND P0, PT, R0, R24, PT ;  /* 0x000000180000720c */ /* 0x000fc60003f04070 */
[----:B------:R1:W-:Y:S01]  /*7fa0*/  STL [R1+0x13b4], R2 ;  /* 0x0013b40201007387 */ /* 0x0003e20000100800 */
[--C-:B------:R-:W-:Y:S01]  /*7fb0*/  @!P1 IMAD.IADD R23, R23, 0x1, -R0.reuse ;  /* 0x0000000117179824 */ /* 0x100fe200078e0a00 */
[----:B------:R-:W-:Y:S01]  /*7fc0*/  ISETP.GE.AND P1, PT, R8, RZ, PT ;  /* 0x000000ff0800720c */ /* 0x000fe20003f26270 */
[--C-:B------:R-:W-:Y:S01]  /*7fd0*/  @!P2 IMAD.IADD R22, R22, 0x1, -R0.reuse ;  /* 0x000000011616a824 */ /* 0x100fe200078e0a00 */
[----:B------:R-:W-:Y:S02]  /*7fe0*/  ISETP.GE.AND P2, PT, R7, RZ, PT ;  /* 0x000000ff0700720c */ /* 0x000fe40003f46270 */
[----:B------:R-:W-:Y:S01]  /*7ff0*/  @!P6 IMAD.IADD R20, R20, 0x1, -R0 ;  /* 0x000000011414e824 */ /* 0x000fe200078e0a00 */
[----:B------:R-:W-:-:S03]  /*8000*/  ISETP.GE.AND P6, PT, R5, RZ, PT ;  /* 0x000000ff0500720c */ /* 0x000fc60003fc6270 */
[----:B------:R-:W-:Y:S01]  /*8010*/  @!P0 IMAD.IADD R24, R24, 0x1, -R0 ;  /* 0x0000000118188824 */ /* 0x000fe200078e0a00 */
[----:B------:R-:W-:Y:S02]  /*8020*/  ISETP.GE.AND P0, PT, R25, RZ, PT ;  /* 0x000000ff1900720c */ /* 0x000fe40003f06270 */
[----:B----4-:R-:W-:-:S05]  /*8030*/  LOP3.LUT R29, R29, 0x30, R9, 0x78, !PT ;  /* 0x000000301d1d7812 */ /* 0x010fca00078e7809 */
[----:B------:R-:W-:Y:S04]  /*8040*/  STL.64 [R1+0x12c0], R28 ;  /* 0x0012c01c01007387 */ /* 0x000fe80000100a00 */
[----:B------:R-:W-:Y:S04]  /*8050*/  STL [R1+0x13b8], R4 ;  /* 0x0013b80401007387 */ /* 0x000fe80000100800 */
[----:B------:R-:W-:Y:S04]  /*8060*/  STL [R1+0x13bc], R6 ;  /* 0x0013bc0601007387 */ /* 0x000fe80000100800 */
[----:B0-----:R-:W4:Y:S04]  /*8070*/  LDL.LU R12, [R1+0x20] ;  /* 0x00002000010c7983 */ /* 0x001f280000300800 */
[----:B------:R-:W4:Y:S04]  /*8080*/  LDL.LU R11, [R1+0x1cc] ;  /* 0x0001cc00010b7983 */ /* 0x000f280000300800 */
[----:B------:R-:W4:Y:S04]  /*8090*/  LDL.LU R10, [R1+0x1d0] ;  /* 0x0001d000010a7983 */ /* 0x000f280000300800 */
[----:B------:R-:W4:Y:S04]  /*80a0*/  LDL.LU R9, [R1+0x1d4] ;  /* 0x0001d40001097983 */ /* 0x000f280000300800 */
[----:B------:R-:W4:Y:S04]  /*80b0*/  LDL.LU R8, [R1+0x1d8] ;  /* 0x0001d80001087983 */ /* 0x000f280000300800 */
[----:B------:R-:W4:Y:S04]  /*80c0*/  LDL.LU R7, [R1+0x34] ;  /* 0x0000340001077983 */ /* 0x000f280000300800 */
[----:B------:R-:W4:Y:S04]  /*80d0*/  LDL.LU R5, [R1+0x80] ;  /* 0x0000800001057983 */ /* 0x000f280000300800 */
[----:B------:R-:W4:Y:S01]  /*80e0*/  LDL.LU R25, [R1+0x1c8] ;  /* 0x0001c80001197983 */ /* 0x000f220000300800 */
[----:B------:R-:W0:Y:S01]  /*80f0*/  S2R R27, SR_TID.X ;  /* 0x00000000001b7919 */ /* 0x000e220000002100 */
[----:B------:R-:W-:-:S02]  /*8100*/  ISETP.GT.U32.AND P3, PT, R0, R21, PT ;  /* 0x000000150000720c */ /* 0x000fc40003f64070 */
[----:B------:R-:W-:Y:S01]  /*8110*/  ISETP.GE.AND P5, PT, R26, RZ, PT ;  /* 0x000000ff1a00720c */ /* 0x000fe20003fa6270 */
[----:B------:R-:W-:Y:S01]  /*8120*/  @!P0 IMAD.MOV R23, RZ, RZ, -R23 ;  /* 0x000000ffff178224 */ /* 0x000fe200078e0a17 */
[----:B------:R-:W4:Y:S01]  /*8130*/  LDL.LU R26, [R1+0x88] ;  /* 0x00008800011a7983 */ /* 0x000f220000300800 */
[----:B------:R-:W-:Y:S02]  /*8140*/  @!P1 IMAD.MOV R22, RZ, RZ, -R22 ;  /* 0x000000ffff169224 */ /* 0x000fe400078e0a16 */
[----:B------:R-:W-:-:S06]  /*8150*/  @!P2 IMAD.MOV R20, RZ, RZ, -R20 ;  /* 0x000000ffff14a224 */ /* 0x000fcc00078e0a14 */
[----:B------:R-:W-:Y:S01]  /*8160*/  @!P3 IMAD.IADD R21, R21, 0x1, -R0 ;  /* 0x000000011515b824 */ /* 0x000fe200078e0a00 */
[----:B--2---:R-:W-:Y:S01]  /*8170*/  ISETP.NE.AND P3, PT, R3, RZ, PT ;  /* 0x000000ff0300720c */ /* 0x004fe20003f65270 */
[----:B------:R-:W-:Y:S01]  /*8180*/  @!P5 IMAD.MOV R24, RZ, RZ, -R24 ;  /* 0x000000ffff18d224 */ /* 0x000fe200078e0a18 */
[----:B------:R-:W-:Y:S02]  /*8190*/  LOP3.LUT R3, RZ, R3, RZ, 0x33, !PT ;  /* 0x00000003ff037212 */ /* 0x000fe400078e33ff */
[----:B0-----:R-:W-:-:S05]  /*81a0*/  LOP3.LUT R27, R27, 0x1f, RZ, 0xc0, !PT ;  /* 0x0000001f1b1b7812 */ /* 0x001fca00078ec0ff */
[----:B-1----:R-:W-:Y:S02]  /*81b0*/  IMAD R2, R27, UR6, RZ ;  /* 0x000000061b027c24 */ /* 0x002fe4000f8e02ff */
[----:B------:R-:W2:Y:S03]  /*81c0*/  LDL.LU R27, [R1+0x98] ;  /* 0x00009800011b7983 */ /* 0x000ea60000300800 */
[----:B------:R-:W-:Y:S01]  /*81d0*/  LEA R0, P4, R2, UR10, 0x1 ;  /* 0x0000000a02007c11 */ /* 0x000fe2000f8808ff */
[----:B------:R-:W-:Y:S01]  /*81e0*/  @!P6 IMAD.MOV R21, RZ, RZ, -R21 ;  /* 0x000000ffff15e224 */ /* 0x000fe200078e0a15 */
[----:B---3--:R-:W-:-:S03]  /*81f0*/  SEL R2, R3, R19, !P3 ;  /* 0x0000001303027207 */ /* 0x008fc60005800000 */
[----:B------:R4:W-:Y:S04]  /*8200*/  STL [R1+0x12ec], R0 ;  /* 0x0012ec0001007387 */ /* 0x0009e80000100800 */
[----:B------:R-:W-:Y:S04]  /*8210*/  STL [R1+0x13c0], R24 ;  /* 0x0013c01801007387 */ /* 0x000fe80000100800 */
[----:B------:R-:W-:Y:S04]  /*8220*/  STL [R1+0x13c4], R23 ;  /* 0x0013c41701007387 */ /* 0x000fe80000100800 */
[----:B------:R-:W-:Y:S04]  /*8230*/  STL [R1+0x13c8], R22 ;  /* 0x0013c81601007387 */ /* 0x000fe80000100800 */
[----:B------:R-:W-:Y:S04]  /*8240*/  STL [R1+0x13cc], R20 ;  /* 0x0013cc1401007387 */ /* 0x000fe80000100800 */
[----:B------:R-:W-:Y:S04]  /*8250*/  STL [R1+0x13d0], R21 ;  /* 0x0013d01501007387 */ /* 0x000fe80000100800 */
[----:B------:R0:W-:Y:S01]  /*8260*/  STL [R1+0x24], R2 ;  /* 0x0000240201007387 */ /* 0x0001e20000100800 */
[----:B----4-:R-:W-:-:S02]  /*8270*/  SEL R0, R3, R12, !P3 ;  /* 0x0000000c03007207 */ /* 0x010fc40005800000 */
[----:B------:R-:W-:-:S03]  /*8280*/  SEL R4, R3, R11, !P3 ;  /* 0x0000000b03047207 */ /* 0x000fc60005800000 */
[----:B------:R1:W-:Y:S01]  /*8290*/  STL [R1+0x20], R0 ;  /* 0x0000200001007387 */ /* 0x0003e20000100800 */
[----:B0-----:R-:W-:-:S03]  /*82a0*/  SEL R2, R3, R10, !P3 ;  /* 0x0000000a03027207 */ /* 0x001fc60005800000 */
[----:B------:R0:W-:Y:S01]  /*82b0*/  STL [R1+0x38], R4 ;  /* 0x0000380401007387 */ /* 0x0001e20000100800 */
[----:B-1----:R-:W-:-:S03]  /*82c0*/  SEL R0, R3, R9, !P3 ;  /* 0x0000000903007207 */ /* 0x002fc60005800000 */
[----:B------:R1:W-:Y:S01]  /*82d0*/  STL [R1+0x3c], R2 ;  /* 0x00003c0201007387 */ /* 0x0003e20000100800 */
[----:B0-----:R-:W-:-:S03]  /*82e0*/  SEL R4, R3, R8, !P3 ;  /* 0x0000000803047207 */ /* 0x001fc60005800000 */
[----:B------:R0:W-:Y:S04]  /*82f0*/  STL [R1+0x44], R0 ;  /* 0x0000440001007387 */ /* 0x0001e80000100800 */
[----:B------:R3:W-:Y:S01]  /*8300*/  STL [R1+0x50], R4 ;  /* 0x0000500401007387 */ /* 0x0007e20000100800 */
[C---:B-1----:R-:W-:Y:S02]  /*8310*/  SEL R2, R3.reuse, R7, !P3 ;  /* 0x0000000703027207 */ /* 0x042fe40005800000 */
[----:B0-----:R-:W-:-:S03]  /*8320*/  SEL R0, R3, R5, !P3 ;  /* 0x0000000503007207 */ /* 0x001fc60005800000 */
[----:B------:R0:W-:Y:S01]  /*8330*/  STL [R1+0x4c], R2 ;  /* 0x00004c0201007387 */ /* 0x0001e20000100800 */
[----:B---3--:R-:W-:-:S03]  /*8340*/  SEL R4, R3, R25, !P3 ;  /* 0x0000001903047207 */ /* 0x008fc60005800000 */
[----:B------:R2:W-:Y:S04]  /*8350*/  STL [R1+0x58], R0 ;  /* 0x0000580001007387 */ /* 0x0005e80000100800 */
[----:B------:R-:W-:Y:S04]  /*8360*/  STL [R1+0x60], R4 ;  /* 0x0000600401007387 */ /* 0x000fe80000100800 */
[----:B------:R-:W3:Y:S01]  /*8370*/  LDL.LU R19, [R1+0xac] ;  /* 0x0000ac0001137983 */ /* 0x000ee20000300800 */
[----:B0-----:R-:W-:-:S05]  /*8380*/  SEL R2, R3, R26, !P3 ;  /* 0x0000001a03027207 */ /* 0x001fca0005800000 */
[----:B------:R-:W-:Y:S01]  /*8390*/  STL [R1+0x68], R2 ;  /* 0x0000680201007387 */ /* 0x000fe20000100800 */
[----:B--2---:R-:W-:-:S03]  /*83a0*/  SEL R0, R3, R27, !P3 ;  /* 0x0000001b03007207 */ /* 0x004fc60005800000 */
[----:B---3--:R0:W-:Y:S04]  /*83b0*/  STL [R1+0x13e8], R19 ;  /* 0x0013e81301007387 */ /* 0x0081e80000100800 */
[----:B------:R-:W-:Y:S04]  /*83c0*/  STL [R1+0x6c], R0 ;  /* 0x00006c0001007387 */ /* 0x000fe80000100800 */
[----:B0-----:R-:W2:Y:S04]  /*83d0*/  LDL.LU R19, [R1+0xa8] ;  /* 0x0000a80001137983 */ /* 0x001ea80000300800 */
[----:B--2---:R0:W-:Y:S04]  /*83e0*/  STL [R1+0x13ec], R19 ;  /* 0x0013ec1301007387 */ /* 0x0041e80000100800 */
[----:B0-----:R-:W2:Y:S04]  /*83f0*/  LDL.LU R19, [R1+0xa4] ;  /* 0x0000a40001137983 */ /* 0x001ea80000300800 */
[----:B--2---:R0:W-:Y:S04]  /*8400*/  STL [R1+0x13f0], R19 ;  /* 0x0013f01301007387 */ /* 0x0041e80000100800 */
[----:B0-----:R-:W2:Y:S04]  /*8410*/  LDL.LU R19, [R1+0x9c] ;  /* 0x00009c0001137983 */ /* 0x001ea80000300800 */
[----:B------:R-:W3:Y:S04]  /*8420*/  LDL.LU R21, [R1+0x198] ;  /* 0x0001980001157983 */ /* 0x000ee80000300800 */
[----:B------:R-:W4:Y:S04]  /*8430*/  LDL.LU R20, [R1+0x1c4] ;  /* 0x0001c40001147983 */ /* 0x000f280000300800 */
[----:B------:R-:W3:Y:S04]  /*8440*/  LDL.LU R22, [R1+0x1bc] ;  /* 0x0001bc0001167983 */ /* 0x000ee80000300800 */
        /* <DEDUP_REMOVED lines=23> */
[----:B------:R-:W3:Y:S01]  /*85c0*/  LDL.LU R27, [R1+0x160] ;  /* 0x00016000011b7983 */ /* 0x000ee20000300800 */
[----:B--2---:R-:W-:-:S05]  /*85d0*/  SEL R19, R3, R19, !P3 ;  /* 0x0000001303137207 */ /* 0x004fca0005800000 */
[----:B------:R0:W-:Y:S04]  /*85e0*/  STL [R1+0x78], R19 ;  /* 0x0000781301007387 */ /* 0x0001e80000100800 */
[----:B0-----:R-:W2:Y:S02]  /*85f0*/  LDL.LU R19, [R1+0x13f0] ;  /* 0x0013f00001137983 */ /* 0x001ea40000300800 */
[----:B--2---:R-:W-:-:S05]  /*8600*/  SEL R19, R3, R19, !P3 ;  /* 0x0000001303137207 */ /* 0x004fca0005800000 */
[----:B------:R0:W-:Y:S04]  /*8610*/  STL [R1+0x80], R19 ;  /* 0x0000801301007387 */ /* 0x0001e80000100800 */
[----:B0-----:R-:W2:Y:S02]  /*8620*/  LDL.LU R19, [R1+0x13ec] ;  /* 0x0013ec0001137983 */ /* 0x001ea40000300800 */
[----:B--2---:R-:W-:-:S05]  /*8630*/  SEL R19, R3, R19, !P3 ;  /* 0x0000001303137207 */ /* 0x004fca0005800000 */
[----:B------:R0:W-:Y:S04]  /*8640*/  STL [R1+0x88], R19 ;  /* 0x0000881301007387 */ /* 0x0001e80000100800 */
[----:B0-----:R-:W2:Y:S01]  /*8650*/  LDL.LU R19, [R1+0x13e8] ;  /* 0x0013e80001137983 */ /* 0x001ea20000300800 */
[C---:B----4-:R-:W-:Y:S02]  /*8660*/  SEL R20, R3.reuse, R20, !P3 ;  /* 0x0000001403147207 */ /* 0x050fe40005800000 */
[C---:B---3--:R-:W-:Y:S02]  /*8670*/  SEL R0, R3.reuse, R0, !P3 ;  /* 0x0000000003007207 */ /* 0x048fe40005800000 */
[C---:B------:R-:W-:Y:S02]  /*8680*/  SEL R2, R3.reuse, R2, !P3 ;  /* 0x0000000203027207 */ /* 0x040fe40005800000 */
[----:B--2---:R-:W-:-:S05]  /*8690*/  SEL R19, R3, R19, !P3 ;  /* 0x0000001303137207 */ /* 0x004fca0005800000 */
[----:B------:R0:W-:Y:S02]  /*86a0*/  STL [R1+0x98], R19 ;  /* 0x0000981301007387 */ /* 0x0001e40000100800 */
[C---:B0-----:R-:W-:Y:S02]  /*86b0*/  SEL R19, R3.reuse, R21, !P3 ;  /* 0x0000001503137207 */ /* 0x041fe40005800000 */
[----:B------:R-:W-:-:S03]  /*86c0*/  SEL R21, R3, R22, !P3 ;  /* 0x0000001603157207 */ /* 0x000fc60005800000 */
[----:B------:R0:W-:Y:S04]  /*86d0*/  STL [R1+0x9c], R19 ;  /* 0x00009c1301007387 */ /* 0x0001e80000100800 */
[----:B------:R1:W-:Y:S01]  /*86e0*/  STL [R1+0xa4], R20 ;  /* 0x0000a41401007387 */ /* 0x0003e20000100800 */
[----:B0-----:R-:W-:-:S03]  /*86f0*/  SEL R19, R3, R23, !P3 ;  /* 0x0000001703137207 */ /* 0x001fc60005800000 */
[----:B------:R-:W-:Y:S01]  /*8700*/  STL [R1+0xa8], R21 ;  /* 0x0000a81501007387 */ /* 0x000fe20000100800 */
[----:B-1----:R-:W-:-:S03]  /*8710*/  SEL R20, R3, R24, !P3 ;  /* 0x0000001803147207 */ /* 0x002fc60005800000 */
[----:B------:R0:W-:Y:S04]  /*8720*/  STL [R1+0xac], R19 ;  /* 0x0000ac1301007387 */ /* 0x0001e80000100800 */
[----:B------:R-:W-:Y:S04]  /*8730*/  STL [R1+0xb4], R20 ;  /* 0x0000b41401007387 */ /* 0x000fe80000100800 */
[----:B------:R1:W-:Y:S01]  /*8740*/  STL [R1+0xbc], R0 ;  /* 0x0000bc0001007387 */ /* 0x0003e20000100800 */
[C---:B0-----:R-:W-:Y:S02]  /*8750*/  SEL R19, R3.reuse, R6, !P3 ;  /* 0x0000000603137207 */ /* 0x041fe40005800000 */
[----:B------:R-:W-:-:S02]  /*8760*/  SEL R6, R3, R4, !P3 ;  /* 0x0000000403067207 */ /* 0x000fc40005800000 */
[C---:B------:R-:W-:Y:S01]  /*8770*/  SEL R4, R3.reuse, R29, !P3 ;  /* 0x0000001d03047207 */ /* 0x040fe20005800000 */
[----:B------:R-:W-:Y:S01]  /*8780*/  STL [R1+0xc0], R19 ;  /* 0x0000c01301007387 */ /* 0x000fe20000100800 */
[----:B-1----:R-:W-:-:S03]  /*8790*/  SEL R0, R3, R28, !P3 ;  /* 0x0000001c03007207 */ /* 0x002fc60005800000 */
[----:B------:R-:W-:Y:S04]  /*87a0*/  STL [R1+0xd0], R6 ;  /* 0x0000d00601007387 */ /* 0x000fe80000100800 */
[----:B------:R0:W-:Y:S04]  /*87b0*/  STL [R1+0xd4], R0 ;  /* 0x0000d40001007387 */ /* 0x0001e80000100800 */
[----:B------:R1:W-:Y:S01]  /*87c0*/  STL [R1+0xdc], R4 ;  /* 0x0000dc0401007387 */ /* 0x0003e20000100800 */
[----:B0-----:R-:W-:-:S03]  /*87d0*/  SEL R0, R3, R16, !P3 ;  /* 0x0000001003007207 */ /* 0x001fc60005800000 */
[----:B------:R0:W-:Y:S01]  /*87e0*/  STL [R1+0xe0], R2 ;  /* 0x0000e00201007387 */ /* 0x0001e20000100800 */
[----:B-1----:R-:W-:-:S03]  /*87f0*/  SEL R4, R3, R18, !P3 ;  /* 0x0000001203047207 */ /* 0x002fc60005800000 */
[----:B------:R1:W-:Y:S04]  /*8800*/  STL [R1+0xe8], R0 ;  /* 0x0000e80001007387 */ /* 0x0003e80000100800 */
[----:B------:R2:W-:Y:S01]  /*8810*/  STL [R1+0xec], R4 ;  /* 0x0000ec0401007387 */ /* 0x0005e20000100800 */
[C---:B0-----:R-:W-:Y:S02]  /*8820*/  SEL R2, R3.reuse, R17, !P3 ;  /* 0x0000001103027207 */ /* 0x041fe40005800000 */
[----:B-1----:R-:W-:-:S03]  /*8830*/  SEL R0, R3, R15, !P3 ;  /* 0x0000000f03007207 */ /* 0x002fc60005800000 */
[----:B------:R0:W-:Y:S01]  /*8840*/  STL [R1+0xf0], R2 ;  /* 0x0000f00201007387 */ /* 0x0001e20000100800 */
[----:B--2---:R-:W-:-:S03]  /*8850*/  SEL R4, R3, R14, !P3 ;  /* 0x0000000e03047207 */ /* 0x004fc60005800000 */
        /* <DEDUP_REMOVED lines=19> */
[----:B------:R-:W-:Y:S04]  /*8990*/  STL [R1+0x158], R4 ;  /* 0x0001580401007387 */ /* 0x000fe80000100800 */
[----:B------:R-:W2:Y:S01]  /*89a0*/  LDL.LU R19, [R1+0x178] ;  /* 0x0001780001137983 */ /* 0x000ea20000300800 */
[C---:B0-----:R-:W-:Y:S02]  /*89b0*/  SEL R2, R3.reuse, R26, !P3 ;  /* 0x0000001a03027207 */ /* 0x041fe40005800000 */
[----:B-1----:R-:W-:-:S03]  /*89c0*/  SEL R0, R3, R27, !P3 ;  /* 0x0000001b03007207 */ /* 0x002fc60005800000 */
[----:B------:R-:W-:Y:S04]  /*89d0*/  STL [R1+0x15c], R2 ;  /* 0x00015c0201007387 */ /* 0x000fe80000100800 */
[----:B--2---:R0:W-:Y:S04]  /*89e0*/  STL [R1+0x13dc], R19 ;  /* 0x0013dc1301007387 */ /* 0x0041e80000100800 */
        /* <DEDUP_REMOVED lines=32> */
[----:B------:R-:W4:Y:S01]  /*8bf0*/  LDL.LU R27, [R1+0xf4] ;  /* 0x0000f400011b7983 */ /* 0x000f220000300800 */
        /* <DEDUP_REMOVED lines=9> */
[C---:B---3--:R-:W-:Y:S02]  /*8c90*/  SEL R21, R3.reuse, R21, !P3 ;  /* 0x0000001503157207 */ /* 0x048fe40005800000 */
[C---:B----4-:R-:W-:Y:S02]  /*8ca0*/  SEL R20, R3.reuse, R20, !P3 ;  /* 0x0000001403147207 */ /* 0x050fe40005800000 */
[C---:B------:R-:W-:Y:S02]  /*8cb0*/  SEL R4, R3.reuse, R4, !P3 ;  /* 0x0000000403047207 */ /* 0x040fe40005800000 */
[----:B--2---:R-:W-:-:S05]  /*8cc0*/  SEL R19, R3, R19, !P3 ;  /* 0x0000001303137207 */ /* 0x004fca0005800000 */
[----:B------:R0:W-:Y:S04]  /*8cd0*/  STL [R1+0x178], R19 ;  /* 0x0001781301007387 */ /* 0x0001e80000100800 */
[----:B------:R1:W-:Y:S01]  /*8ce0*/  STL [R1+0x180], R21 ;  /* 0x0001801501007387 */ /* 0x0003e20000100800 */
[----:B0-----:R-:W-:-:S03]  /*8cf0*/  SEL R19, R3, R22, !P3 ;  /* 0x0000001603137207 */ /* 0x001fc60005800000 */
[----:B------:R0:W-:Y:S01]  /*8d00*/  STL [R1+0x188], R20 ;  /* 0x0001881401007387 */ /* 0x0001e20000100800 */
[----:B-1----:R-:W-:-:S03]  /*8d10*/  SEL R21, R3, R23, !P3 ;  /* 0x0000001703157207 */ /* 0x002fc60005800000 */
[----:B------:R1:W-:Y:S01]  /*8d20*/  STL [R1+0x190], R19 ;  /* 0x0001901301007387 */ /* 0x0003e20000100800 */
[----:B0-----:R-:W-:-:S03]  /*8d30*/  SEL R20, R3, R24, !P3 ;  /* 0x0000001803147207 */ /* 0x001fc60005800000 */
[----:B------:R-:W-:Y:S01]  /*8d40*/  STL [R1+0x198], R21 ;  /* 0x0001981501007387 */ /* 0x000fe20000100800 */
[C---:B-1----:R-:W-:Y:S02]  /*8d50*/  SEL R19, R3.reuse, R0, !P3 ;  /* 0x0000000003137207 */ /* 0x042fe40005800000 */
[C---:B------:R-:W-:Y:S01]  /*8d60*/  SEL R0, R3.reuse, R6, !P3 ;  /* 0x0000000603007207 */ /* 0x040fe20005800000 */
[----:B------:R-:W-:Y:S01]  /*8d70*/  STL [R1+0x19c], R20 ;  /* 0x00019c1401007387 */ /* 0x000fe20000100800 */
[----:B------:R-:W-:-:S03]  /*8d80*/  SEL R6, R3, R28, !P3 ;  /* 0x0000001c03067207 */ /* 0x000fc60005800000 */
[----:B------:R-:W-:Y:S04]  /*8d90*/  STL [R1+0x1a4], R19 ;  /* 0x0001a41301007387 */ /* 0x000fe80000100800 */
[----:B------:R0:W-:Y:S04]  /*8da0*/  STL [R1+0x1b4], R0 ;  /* 0x0001b40001007387 */ /* 0x0001e80000100800 */
[----:B------:R1:W-:Y:S01]  /*8db0*/  STL [R1+0x1b8], R4 ;  /* 0x0001b80401007387 */ /* 0x0003e20000100800 */
[----:B0-----:R-:W-:-:S03]  /*8dc0*/  SEL R0, R3, R29, !P3 ;  /* 0x0000001d03007207 */ /* 0x001fc60005800000 */
[----:B------:R-:W-:Y:S01]  /*8dd0*/  STL [R1+0x1bc], R6 ;  /* 0x0001bc0601007387 */ /* 0x000fe20000100800 */
[----:B-1----:R-:W-:-:S03]  /*8de0*/  SEL R4, R3, R2, !P3 ;  /* 0x0000000203047207 */ /* 0x002fc60005800000 */
[----:B------:R0:W-:Y:S01]  /*8df0*/  STL [R1+0x1c4], R0 ;  /* 0x0001c40001007387 */ /* 0x0001e20000100800 */
[----:B------:R-:W-:-:S03]  /*8e00*/  SEL R2, R3, R16, !P3 ;  /* 0x0000001003027207 */ /* 0x000fc60005800000 */
[----:B------:R1:W-:Y:S01]  /*8e10*/  STL [R1+0x1cc], R4 ;  /* 0x0001cc0401007387 */ /* 0x0003e20000100800 */
[----:B0-----:R-:W-:-:S03]  /*8e20*/  SEL R0, R3, R18, !P3 ;  /* 0x0000001203007207 */ /* 0x001fc60005800000 */
[----:B------:R0:W-:Y:S01]  /*8e30*/  STL [R1+0x1d4], R2 ;  /* 0x0001d40201007387 */ /* 0x0001e20000100800 */
[----:B-1----:R-:W-:-:S03]  /*8e40*/  SEL R4, R3, R17, !P3 ;  /* 0x0000001103047207 */ /* 0x002fc60005800000 */
        /* <DEDUP_REMOVED lines=20> */
[----:B------:R-:W-:Y:S01]  /*8f90*/  STL [R1+0x17c], R4 ;  /* 0x00017c0401007387 */ /* 0x000fe20000100800 */
[----:B--2---:R-:W-:-:S03]  /*8fa0*/  SEL R0, R3, R25, !P3 ;  /* 0x0000001903007207 */ /* 0x004fc60005800000 */
[----:B------:R-:W-:Y:S04]  /*8fb0*/  STL [R1+0x174], R2 ;  /* 0x0001740201007387 */ /* 0x000fe80000100800 */
[----:B------:R0:W-:Y:S04]  /*8fc0*/  STL [R1+0x168], R0 ;  /* 0x0001680001007387 */ /* 0x0001e80000100800 */
[----:B0-----:R-:W2:Y:S01]  /*8fd0*/  LDL.LU R0, [R1+0x130] ;  /* 0x0001300001007983 */ /* 0x001ea20000300800 */
[C---:B------:R-:W-:Y:S02]  /*8fe0*/  SEL R4, R3.reuse, R26, !P3 ;  /* 0x0000001a03047207 */ /* 0x040fe40005800000 */
[----:B------:R-:W-:-:S03]  /*8ff0*/  SEL R2, R3, R27, !P3 ;  /* 0x0000001b03027207 */ /* 0x000fc60005800000 */
[----:B------:R-:W-:Y:S04]  /*9000*/  STL [R1+0x154], R4 ;  /* 0x0001540401007387 */ /* 0x000fe80000100800 */
[----:B--2---:R0:W-:Y:S04]  /*9010*/  STL [R1+0x13d8], R0 ;  /* 0x0013d80001007387 */ /* 0x0041e80000100800 */
[----:B------:R-:W-:Y:S04]  /*9020*/  STL [R1+0x140], R2 ;  /* 0x0001400201007387 */ /* 0x000fe80000100800 */
[----:B0-----:R-:W2:Y:S04]  /*9030*/  LDL.LU R0, [R1+0x12c] ;  /* 0x00012c0001007983 */ /* 0x001ea80000300800 */
[----:B------:R-:W3:Y:S04]  /*9040*/  LDL.LU R21, [R1+0x128] ;  /* 0x0001280001157983 */ /* 0x000ee80000300800 */
[----:B---3--:R0:W-:Y:S04]  /*9050*/  STL [R1+0x13d4], R21 ;  /* 0x0013d41501007387 */ /* 0x0081e80000100800 */
[----:B0-----:R-:W3:Y:S04]  /*9060*/  LDL.LU R21, [R1+0x124] ;  /* 0x0001240001157983 */ /* 0x001ee80000300800 */
        /* <DEDUP_REMOVED lines=18> */
[----:B--2---:R-:W-:-:S03]  /*9190*/  SEL R0, R3, R0, !P3 ;  /* 0x0000000003007207 */ /* 0x004fc60005800000 */
[----:B------:R-:W2:Y:S04]  /*91a0*/  LDL.LU R7, [R1+0x48] ;  /* 0x0000480001077983 */ /* 0x000ea80000300800 */
[----:B------:R-:W2:Y:S04]  /*91b0*/  LDL.LU R5, [R1+0x8c] ;  /* 0x00008c0001057983 */ /* 0x000ea80000300800 */
[----:B------:R-:W2:Y:S04]  /*91c0*/  LDL.LU R25, [R1+0x30] ;  /* 0x0000300001197983 */ /* 0x000ea80000300800 */
[----:B------:R-:W2:Y:S04]  /*91d0*/  LDL.LU R26, [R1+0x2c] ;  /* 0x00002c00011a7983 */ /* 0x000ea80000300800 */
[----:B------:R-:W2:Y:S04]  /*91e0*/  LDL.LU R27, [R1+0x28] ;  /* 0x00002800011b7983 */ /* 0x000ea80000300800 */
[----:B------:R-:W2:Y:S04]  /*91f0*/  LDL.LU R19, [R1+0x1c] ;  /* 0x00001c0001137983 */ /* 0x000ea80000300800 */
[----:B------:R-:W2:Y:S04]  /*9200*/  LDL.LU R28, [R1+0x18] ;  /* 0x00001800011c7983 */ /* 0x000ea80000300800 */
[----:B------:R-:W2:Y:S04]  /*9210*/  LDL.LU R29, [R1+0x14] ;  /* 0x00001400011d7983 */ /* 0x000ea80000300800 */
[----:B------:R0:W-:Y:S04]  /*9220*/  STL [R1+0x13c], R0 ;  /* 0x00013c0001007387 */ /* 0x0001e80000100800 */
[----:B0-----:R-:W4:Y:S01]  /*9230*/  LDL.LU R0, [R1+0x13d8] ;  /* 0x0013d80001007983 */ /* 0x001f220000300800 */
[----:B---3--:R-:W-:-:S02]  /*9240*/  SEL R21, R3, R21, !P3 ;  /* 0x0000001503157207 */ /* 0x008fc40005800000 */
[----:B----4-:R-:W-:-:S05]  /*9250*/  SEL R0, R3, R0, !P3 ;  /* 0x0000000003007207 */ /* 0x010fca0005800000 */
[----:B------:R0:W-:Y:S04]  /*9260*/  STL [R1+0x138], R0 ;  /* 0x0001380001007387 */ /* 0x0001e80000100800 */
[----:B0-----:R-:W3:Y:S04]  /*9270*/  LDL.LU R0, [R1+0x8] ;  /* 0x0000080001007983 */ /* 0x001ee80000300800 */
[----:B------:R0:W-:Y:S04]  /*9280*/  STL [R1+0x134], R21 ;  /* 0x0001341501007387 */ /* 0x0001e80000100800 */
[----:B0-----:R-:W4:Y:S01]  /*9290*/  LDL.LU R21, [R1+0x13d4] ;  /* 0x0013d40001157983 */ /* 0x001f220000300800 */
[----:B------:R-:W-:-:S02]  /*92a0*/  SEL R20, R3, R20, !P3 ;  /* 0x0000001403147207 */ /* 0x000fc40005800000 */
[C---:B------:R-:W-:Y:S02]  /*92b0*/  SEL R22, R3.reuse, R22, !P3 ;  /* 0x0000001603167207 */ /* 0x040fe40005800000 */
[C---:B------:R-:W-:Y:S02]  /*92c0*/  SEL R23, R3.reuse, R23, !P3 ;  /* 0x0000001703177207 */ /* 0x040fe40005800000 */
[C---:B------:R-:W-:Y:S02]  /*92d0*/  SEL R24, R3.reuse, R24, !P3 ;  /* 0x0000001803187207 */ /* 0x040fe40005800000 */
[C---:B------:R-:W-:Y:S02]  /*92e0*/  SEL R6, R3.reuse, R6, !P3 ;  /* 0x0000000603067207 */ /* 0x040fe40005800000 */
[C---:B------:R-:W-:Y:S02]  /*92f0*/  SEL R4, R3.reuse, R4, !P3 ;  /* 0x0000000403047207 */ /* 0x040fe40005800000 */
        /* <DEDUP_REMOVED lines=12> */
[----:B--2---:R-:W-:-:S02]  /*93c0*/  SEL R7, R3, R7, !P3 ;  /* 0x0000000703077207 */ /* 0x004fc40005800000 */
[C---:B------:R-:W-:Y:S02]  /*93d0*/  SEL R5, R3.reuse, R5, !P3 ;  /* 0x0000000503057207 */ /* 0x040fe40005800000 */
[C---:B------:R-:W-:Y:S02]  /*93e0*/  SEL R25, R3.reuse, R25, !P3 ;  /* 0x0000001903197207 */ /* 0x040fe40005800000 */
[C---:B------:R-:W-:Y:S02]  /*93f0*/  SEL R26, R3.reuse, R26, !P3 ;  /* 0x0000001a031a7207 */ /* 0x040fe40005800000 */
[C---:B------:R-:W-:Y:S02]  /*9400*/  SEL R27, R3.reuse, R27, !P3 ;  /* 0x0000001b031b7207 */ /* 0x040fe40005800000 */
[----:B----4-:R-:W-:-:S05]  /*9410*/  SEL R21, R3, R21, !P3 ;  /* 0x0000001503157207 */ /* 0x010fca0005800000 */
[----:B------:R0:W-:Y:S04]  /*9420*/  STL [R1+0x130], R21 ;  /* 0x0001301501007387 */ /* 0x0001e80000100800 */
[----:B0-----:R-:W2:Y:S04]  /*9430*/  LDL.LU R21, [R1+0x13d0] ;  /* 0x0013d00001157983 */ /* 0x001ea80000300800 */
[----:B------:R0:W-:Y:S04]  /*9440*/  STL [R1+0x12c], R20 ;  /* 0x00012c1401007387 */ /* 0x0001e80000100800 */
[----:B0-----:R-:W4:Y:S04]  /*9450*/  LDL.LU R20, [R1+0x13cc] ;  /* 0x0013cc0001147983 */ /* 0x001f280000300800 */
        /* <DEDUP_REMOVED lines=43> */
[----:B0-----:R-:W4:Y:S01]  /*9710*/  LDL.LU R27, [R1+0x1374] ;  /* 0x00137400011b7983 */ /* 0x001f220000300800 */
[----:B------:R-:W-:-:S02]  /*9720*/  SEL R19, R3, R19, !P3 ;  /* 0x0000001303137207 */ /* 0x000fc40005800000 */
[----:B------:R-:W-:-:S03]  /*9730*/  SEL R28, R3, R28, !P3 ;  /* 0x0000001c031c7207 */ /* 0x000fc60005800000 */
[----:B------:R0:W-:Y:S01]  /*9740*/  STL [R1+0x70], R19 ;  /* 0x0000701301007387 */ /* 0x0001e20000100800 */
[----:B---3--:R-:W-:-:S03]  /*9750*/  SEL R0, R3, R0, !P3 ;  /* 0x0000000003007207 */ /* 0x008fc60005800000 */
[----:B------:R1:W-:Y:S01]  /*9760*/  STL [R1+0x64], R28 ;  /* 0x0000641c01007387 */ /* 0x0003e20000100800 */
[----:B0-----:R-:W-:-:S03]  /*9770*/  SEL R19, R3, R29, !P3 ;  /* 0x0000001d03137207 */ /* 0x001fc60005800000 */
[----:B-1----:R-:W3:Y:S04]  /*9780*/  LDL.LU R28, [R1+0x1e0] ;  /* 0x0001e000011c7983 */ /* 0x002ee80000300800 */
[----:B------:R-:W3:Y:S04]  /*9790*/  LDL.LU R29, [R1+0x1e4] ;  /* 0x0001e400011d7983 */ /* 0x000ee80000300800 */
[----:B------:R-:W-:Y:S04]  /*97a0*/  STL [R1+0x5c], R19 ;  /* 0x00005c1301007387 */ /* 0x000fe80000100800 */
[----:B------:R0:W-:Y:S01]  /*97b0*/  STL [R1+0x54], R0 ;  /* 0x0000540001007387 */ /* 0x0001e20000100800 */
[----:B--2---:R-:W-:-:S02]  /*97c0*/  SEL R24, R3, R24, !P3 ;  /* 0x0000001803187207 */ /* 0x004fc40005800000 */
[C---:B----4-:R-:W-:Y:S02]  /*97d0*/  SEL R6, R3.reuse, R6, !P3 ;  /* 0x0000000603067207 */ /* 0x050fe40005800000 */
[C---:B------:R-:W-:Y:S02]  /*97e0*/  SEL R7, R3.reuse, R7, !P3 ;  /* 0x0000000703077207 */ /* 0x040fe40005800000 */
[C---:B------:R-:W-:Y:S02]  /*97f0*/  SEL R5, R3.reuse, R5, !P3 ;  /* 0x0000000503057207 */ /* 0x040fe40005800000 */
[C---:B0-----:R-:W-:Y:S02]  /*9800*/  SEL R0, R3.reuse, R25, !P3 ;  /* 0x0000001903007207 */ /* 0x041fe40005800000 */
[C---:B------:R-:W-:Y:S02]  /*9810*/  SEL R19, R3.reuse, R26, !P3 ;  /* 0x0000001a03137207 */ /* 0x040fe40005800000 */
[----:B------:R-:W-:-:S05]  /*9820*/  SEL R27, R3, R27, !P3 ;  /* 0x0000001b031b7207 */ /* 0x000fca0005800000 */
[----:B------:R-:W-:Y:S04]  /*9830*/  STL [R1+0x48], R27 ;  /* 0x0000481b01007387 */ /* 0x000fe80000100800 */
[----:B------:R-:W-:Y:S04]  /*9840*/  STL [R1+0x40], R19 ;  /* 0x0000401301007387 */ /* 0x000fe80000100800 */
[----:B------:R0:W-:Y:S04]  /*9850*/  STL [R1+0x34], R0 ;  /* 0x0000340001007387 */ /* 0x0001e80000100800 */
        /* <DEDUP_REMOVED lines=14> */
[----:B------:R-:W-:Y:S01]  /*9940*/  STL [R1+0xc], R7 ;  /* 0x00000c0701007387 */ /* 0x000fe20000100800 */
[----:B------:R-:W-:-:S03]  /*9950*/  SEL R27, R3, R18, !P3 ;  /* 0x00000012031b7207 */ /* 0x000fc60005800000 */
[----:B------:R-:W2:Y:S01]  /*9960*/  LDL.LU R13, [R1+0x24] ;  /* 0x00002400010d7983 */ /* 0x000ea20000300800 */
[----:B0-----:R-:W-:-:S03]  /*9970*/  SEL R5, R3, R15, !P3 ;  /* 0x0000000f03057207 */ /* 0x001fc60005800000 */
[----:B------:R0:W-:Y:S01]  /*9980*/  STL [R1+0x8], R0 ;  /* 0x0000080001007387 */ /* 0x0001e20000100800 */
[C---:B------:R-:W-:Y:S02]  /*9990*/  SEL R26, R3.reuse, R16, !P3 ;  /* 0x00000010031a7207 */ /* 0x040fe40005800000 */
[C---:B------:R-:W-:Y:S01]  /*99a0*/  SEL R25, R3.reuse, R2, !P3 ;  /* 0x0000000203197207 */ /* 0x040fe20005800000 */
[----:B------:R3:W-:Y:S01]  /*99b0*/  STL [R1+0x4], R5 ;  /* 0x0000040501007387 */ /* 0x0007e20000100800 */
[C---:B------:R-:W-:Y:S02]  /*99c0*/  SEL R19, R3.reuse, R4, !P3 ;  /* 0x0000000403137207 */ /* 0x040fe40005800000 */
[----:B0-----:R-:W-:-:S05]  /*99d0*/  SEL R0, R3, R17, !P3 ;  /* 0x0000001103007207 */ /* 0x001fca0005800000 */
[----:B------:R0:W-:Y:S04]  /*99e0*/  STL [R1+0x12f0], R0 ;  /* 0x0012f00001007387 */ /* 0x0001e80000100800 */
[----:B------:R-:W-:Y:S04]  /*99f0*/  STL [R1+0x12f4], R27 ;  /* 0x0012f41b01007387 */ /* 0x000fe80000100800 */
[----:B------:R-:W-:Y:S04]  /*9a00*/  STL [R1+0x12f8], R26 ;  /* 0x0012f81a01007387 */ /* 0x000fe80000100800 */
[----:B------:R-:W-:Y:S04]  /*9a10*/  STL [R1+0x12fc], R25 ;  /* 0x0012fc1901007387 */ /* 0x000fe80000100800 */
[----:B------:R-:W-:Y:S04]  /*9a20*/  STL [R1+0x1300], R19 ;  /* 0x0013001301007387 */ /* 0x000fe80000100800 */
[----:B------:R-:W-:Y:S04]  /*9a30*/  STL [R1+0x1304], R6 ;  /* 0x0013040601007387 */ /* 0x000fe80000100800 */
[----:B------:R-:W-:Y:S04]  /*9a40*/  STL [R1+0x1308], R24 ;  /* 0x0013081801007387 */ /* 0x000fe80000100800 */
[----:B------:R-:W4:Y:S04]  /*9a50*/  LDL.LU R15, [R1+0x20] ;  /* 0x00002000010f7983 */ /* 0x000f280000300800 */
[----:B------:R-:W4:Y:S01]  /*9a60*/  LDL.LU R7, [R1+0x38] ;  /* 0x0000380001077983 */ /* 0x000f220000300800 */
[----:B------:R-:W1:Y:S01]  /*9a70*/  S2R R9, SR_TID.X ;  /* 0x0000000000097919 */ /* 0x000e620000002100 */
[----:B---3--:R-:W-:Y:S01]  /*9a80*/  IMAD R5, R29, UR7, RZ ;  /* 0x000000071d057c24 */ /* 0x008fe2000f8e02ff */
[----:B------:R-:W-:-:S02]  /*9a90*/  SEL R23, R3, R23, !P3 ;  /* 0x0000001703177207 */ /* 0x000fc40005800000 */
[C---:B------:R-:W-:Y:S02]  /*9aa0*/  SEL R22, R3.reuse, R22, !P3 ;  /* 0x0000001603167207 */ /* 0x040fe40005800000 */
[C---:B------:R-:W-:Y:S01]  /*9ab0*/  SEL R20, R3.reuse, R20, !P3 ;  /* 0x0000001403147207 */ /* 0x040fe20005800000 */
[----:B------:R-:W-:Y:S01]  /*9ac0*/  IMAD R4, R28, UR7, RZ ;  /* 0x000000071c047c24 */ /* 0x000fe2000f8e02ff */
[----:B------:R-:W-:Y:S01]  /*9ad0*/  SEL R3, R3, R21, !P3 ;  /* 0x0000001503037207 */ /* 0x000fe20005800000 */
[----:B------:R-:W3:Y:S01]  /*9ae0*/  LDL.LU R8, [R1+0x3c] ;  /* 0x00003c0001087983 */ /* 0x000ee20000300800 */
[----:B0-----:R-:W-:Y:S01]  /*9af0*/  LEA R0, P1, R5, UR12, 0x1 ;  /* 0x0000000c05007c11 */ /* 0x001fe2000f8208ff */
[----:B------:R-:W-:Y:S02]  /*9b00*/  ULDC UR7, c[0x0][0x240] ;  /* 0x0000900000077ab9 */ /* 0x000fe40000000800 */
[----:B------:R-:W-:Y:S01]  /*9b10*/  STL [R1+0x130c], R23 ;  /* 0x00130c1701007387 */ /* 0x000fe20000100800 */
[----:B------:R-:W-:-:S03]  /*9b20*/  LEA R28, P0, R4, UR12, 0x1 ;  /* 0x0000000c041c7c11 */ /* 0x000fc6000f8008ff */
[----:B------:R-:W-:Y:S04]  /*9b30*/  STL [R1+0x1310], R22 ;  /* 0x0013101601007387 */ /* 0x000fe80000100800 */
[----:B------:R-:W-:Y:S01]  /*9b40*/  STL [R1+0x1314], R20 ;  /* 0x0013141401007387 */ /* 0x000fe20000100800 */
[----:B-1----:R-:W-:-:S05]  /*9b50*/  LOP3.LUT R9, R9, 0x1f, RZ, 0xc0, !PT ;  /* 0x0000001f09097812 */ /* 0x002fca00078ec0ff */
[----:B------:R-:W-:Y:S01]  /*9b60*/  IMAD R9, R9, UR6, RZ ;  /* 0x0000000609097c24 */ /* 0x000fe2000f8e02ff */
[----:B------:R-:W-:Y:S04]  /*9b70*/  STL [R1+0x1318], R3 ;  /* 0x0013180301007387 */ /* 0x000fe80000100800 */
[----:B------:R-:W-:Y:S01]  /*9b80*/  LEA.HI.X.SX32 R2, R9, UR11, 0x1, P4 ;  /* 0x0000000b09027c11 */ /* 0x000fe2000a0f0eff */
[----:B------:R0:W-:Y:S01]  /*9b90*/  STL [R1+0xca0], R0 ;  /* 0x000ca00001007387 */ /* 0x0001e20000100800 */
[----:B------:R-:W-:-:S03]  /*9ba0*/  LEA.HI.X.SX32 R29, R4, UR13, 0x1, P0 ;  /* 0x0000000d041d7c11 */ /* 0x000fc600080f0eff */
[----:B------:R-:W-:Y:S04]  /*9bb0*/  STL [R1+0x131c], R2 ;  /* 0x00131c0201007387 */ /* 0x000fe80000100800 */
[----:B------:R-:W3:Y:S01]  /*9bc0*/  LDL.LU R9, [R1+0x44] ;  /* 0x0000440001097983 */ /* 0x000ee20000300800 */
[----:B0-----:R-:W-:-:S05]  /*9bd0*/  LEA.HI.X.SX32 R0, R5, UR13, 0x1, P1 ;  /* 0x0000000d05007c11 */ /* 0x001fca00088f0eff */
[----:B------:R0:W-:Y:S04]  /*9be0*/  STL [R1+0xc9c], R0 ;  /* 0x000c9c0001007387 */ /* 0x0001e80000100800 */
[----:B------:R-:W3:Y:S04]  /*9bf0*/  LDL.LU R10, [R1+0x50] ;  /* 0x00005000010a7983 */ /* 0x000ee80000300800 */
[----:B------:R-:W3:Y:S04]  /*9c00*/  LDL.LU R11, [R1+0x4c] ;  /* 0x00004c00010b7983 */ /* 0x000ee80000300800 */
[----:B------:R-:W-:Y:S04]  /*9c10*/  STL.64 [R1+0xc88], R28 ;  /* 0x000c881c01007387 */ /* 0x000fe80000100a00 */
[----:B------:R-:W-:Y:S04]  /*9c20*/  STL [R1+0x12cc], R28 ;  /* 0x0012cc1c01007387 */ /* 0x000fe80000100800 */
[----:B------:R-:W-:Y:S04]  /*9c30*/  STL [R1+0x12c8], R29 ;  /* 0x0012c81d01007387 */ /* 0x000fe80000100800 */
[----:B------:R-:W3:Y:S01]  /*9c40*/  LDL.LU R12, [R1+0x58] ;  /* 0x00005800010c7983 */ /* 0x000ee20000300800 */
[----:B--2---:R-:W-:-:S03]  /*9c50*/  IMAD R4, R13, UR7, RZ ;  /* 0x000000070d047c24 */ /* 0x004fc6000f8e02ff */
[----:B------:R-:W2:Y:S04]  /*9c60*/  LDL.LU R13, [R1+0x60] ;  /* 0x00006000010d7983 */ /* 0x000ea80000300800 */
[----:B------:R-:W2:Y:S04]  /*9c70*/  LDL.LU R14, [R1+0x68] ;  /* 0x00006800010e7983 */ /* 0x000ea80000300800 */
[----:B------:R1:W-:Y:S01]  /*9c80*/  STL [R1+0x1320], R4 ;  /* 0x0013200401007387 */ /* 0x0003e20000100800 */
[----:B----4-:R-:W-:-:S03]  /*9c90*/  IMAD R5, R15, UR7, RZ ;  /* 0x000000070f057c24 */ /* 0x010fc6000f8e02ff */
[----:B------:R-:W4:Y:S01]  /*9ca0*/  LDL.LU R15, [R1+0x6c] ;  /* 0x00006c00010f7983 */ /* 0x000f220000300800 */
[----:B------:R-:W-:-:S03]  /*9cb0*/  IMAD R7, R7, UR7, RZ ;  /* 0x0000000707077c24 */ /* 0x000fc6000f8e02ff */
[----:B------:R-:W4:Y:S04]  /*9cc0*/  LDL.LU R16, [R1+0x78] ;  /* 0x0000780001107983 */ /* 0x000f280000300800 */
[----:B------:R-:W-:Y:S04]  /*9cd0*/  STL [R1+0x1324], R5 ;  /* 0x0013240501007387 */ /* 0x000fe80000100800 */
[----:B------:R-:W4:Y:S04]  /*9ce0*/  LDL.LU R17, [R1+0x80] ;  /* 0x0000800001117983 */ /* 0x000f280000300800 */
[----:B------:R-:W4:Y:S04]  /*9cf0*/  LDL.LU R18, [R1+0x88] ;  /* 0x0000880001127983 */ /* 0x000f280000300800 */
[----:B------:R-:W-:Y:S04]  /*9d00*/  STL [R1+0x1328], R7 ;  /* 0x0013280701007387 */ /* 0x000fe80000100800 */
[----:B------:R-:W4:Y:S04]  /*9d10*/  LDL.LU R20, [R1+0x98] ;  /* 0x0000980001147983 */ /* 0x000f280000300800 */
[----:B------:R-:W4:Y:S04]  /*9d20*/  LDL.LU R22, [R1+0x9c] ;  /* 0x00009c0001167983 */ /* 0x000f280000300800 */
[----:B------:R-:W4:Y:S04]  /*9d30*/  LDL.LU R23, [R1+0xa4] ;  /* 0x0000a40001177983 */ /* 0x000f280000300800 */
[----:B------:R-:W1:Y:S04]  /*9d40*/  LDL.LU R24, [R1+0xa8] ;  /* 0x0000a80001187983 */ /* 0x000e680000300800 */
[----:B------:R-:W4:Y:S04]  /*9d50*/  LDL.LU R6, [R1+0xac] ;  /* 0x0000ac0001067983 */ /* 0x000f280000300800 */
[----:B------:R-:W4:Y:S04]  /*9d60*/  LDL.LU R19, [R1+0xb4] ;  /* 0x0000b40001137983 */ /* 0x000f280000300800 */
[----:B------:R-:W4:Y:S04]  /*9d70*/  LDL.LU R25, [R1+0xbc] ;  /* 0x0000bc0001197983 */ /* 0x000f280000300800 */
[----:B------:R-:W4:Y:S01]  /*9d80*/  LDL.LU R26, [R1+0xc0] ;  /* 0x0000c000011a7983 */ /* 0x000f220000300800 */
[----:B---3--:R-:W-:-:S03]  /*9d90*/  IMAD R8, R8, UR7, RZ ;  /* 0x0000000708087c24 */ /* 0x008fc6000f8e02ff */
[----:B------:R-:W3:Y:S01]  /*9da0*/  LDL.LU R27, [R1+0xd0] ;  /* 0x0000d000011b7983 */ /* 0x000ee20000300800 */
[----:B------:R-:W-:-:S03]  /*9db0*/  IMAD R9, R9, UR7, RZ ;  /* 0x0000000709097c24 */ /* 0x000fc6000f8e02ff */
[----:B0-----:R-:W3:Y:S04]  /*9dc0*/  LDL.LU R0, [R1+0xd4] ;  /* 0x0000d40001007983 */ /* 0x001ee80000300800 */
[----:B------:R-:W-:Y:S01]  /*9dd0*/  STL [R1+0x132c], R8 ;  /* 0x00132c0801007387 */ /* 0x000fe20000100800 */
[----:B------:R-:W-:-:S03]  /*9de0*/  IMAD R10, R10, UR7, RZ ;  /* 0x000000070a0a7c24 */ /* 0x000fc6000f8e02ff */
[----:B------:R-:W-:Y:S01]  /*9df0*/  STL [R1+0x1330], R9 ;  /* 0x0013300901007387 */ /* 0x000fe20000100800 */
[----:B------:R-:W-:-:S03]  /*9e00*/  IMAD R11, R11, UR7, RZ ;  /* 0x000000070b0b7c24 */ /* 0x000fc6000f8e02ff */
[----:B------:R-:W-:Y:S04]  /*9e10*/  STL [R1+0x1334], R10 ;  /* 0x0013340a01007387 */ /* 0x000fe80000100800 */
[----:B------:R-:W-:Y:S01]  /*9e20*/  STL [R1+0x1338], R11 ;  /* 0x0013380b01007387 */ /* 0x000fe20000100800 */
[----:B------:R-:W-:-:S05]  /*9e30*/  IMAD R12, R12, UR7, RZ ;  /* 0x000000070c0c7c24 */ /* 0x000fca000f8e02ff */
[----:B------:R-:W-:Y:S01]  /*9e40*/  STL [R1+0x133c], R12 ;  /* 0x00133c0c01007387 */ /* 0x000fe20000100800 */
[----:B--2---:R-:W-:Y:S02]  /*9e50*/  IMAD R13, R13, UR7, RZ ;  /* 0x000000070d0d7c24 */ /* 0x004fe4000f8e02ff */
[----:B------:R-:W-:-:S03]  /*9e60*/  IMAD R14, R14, UR7, RZ ;  /* 0x000000070e0e7c24 */ /* 0x000fc6000f8e02ff */
[----:B------:R-:W-:Y:S04]  /*9e70*/  STL [R1+0x1340], R13 ;  /* 0x0013400d01007387 */ /* 0x000fe80000100800 */
[----:B------:R-:W-:Y:S01]  /*9e80*/  STL [R1+0x1344], R14 ;  /* 0x0013440e01007387 */ /* 0x000fe20000100800 */
[----:B----4-:R-:W-:Y:S02]  /*9e90*/  IMAD R15, R15, UR7, RZ ;  /* 0x000000070f0f7c24 */ /* 0x010fe4000f8e02ff */
[----:B------:R-:W-:-:S03]  /*9ea0*/  IMAD R16, R16, UR7, RZ ;  /* 0x0000000710107c24 */ /* 0x000fc6000f8e02ff */
[----:B------:R-:W-:Y:S01]  /*9eb0*/  STL [R1+0x1348], R15 ;  /* 0x0013480f01007387 */ /* 0x000fe20000100800 */
        /* <DEDUP_REMOVED lines=9> */
[----:B------:R0:W-:Y:S01]  /*9f50*/  STL [R1+0x20], R3 ;  /* 0x0000200301007387 */ /* 0x0001e20000100800 */
[----:B-1----:R-:W-:-:S03]  /*9f60*/  IMAD R4, R24, UR7, RZ ;  /* 0x0000000718047c24 */ /* 0x002fc6000f8e02ff */
[----:B------:R1:W-:Y:S01]  /*9f70*/  STL [R1+0x24], R2 ;  /* 0x0000240201007387 */ /* 0x0003e20000100800 */
[----:B0-----:R-:W-:-:S03]  /*9f80*/  IMAD R3, R6, UR7, RZ ;  /* 0x0000000706037c24 */ /* 0x001fc6000f8e02ff */
[----:B------:R0:W-:Y:S01]  /*9f90*/  STL [R1+0x38], R4 ;  /* 0x0000380401007387 */ /* 0x0001e20000100800 */
[----:B-1----:R-:W-:-:S03]  /*9fa0*/  IMAD R2, R19, UR7, RZ ;  /* 0x0000000713027c24 */ /* 0x002fc6000f8e02ff */
[----:B------:R1:W-:Y:S01]  /*9fb0*/  STL [R1+0x3c], R3 ;  /* 0x00003c0301007387 */ /* 0x0003e20000100800 */
[----:B0-----:R-:W-:-:S03]  /*9fc0*/  IMAD R4, R25, UR7, RZ ;  /* 0x0000000719047c24 */ /* 0x001fc6000f8e02ff */
[----:B------:R3:W-:Y:S01]  /*9fd0*/  STL [R1+0x44], R2 ;  /* 0x0000440201007387 */ /* 0x0007e20000100800 */
[----:B-1----:R-:W-:-:S03]  /*9fe0*/  IMAD R3, R26, UR7, RZ ;  /* 0x000000071a037c24 */ /* 0x002fc6000f8e02ff */
[----:B------:R-:W-:Y:S04]  /*9ff0*/  STL [R1+0x4c], R4 ;  /* 0x00004c0401007387 */ /* 0x000fe80000100800 */
[----:B------:R-:W-:Y:S04]  /*a000*/  STL [R1+0x50], R3 ;  /* 0x0000500301007387 */ /* 0x000fe80000100800 */
[----:B------:R-:W2:Y:S01]  /*a010*/  LDL.LU R21, [R1+0xe8] ;  /* 0x0000e80001157983 */ /* 0x000ea20000300800 */
[----:B---3--:R-:W-:Y:S02]  /*a020*/  IMAD R2, R27, UR7, RZ ;  /* 0x000000071b027c24 */ /* 0x008fe4000f8e02ff */
[----:B------:R-:W-:-:S03]  /*a030*/  IMAD R0, R0, UR7, RZ ;  /* 0x0000000700007c24 */ /* 0x000fc6000f8e02ff */
[----:B------:R-:W-:Y:S04]  /*a040*/  STL [R1+0x58], R2 ;  /* 0x0000580201007387 */ /* 0x000fe80000100800 */
[----:B--2---:R0:W-:Y:S04]  /*a050*/  STL [R1+0x136c], R21 ;  /* 0x00136c1501007387 */ /* 0x0041e80000100800 */
[----:B------:R-:W-:Y:S04]  /*a060*/  STL [R1+0x60], R0 ;  /* 0x0000600001007387 */ /* 0x000fe80000100800 */
        /* <DEDUP_REMOVED lines=31> */
[----:B--2---:R-:W-:-:S05]  /*a260*/  IMAD R21, R21, UR7, RZ ;  /* 0x0000000715157c24 */ /* 0x004fca000f8e02ff */
[----:B------:R0:W-:Y:S04]  /*a270*/  STL [R1+0x68], R21 ;  /* 0x0000681501007387 */ /* 0x0001e80000100800 */
[----:B0-----:R-:W2:Y:S02]  /*a280*/  LDL.LU R21, [R1+0x1370] ;  /* 0x0013700001157983 */ /* 0x001ea40000300800 */
[----:B--2---:R-:W-:-:S05]  /*a290*/  IMAD R21, R21, UR7, RZ ;  /* 0x0000000715157c24 */ /* 0x004fca000f8e02ff */
[----:B------:R0:W-:Y:S04]  /*a2a0*/  STL [R1+0x6c], R21 ;  /* 0x00006c1501007387 */ /* 0x0001e80000100800 */
[----:B0-----:R-:W2:Y:S01]  /*a2b0*/  LDL.LU R21, [R1+0x136c] ;  /* 0x00136c0001157983 */ /* 0x001ea20000300800 */
[----:B---3--:R-:W-:Y:S02]  /*a2c0*/  IMAD R7, R7, UR7, RZ ;  /* 0x0000000707077c24 */ /* 0x008fe4000f8e02ff */
[----:B--2---:R-:W-:-:S05]  /*a2d0*/  IMAD R21, R21, UR7, RZ ;  /* 0x0000000715157c24 */ /* 0x004fca000f8e02ff */
[----:B------:R0:W-:Y:S02]  /*a2e0*/  STL [R1+0x78], R21 ;  /* 0x0000781501007387 */ /* 0x0001e40000100800 */
[----:B0-----:R-:W-:Y:S02]  /*a2f0*/  IMAD R21, R18, UR7, RZ ;  /* 0x0000000712157c24 */ /* 0x001fe4000f8e02ff */
[----:B----4-:R-:W-:Y:S02]  /*a300*/  IMAD R18, R17, UR7, RZ ;  /* 0x0000000711127c24 */ /* 0x010fe4000f8e02ff */
[----:B------:R-:W-:Y:S02]  /*a310*/  IMAD R17, R16, UR7, RZ ;  /* 0x0000000710117c24 */ /* 0x000fe4000f8e02ff */
[----:B------:R-:W-:Y:S01]  /*a320*/  IMAD R16, R15, UR7, RZ ;  /* 0x000000070f107c24 */ /* 0x000fe2000f8e02ff */
[----:B------:R-:W-:Y:S01]  /*a330*/  STL [R1+0x80], R21 ;  /* 0x0000801501007387 */ /* 0x000fe20000100800 */
[----:B------:R-:W-:-:S02]  /*a340*/  IMAD R15, R14, UR7, RZ ;  /* 0x000000070e0f7c24 */ /* 0x000fc4000f8e02ff */
[----:B------:R-:W-:Y:S01]  /*a350*/  IMAD R14, R13, UR7, RZ ;  /* 0x000000070d0e7c24 */ /* 0x000fe2000f8e02ff */
[----:B------:R-:W-:Y:S01]  /*a360*/  STL [R1+0x88], R18 ;  /* 0x0000881201007387 */ /* 0x000fe20000100800 */
[----:B------:R-:W-:Y:S02]  /*a370*/  IMAD R13, R12, UR7, RZ ;  /* 0x000000070c0d7c24 */ /* 0x000fe4000f8e02ff */
[----:B------:R-:W-:Y:S01]  /*a380*/  IMAD R12, R11, UR7, RZ ;  /* 0x000000070b0c7c24 */ /* 0x000fe2000f8e02ff */
[----:B------:R-:W-:Y:S01]  /*a390*/  STL [R1+0x98], R17 ;  /* 0x0000981101007387 */ /* 0x000fe20000100800 */
[----:B------:R-:W-:Y:S02]  /*a3a0*/  IMAD R11, R10, UR7, RZ ;  /* 0x000000070a0b7c24 */ /* 0x000fe4000f8e02ff */
[----:B------:R-:W-:Y:S01]  /*a3b0*/  IMAD R10, R9, UR7, RZ ;  /* 0x00000007090a7c24 */ /* 0x000fe2000f8e02ff */
[----:B------:R-:W-:Y:S01]  /*a3c0*/  STL [R1+0x9c], R16 ;  /* 0x00009c1001007387 */ /* 0x000fe20000100800 */
[----:B------:R-:W-:-:S03]  /*a3d0*/  IMAD R9, R8, UR7, RZ ;  /* 0x0000000708097c24 */ /* 0x000fc6000f8e02ff */
[----:B------:R-:W-:Y:S04]  /*a3e0*/  STL [R1+0xa4], R15 ;  /* 0x0000a40f01007387 */ /* 0x000fe80000100800 */
[----:B------:R-:W-:Y:S04]  /*a3f0*/  STL [R1+0xa8], R14 ;  /* 0x0000a80e01007387 */ /* 0x000fe80000100800 */
[----:B------:R-:W-:Y:S01]  /*a400*/  STL [R1+0xac], R13 ;  /* 0x0000ac0d01007387 */ /* 0x000fe20000100800 */
[----:B------:R-:W-:-:S03]  /*a410*/  IMAD R8, R5, UR7, RZ ;  /* 0x0000000705087c24 */ /* 0x000fc6000f8e02ff */
[----:B------:R-:W-:Y:S01]  /*a420*/  STL [R1+0xb4], R12 ;  /* 0x0000b40c01007387 */ /* 0x000fe20000100800 */
[----:B------:R-:W-:-:S03]  /*a430*/  IMAD R5, R4, UR7, RZ ;  /* 0x0000000704057c24 */ /* 0x000fc6000f8e02ff */
[----:B------:R-:W-:Y:S04]  /*a440*/  STL [R1+0xbc], R11 ;  /* 0x0000bc0b01007387 */ /* 0x000fe80000100800 */
[----:B------:R-:W-:Y:S01]  /*a450*/  STL [R1+0xc0], R10 ;  /* 0x0000c00a01007387 */ /* 0x000fe20000100800 */
[----:B------:R-:W-:-:S03]  /*a460*/  IMAD R4, R28, UR7, RZ ;  /* 0x000000071c047c24 */ /* 0x000fc6000f8e02ff */
[----:B------:R-:W-:Y:S04]  /*a470*/  STL [R1+0xd0], R9 ;  /* 0x0000d00901007387 */ /* 0x000fe80000100800 */
[----:B------:R0:W-:Y:S04]  /*a480*/  STL [R1+0xd4], R7 ;  /* 0x0000d40701007387 */ /* 0x0001e80000100800 */
[----:B------:R-:W-:Y:S01]  /*a490*/  STL [R1+0xdc], R8 ;  /* 0x0000dc0801007387 */ /* 0x000fe20000100800 */
[----:B0-----:R-:W-:-:S03]  /*a4a0*/  IMAD R7, R29, UR7, RZ ;  /* 0x000000071d077c24 */ /* 0x001fc6000f8e02ff */
[----:B------:R0:W-:Y:S04]  /*a4b0*/  STL [R1+0xe0], R5 ;  /* 0x0000e00501007387 */ /* 0x0001e80000100800 */
[----:B------:R-:W-:Y:S04]  /*a4c0*/  STL [R1+0xe8], R7 ;  /* 0x0000e80701007387 */ /* 0x000fe80000100800 */
[----:B------:R1:W-:Y:S01]  /*a4d0*/  STL [R1+0xec], R4 ;  /* 0x0000ec0401007387 */ /* 0x0003e20000100800 */
[----:B0-----:R-:W-:Y:S02]  /*a4e0*/  IMAD R5, R2, UR7, RZ ;  /* 0x0000000702057c24 */ /* 0x001fe4000f8e02ff */
[----:B------:R-:W-:-:S02]  /*a4f0*/  IMAD R2, R3, UR7, RZ ;  /* 0x0000000703027c24 */ /* 0x000fc4000f8e02ff */
[----:B------:R-:W-:Y:S01]  /*a500*/  IMAD R3, R22, UR7, RZ ;  /* 0x0000000716037c24 */ /* 0x000fe2000f8e02ff */
[----:B------:R-:W-:Y:S01]  /*a510*/  STL [R1+0xf0], R5 ;  /* 0x0000f00501007387 */ /* 0x000fe20000100800 */
[----:B-1----:R-:W-:-:S03]  /*a520*/  IMAD R4, R20, UR7, RZ ;  /* 0x0000000714047c24 */ /* 0x002fc6000f8e02ff */
[----:B------:R0:W-:Y:S04]  /*a530*/  STL [R1+0x100], R2 ;  /* 0x0001000201007387 */ /* 0x0001e80000100800 */
[----:B------:R1:W-:Y:S04]  /*a540*/  STL [R1+0x108], R4 ;  /* 0x0001080401007387 */ /* 0x0003e80000100800 */
[----:B------:R2:W-:Y:S01]  /*a550*/  STL [R1+0x10c], R3 ;  /* 0x00010c0301007387 */ /* 0x0005e20000100800 */
[----:B0-----:R-:W-:Y:S02]  /*a560*/  IMAD R2, R23, UR7, RZ ;  /* 0x0000000717027c24 */ /* 0x001fe4000f8e02ff */
[----:B-1----:R-:W-:-:S03]  /*a570*/  IMAD R4, R24, UR7, RZ ;  /* 0x0000000718047c24 */ /* 0x002fc6000f8e02ff */
[----:B------:R0:W-:Y:S01]  /*a580*/  STL [R1+0x110], R2 ;  /* 0x0001100201007387 */ /* 0x0001e20000100800 */
[----:B--2---:R-:W-:-:S03]  /*a590*/  IMAD R3, R6, UR7, RZ ;  /* 0x0000000706037c24 */ /* 0x004fc6000f8e02ff */
[----:B------:R1:W-:Y:S04]  /*a5a0*/  STL [R1+0x118], R4 ;  /* 0x0001180401007387 */ /* 0x0003e80000100800 */
[----:B------:R2:W-:Y:S01]  /*a5b0*/  STL [R1+0x11c], R3 ;  /* 0x00011c0301007387 */ /* 0x0005e20000100800 */
[----:B0-----:R-:W-:Y:S02]  /*a5c0*/  IMAD R2, R19, UR7, RZ ;  /* 0x0000000713027c24 */ /* 0x001fe4000f8e02ff */
[----:B-1----:R-:W-:-:S03]  /*a5d0*/  IMAD R4, R25, UR7, RZ ;  /* 0x0000000719047c24 */ /* 0x002fc6000f8e02ff */
[----:B------:R0:W-:Y:S01]  /*a5e0*/  STL [R1+0x144], R2 ;  /* 0x0001440201007387 */ /* 0x0001e20000100800 */
[----:B--2---:R-:W-:-:S03]  /*a5f0*/  IMAD R3, R26, UR7, RZ ;  /* 0x000000071a037c24 */ /* 0x004fc6000f8e02ff */
[----:B------:R-:W-:Y:S04]  /*a600*/  STL [R1+0x148], R4 ;  /* 0x0001480401007387 */ /* 0x000fe80000100800 */
[----:B------:R-:W-:Y:S04]  /*a610*/  STL [R1+0x14c], R3 ;  /* 0x00014c0301007387 */ /* 0x000fe80000100800 */
[----:B------:R-:W2:Y:S01]  /*a620*/  LDL.LU R21, [R1+0x1d4] ;  /* 0x0001d40001157983 */ /* 0x000ea20000300800 */
[----:B0-----:R-:W-:Y:S02]  /*a630*/  IMAD R2, R27, UR7, RZ ;  /* 0x000000071b027c24 */ /* 0x001fe4000f8e02ff */
        /* <DEDUP_REMOVED lines=139> */
[----:B----4-:R-:W-:Y:S02]  /*aef0*/  IMAD R17, R17, UR7, RZ ;  /* 0x0000000711117c24 */ /* 0x010fe4000f8e02ff */
[----:B------:R-:W-:Y:S02]  /*af00*/  IMAD R16, R16, UR7, RZ ;  /* 0x0000000710107c24 */ /* 0x000fe4000f8e02ff */
[----:B------:R-:W-:-:S02]  /*af10*/  IMAD R15, R15, UR7, RZ ;  /* 0x000000070f0f7c24 */ /* 0x000fc4000f8e02ff */
[----:B------:R-:W-:Y:S02]  /*af20*/  IMAD R14, R14, UR7, RZ ;  /* 0x000000070e0e7c24 */ /* 0x000fe4000f8e02ff */
[----:B------:R-:W-:Y:S02]  /*af30*/  IMAD R13, R13, UR7, RZ ;  /* 0x000000070d0d7c24 */ /* 0x000fe4000f8e02ff */
[----:B------:R-:W-:Y:S02]  /*af40*/  IMAD R12, R12, UR7, RZ ;  /* 0x000000070c0c7c24 */ /* 0x000fe4000f8e02ff */
[----:B------:R-:W-:Y:S02]  /*af50*/  IMAD R11, R11, UR7, RZ ;  /* 0x000000070b0b7c24 */ /* 0x000fe4000f8e02ff */
        /* <DEDUP_REMOVED lines=18> */
[----:B--2---:R-:W-:-:S05]  /*b080*/  IMAD R21, R21, UR7, RZ ;  /* 0x0000000715157c24 */ /* 0x004fca000f8e02ff */
[----:B------:R0:W-:Y:S04]  /*b090*/  STL [R1+0xcc], R21 ;  /* 0x0000cc1501007387 */ /* 0x0001e80000100800 */
[----:B0-----:R-:W2:Y:S04]  /*b0a0*/  LDL.LU R21, [R1+0x1358] ;  /* 0x0013580001157983 */ /* 0x001ea80000300800 */
[----:B------:R0:W-:Y:S04]  /*b0b0*/  STL [R1+0xc8], R18 ;  /* 0x0000c81201007387 */ /* 0x0001e80000100800 */
[----:B0-----:R-:W3:Y:S04]  /*b0c0*/  LDL.LU R18, [R1+0x1354] ;  /* 0x0013540001127983 */ /* 0x001ee80000300800 */
[----:B------:R0:W-:Y:S04]  /*b0d0*/  STL [R1+0xc4], R17 ;  /* 0x0000c41101007387 */ /* 0x0001e80000100800 */
[----:B0-----:R-:W4:Y:S04]  /*b0e0*/  LDL.LU R17, [R1+0x1350] ;  /* 0x0013500001117983 */ /* 0x001f280000300800 */
        /* <DEDUP_REMOVED lines=47> */
[----:B0-----:R-:W2:Y:S01]  /*b3e0*/  LDL.LU R0, [R1+0x12f0] ;  /* 0x0012f00001007983 */ /* 0x001ea20000300800 */
[----:B------:R-:W-:-:S02]  /*b3f0*/  IMAD R28, R28, UR7, RZ ;  /* 0x000000071c1c7c24 */ /* 0x000fc4000f8e02ff */
[----:B------:R-:W-:-:S03]  /*b400*/  IMAD R29, R29, UR7, RZ ;  /* 0x000000071d1d7c24 */ /* 0x000fc6000f8e02ff */
[----:B------:R-:W-:Y:S04]  /*b410*/  STL [R1+0x12d0], R28 ;  /* 0x0012d01c01007387 */ /* 0x000fe80000100800 */
[----:B------:R2:W-:Y:S02]  /*b420*/  STL [R1+0x8], R29 ;  /* 0x0000081d01007387 */ /* 0x0005e40000100800 */
[----:B--2---:R-:W-:Y:S02]  /*b430*/  IMAD R29, R0, UR7, RZ ;  /* 0x00000007001d7c24 */ /* 0x004fe4000f8e02ff */
[----:B------:R-:W2:Y:S01]  /*b440*/  LDL.LU R0, [R1+0x12ec] ;  /* 0x0012ec0001007983 */ /* 0x000ea20000300800 */
[----:B----4-:R-:W-:Y:S02]  /*b450*/  IMAD R27, R27, UR7, RZ ;  /* 0x000000071b1b7c24 */ /* 0x010fe4000f8e02ff */
[----:B---3--:R-:W-:-:S02]  /*b460*/  IMAD R26, R26, UR7, RZ ;  /* 0x000000071a1a7c24 */ /* 0x008fc4000f8e02ff */
[----:B------:R-:W-:Y:S01]  /*b470*/  IMAD R25, R25, UR7, RZ ;  /* 0x0000000719197c24 */ /* 0x000fe2000f8e02ff */
[----:B------:R-:W-:Y:S01]  /*b480*/  STL [R1+0x12d4], R29 ;  /* 0x0012d41d01007387 */ /* 0x000fe20000100800 */
[----:B------:R-:W-:Y:S02]  /*b490*/  IMAD R19, R19, UR7, RZ ;  /* 0x0000000713137c24 */ /* 0x000fe4000f8e02ff */
[----:B------:R-:W-:Y:S01]  /*b4a0*/  IMAD R6, R6, UR7, RZ ;  /* 0x0000000706067c24 */ /* 0x000fe2000f8e02ff */
[----:B------:R-:W-:Y:S04]  /*b4b0*/  STL [R1+0x12d8], R27 ;  /* 0x0012d81b01007387 */ /* 0x000fe80000100800 */
[----:B------:R-:W-:Y:S04]  /*b4c0*/  STL [R1+0x12dc], R26 ;  /* 0x0012dc1a01007387 */ /* 0x000fe80000100800 */
[----:B------:R-:W-:Y:S04]  /*b4d0*/  STL [R1+0x12e0], R25 ;  /* 0x0012e01901007387 */ /* 0x000fe80000100800 */
[----:B------:R-:W-:Y:S04]  /*b4e0*/  STL [R1+0x12e4], R19 ;  /* 0x0012e41301007387 */ /* 0x000fe80000100800 */
[----:B------:R2:W-:Y:S02]  /*b4f0*/  STL [R1+0x12e8], R6 ;  /* 0x0012e80601007387 */ /* 0x0005e40000100800 */
[----:B--2---:R-:W-:-:S02]  /*b500*/  LEA R6, P5, R4, R0, 0x1 ;  /* 0x0000000004067211 */ /* 0x004fc400078a08ff */
[-C--:B------:R-:W-:Y:S02]  /*b510*/  LEA R25, P4, R5, R0.reuse, 0x1 ;  /* 0x0000000005197211 */ /* 0x080fe400078808ff */
[-C--:B------:R-:W-:Y:S01]  /*b520*/  LEA R19, P0, R7, R0.reuse, 0x1 ;  /* 0x0000000007137211 */ /* 0x080fe200078008ff */
[----:B------:R0:W-:Y:S04]  /*b530*/  STL [R1+0x1290], R6 ;  /* 0x0012900601007387 */ /* 0x0001e80000100800 */
[----:B------:R1:W-:Y:S04]  /*b540*/  STL [R1+0x127c], R25 ;  /* 0x00127c1901007387 */ /* 0x0003e80000100800 */
[----:B------:R2:W-:Y:S01]  /*b550*/  STL [R1+0x1280], R19 ;  /* 0x0012801301007387 */ /* 0x0005e20000100800 */
[----:B0-----:R-:W-:-:S02]  /*b560*/  LEA R6, P1, R8, R0, 0x1 ;  /* 0x0000000008067211 */ /* 0x001fc400078208ff */
[----:B-1----:R-:W-:Y:S01]  /*b570*/  LEA R25, P2, R9, R0, 0x1 ;  /* 0x0000000009197211 */ /* 0x002fe200078408ff */
[----:B--2---:R-:W2:Y:S01]  /*b580*/  LDL.LU R19, [R1+0x20] ;  /* 0x0000200001137983 */ /* 0x004ea20000300800 */
[----:B------:R-:W-:-:S03]  /*b590*/  LEA.HI.X.SX32 R4, R4, R2, 0x1, P5 ;  /* 0x0000000204047211 */ /* 0x000fc600028f0eff */
[----:B------:R0:W-:Y:S04]  /*b5a0*/  STL [R1+0x1284], R6 ;  /* 0x0012840601007387 */ /* 0x0001e80000100800 */
[----:B------:R1:W-:Y:S01]  /*b5b0*/  STL [R1+0x1288], R25 ;  /* 0x0012881901007387 */ /* 0x0003e20000100800 */
[----:B0-----:R-:W-:-:S03]  /*b5c0*/  LEA R6, P3, R10, R0, 0x1 ;  /* 0x000000000a067211 */ /* 0x001fc600078608ff */
[----:B-1----:R-:W3:Y:S04]  /*b5d0*/  LDL.LU R25, [R1+0x24] ;  /* 0x0000240001197983 */ /* 0x002ee80000300800 */
[----:B------:R0:W-:Y:S04]  /*b5e0*/  STL [R1+0x128c], R6 ;  /* 0x00128c0601007387 */ /* 0x0001e80000100800 */
[----:B------:R1:W-:Y:S04]  /*b5f0*/  STL [R1+0x1278], R4 ;  /* 0x0012780401007387 */ /* 0x0003e80000100800 */
[----:B------:R-:W4:Y:S01]  /*b600*/  LDL.LU R26, [R1+0x38] ;  /* 0x00003800011a7983 */ /* 0x000f220000300800 */
[----:B0-----:R-:W-:-:S02]  /*b610*/  LEA R6, P5, R11, R0, 0x1 ;  /* 0x000000000b067211 */ /* 0x001fc400078a08ff */
[----:B-1----:R-:W-:-:S03]  /*b620*/  LEA.HI.X.SX32 R4, R5, R2, 0x1, P4 ;  /* 0x0000000205047211 */ /* 0x002fc600020f0eff */
[----:B------:R-:W-:Y:S01]  /*b630*/  STL [R1+0x1274], R6 ;  /* 0x0012740601007387 */ /* 0x000fe20000100800 */
[----:B------:R-:W-:-:S03]  /*b640*/  LEA R5, P4, R12, R0, 0x1 ;  /* 0x000000000c057211 */ /* 0x000fc600078808ff */
[----:B------:R0:W-:Y:S04]  /*b650*/  STL [R1+0x126c], R4 ;  /* 0x00126c0401007387 */ /* 0x0001e80000100800 */
[----:B------:R-:W4:Y:S01]  /*b660*/  LDL.LU R27, [R1+0x3c] ;  /* 0x00003c00011b7983 */ /* 0x000f220000300800 */
[----:B0-----:R-:W-:-:S03]  /*b670*/  LEA.HI.X.SX32 R4, R7, R2, 0x1, P0 ;  /* 0x0000000207047211 */ /* 0x001fc600000f0eff */
[----:B------:R0:W-:Y:S04]  /*b680*/  STL [R1+0x1270], R5 ;  /* 0x0012700501007387 */ /* 0x0001e80000100800 */
[----:B------:R1:W-:Y:S04]  /*b690*/  STL [R1+0x1264], R4 ;  /* 0x0012640401007387 */ /* 0x0003e80000100800 */
[----:B------:R-:W4:Y:S01]  /*b6a0*/  LDL.LU R29, [R1+0x44] ;  /* 0x00004400011d7983 */ /* 0x000f220000300800 */
[----:B0-----:R-:W-:Y:S02]  /*b6b0*/  LEA R5, P0, R13, R0, 0x1 ;  /* 0x000000000d057211 */ /* 0x001fe400078008ff */
[----:B-1----:R-:W-:-:S03]  /*b6c0*/  LEA.HI.X.SX32 R4, R8, R2, 0x1, P1 ;  /* 0x0000000208047211 */ /* 0x002fc600008f0eff */
[----:B------:R0:W-:Y:S04]  /*b6d0*/  STL [R1+0x1268], R5 ;  /* 0x0012680501007387 */ /* 0x0001e80000100800 */
[----:B------:R1:W-:Y:S04]  /*b6e0*/  STL [R1+0x125c], R4 ;  /* 0x00125c0401007387 */ /* 0x0003e80000100800 */
[----:B------:R-:W4:Y:S01]  /*b6f0*/  LDL.LU R28, [R1+0x4c] ;  /* 0x00004c00011c7983 */ /* 0x000f220000300800 */
[----:B0-----:R-:W-:Y:S02]  /*b700*/  LEA R5, P1, R14, R0, 0x1 ;  /* 0x000000000e057211 */ /* 0x001fe400078208ff */
[----:B-1----:R-:W-:-:S03]  /*b710*/  LEA.HI.X.SX32 R4, R9, R2, 0x1, P2 ;  /* 0x0000000209047211 */ /* 0x002fc600010f0eff */
[----:B------:R-:W-:Y:S04]  /*b720*/  STL [R1+0x1260], R5 ;  /* 0x0012600501007387 */ /* 0x000fe80000100800 */
[----:B------:R0:W-:Y:S02]  /*b730*/  STL [R1+0x1254], R4 ;  /* 0x0012540401007387 */ /* 0x0001e40000100800 */
[----:B0-----:R-:W-:Y:S02]  /*b740*/  LEA.HI.X.SX32 R4, R10, R2, 0x1, P3 ;  /* 0x000000020a047211 */ /* 0x001fe400018f0eff */
[----:B------:R-:W4:Y:S01]  /*b750*/  LDL.LU R10, [R1+0x50] ;  /* 0x00005000010a7983 */ /* 0x000f220000300800 */
[----:B------:R-:W-:-:S05]  /*b760*/  LEA R5, P2, R15, R0, 0x1 ;  /* 0x000000000f057211 */ /* 0x000fca00078408ff */
        /* <DEDUP_REMOVED lines=10> */
[----:B------:R0:W-:Y:S04]  /*b810*/  STL [R1+0x1248], R5 ;  /* 0x0012480501007387 */ /* 0x0001e80000100800 */
[----:B------:R1:W-:Y:S01]  /*b820*/  STL [R1+0x123c], R4 ;  /* 0x00123c0401007387 */ /* 0x0003e20000100800 */
[----:B0-----:R-:W-:Y:S02]  /*b830*/  LEA R5, P4, R18, R0, 0x1 ;  /* 0x0000000012057211 */ /* 0x001fe400078808ff */
[----:B-1----:R-:W-:Y:S02]  /*b840*/  LEA.HI.X.SX32 R4, R13, R2, 0x1, P0 ;  /* 0x000000020d047211 */ /* 0x002fe400000f0eff */
[----:B------:R-:W4:Y:S01]  /*b850*/  LDL.LU R13, [R1+0x68] ;  /* 0x00006800010d7983 */ /* 0x000f220000300800 */
[----:B------:R-:W-:-:S03]  /*b860*/  LEA R6, P0, R21, R0, 0x1 ;  /* 0x0000000015067211 */ /* 0x000fc600078008ff */
[----:B------:R0:W-:Y:S04]  /*b870*/  STL [R1+0x1240], R5 ;  /* 0x0012400501007387 */ /* 0x0001e80000100800 */
[----:B------:R1:W-:Y:S04]  /*b880*/  STL [R1+0x1234], R4 ;  /* 0x0012340401007387 */ /* 0x0003e80000100800 */
[----:B0-----:R-:W4:Y:S01]  /*b890*/  LDL.LU R5, [R1+0x6c] ;  /* 0x00006c0001057983 */ /* 0x001f220000300800 */
[----:B-1----:R-:W-:-:S03]  /*b8a0*/  LEA.HI.X.SX32 R4, R14, R2, 0x1, P1 ;  /* 0x000000020e047211 */ /* 0x002fc600008f0eff */
[----:B------:R0:W-:Y:S04]  /*b8b0*/  STL [R1+0x1238], R6 ;  /* 0x0012380601007387 */ /* 0x0001e80000100800 */
[----:B------:R1:W-:Y:S01]  /*b8c0*/  STL [R1+0x122c], R4 ;  /* 0x00122c0401007387 */ /* 0x0003e20000100800 */
[----:B0-----:R-:W-:-:S03]  /*b8d0*/  LEA.HI.X.SX32 R6, R15, R2, 0x1, P2 ;  /* 0x000000020f067211 */ /* 0x001fc600010f0eff */
[----:B-1----:R-:W4:Y:S01]  /*b8e0*/  LDL.LU R4, [R1+0x78] ;  /* 0x0000780001047983 */ /* 0x002f220000300800 */
[----:B--2---:R-:W-:-:S05]  /*b8f0*/  LEA R7, P1, R19, R0, 0x1 ;  /* 0x0000000013077211 */ /* 0x004fca00078208ff */
[----:B------:R3:W-:Y:S04]  /*b900*/  STL [R1+0x1230], R7 ;  /* 0x0012300701007387 */ /* 0x0007e80000100800 */
[----:B------:R0:W-:Y:S04]  /*b910*/  STL [R1+0x1224], R6 ;  /* 0x0012240601007387 */ /* 0x0001e80000100800 */
[----:B------:R-:W2:Y:S01]  /*b920*/  LDL.LU R12, [R1+0x80] ;  /* 0x00008000010c7983 */ /* 0x000ea20000300800 */
[----:B---3--:R-:W-:Y:S02]  /*b930*/  LEA R7, P2, R25, R0, 0x1 ;  /* 0x0000000019077211 */ /* 0x008fe400078408ff */
[----:B0-----:R-:W-:-:S03]  /*b940*/  LEA.HI.X.SX32 R6, R16, R2, 0x1, P3 ;  /* 0x0000000210067211 */ /* 0x001fc600018f0eff */
[----:B------:R0:W-:Y:S04]  /*b950*/  STL [R1+0x1228], R7 ;  /* 0x0012280701007387 */ /* 0x0001e80000100800 */
[----:B------:R1:W-:Y:S01]  /*b960*/  STL [R1+0x121c], R6 ;  /* 0x00121c0601007387 */ /* 0x0003e20000100800 */
[----:B----4-:R-:W-:-:S03]  /*b970*/  LEA R11, P3, R26, R0, 0x1 ;  /* 0x000000001a0b7211 */ /* 0x010fc600078608ff */
[----:B0-----:R-:W3:Y:S01]  /*b980*/  LDL.LU R7, [R1+0x88] ;  /* 0x0000880001077983 */ /* 0x001ee20000300800 */
[----:B-1----:R-:W-:-:S03]  /*b990*/  LEA.HI.X.SX32 R6, R17, R2, 0x1, P5 ;  /* 0x0000000211067211 */ /* 0x002fc600028f0eff */
[----:B------:R0:W-:Y:S04]  /*b9a0*/  STL [R1+0x1220], R11 ;  /* 0x0012200b01007387 */ /* 0x0001e80000100800 */
[----:B------:R1:W-:Y:S01]  /*b9b0*/  STL [R1+0x1214], R6 ;  /* 0x0012140601007387 */ /* 0x0003e20000100800 */
[----:B------:R-:W-:Y:S02]  /*b9c0*/  LEA R14, P5, R27, R0, 0x1 ;  /* 0x000000001b0e7211 */ /* 0x000fe400078a08ff */
[----:B0-----:R-:W-:Y:S01]  /*b9d0*/  LEA.HI.X.SX32 R11, R18, R2, 0x1, P4 ;  /* 0x00000002120b7211 */ /* 0x001fe200020f0eff */
[----:B-1----:R-:W4:Y:S04]  /*b9e0*/  LDL.LU R6, [R1+0x98] ;  /* 0x0000980001067983 */ /* 0x002f280000300800 */
[----:B------:R0:W-:Y:S01]  /*b9f0*/  STL [R1+0x1218], R14 ;  /* 0x0012180e01007387 */ /* 0x0001e20000100800 */
[----:B------:R-:W-:-:S03]  /*ba00*/  LEA R15, P4, R29, R0, 0x1 ;  /* 0x000000001d0f7211 */ /* 0x000fc600078808ff */
[----:B------:R1:W-:Y:S01]  /*ba10*/  STL [R1+0xeb0], R11 ;  /* 0x000eb00b01007387 */ /* 0x0003e20000100800 */
[----:B0-----:R-:W-:-:S03]  /*ba20*/  LEA.HI.X.SX32 R14, R21, R2, 0x1, P0 ;  /* 0x00000002150e7211 */ /* 0x001fc600000f0eff */
[----:B-1----:R-:W4:Y:S04]  /*ba30*/  LDL.LU R11, [R1+0x9c] ;  /* 0x00009c00010b7983 */ /* 0x002f280000300800 */
[----:B------:R0:W-:Y:S04]  /*ba40*/  STL [R1+0xecc], R15 ;  /* 0x000ecc0f01007387 */ /* 0x0001e80000100800 */
[----:B------:R1:W-:Y:S01]  /*ba50*/  STL [R1+0xeb4], R14 ;  /* 0x000eb40e01007387 */ /* 0x0003e20000100800 */
[----:B0-----:R-:W-:Y:S02]  /*ba60*/  LEA R15, P0, R28, R0, 0x1 ;  /* 0x000000001c0f7211 */ /* 0x001fe400078008ff */
[----:B-1----:R-:W-:-:S02]  /*ba70*/  LEA.HI.X.SX32 R14, R19, R2, 0x1, P1 ;  /* 0x00000002130e7211 */ /* 0x002fc400008f0eff */
[----:B------:R-:W4:Y:S04]  /*ba80*/  LDL.LU R19, [R1+0xa4] ;  /* 0x0000a40001137983 */ /* 0x000f280000300800 */
[----:B------:R-:W-:Y:S04]  /*ba90*/  STL [R1+0xed4], R15 ;  /* 0x000ed40f01007387 */ /* 0x000fe80000100800 */
[----:B------:R0:W-:Y:S02]  /*baa0*/  STL [R1+0xeb8], R14 ;  /* 0x000eb80e01007387 */ /* 0x0001e40000100800 */
[----:B0-----:R-:W-:-:S02]  /*bab0*/  LEA.HI.X.SX32 R14, R25, R2, 0x1, P2 ;  /* 0x00000002190e7211 */ /* 0x001fc400010f0eff */
[----:B------:R-:W4:Y:S01]  /*bac0*/  LDL.LU R25, [R1+0xa8] ;  /* 0x0000a80001197983 */ /* 0x000f220000300800 */
[----:B------:R-:W-:-:S05]  /*bad0*/  LEA R15, P1, R10, R0, 0x1 ;  /* 0x000000000a0f7211 */ /* 0x000fca00078208ff */
[----:B------:R0:W-:Y:S04]  /*bae0*/  STL [R1+0xedc], R15 ;  /* 0x000edc0f01007387 */ /* 0x0001e80000100800 */
[----:B------:R1:W-:Y:S01]  /*baf0*/  STL [R1+0xebc], R14 ;  /* 0x000ebc0e01007387 */ /* 0x0003e20000100800 */
[----:B0-----:R-:W-:Y:S02]  /*bb00*/  LEA R15, P2, R9, R0, 0x1 ;  /* 0x00000000090f7211 */ /* 0x001fe400078408ff */
[----:B-1----:R-:W-:Y:S02]  /*bb10*/  LEA.HI.X.SX32 R14, R26, R2, 0x1, P3 ;  /* 0x000000021a0e7211 */ /* 0x002fe400018f0eff */
[----:B------:R-:W4:Y:S04]  /*bb20*/  LDL.LU R26, [R1+0xac] ;  /* 0x0000ac00011a7983 */ /* 0x000f280000300800 */
[----:B------:R0:W-:Y:S04]  /*bb30*/  STL [R1+0xee4], R15 ;  /* 0x000ee40f01007387 */ /* 0x0001e80000100800 */
[----:B------:R1:W-:Y:S01]  /*bb40*/  STL [R1+0xec0], R14 ;  /* 0x000ec00e01007387 */ /* 0x0003e20000100800 */
[----:B0-----:R-:W-:-:S02]  /*bb50*/  LEA R15, P3, R8, R0, 0x1 ;  /* 0x00000000080f7211 */ /* 0x001fc400078608ff */
[-C--:B-1----:R-:W-:Y:S02]  /*bb60*/  LEA.HI.X.SX32 R14, R27, R2.reuse, 0x1, P5 ;  /* 0x000000021b0e7211 */ /* 0x082fe400028f0eff */
        /* <DEDUP_REMOVED lines=20> */
[----:B--2---:R-:W-:-:S05]  /*bcb0*/  LEA R15, P1, R12, R0, 0x1 ;  /* 0x000000000c0f7211 */ /* 0x004fca00078208ff */
[----:B------:R-:W-:Y:S04]  /*bcc0*/  STL [R1+0xf0c], R15 ;  /* 0x000f0c0f01007387 */ /* 0x000fe80000100800 */
[----:B------:R0:W-:Y:S02]  /*bcd0*/  STL [R1+0xee0], R14 ;  /* 0x000ee00e01007387 */ /* 0x0001e40000100800 */
[----:B0-----:R-:W-:Y:S02]  /*bce0*/  LEA.HI.X.SX32 R14, R8, R2, 0x1, P3 ;  /* 0x00000002080e7211 */ /* 0x001fe400018f0eff */
[-C--:B---3--:R-:W-:Y:S01]  /*bcf0*/  LEA R15, P2, R7, R0.reuse, 0x1 ;  /* 0x00000000070f7211 */ /* 0x088fe200078408ff */
[----:B------:R-:W2:Y:S04]  /*bd00*/  LDL.LU R8, [R1+0xdc] ;  /* 0x0000dc0001087983 */ /* 0x000ea80000300800 */
[----:B------:R4:W-:Y:S04]  /*bd10*/  STL [R1+0xf14], R15 ;  /* 0x000f140f01007387 */ /* 0x0009e80000100800 */
[----:B------:R0:W-:Y:S01]  /*bd20*/  STL [R1+0xee8], R14 ;  /* 0x000ee80e01007387 */ /* 0x0001e20000100800 */
[----:B----4-:R-:W-:-:S02]  /*bd30*/  LEA R15, P3, R6, R0, 0x1 ;  /* 0x00000000060f7211 */ /* 0x010fc400078608ff */
[----:B0-----:R-:W-:Y:S02]  /*bd40*/  LEA.HI.X.SX32 R14, R13, R2, 0x1, P5 ;  /* 0x000000020d0e7211 */ /* 0x001fe400028f0eff */
[----:B------:R-:W3:Y:S04]  /*bd50*/  LDL.LU R13, [R1+0xe0] ;  /* 0x0000e000010d7983 */ /* 0x000ee80000300800 */
[----:B------:R0:W-:Y:S04]  /*bd60*/  STL [R1+0xf1c], R15 ;  /* 0x000f1c0f01007387 */ /* 0x0001e80000100800 */
[----:B------:R1:W-:Y:S01]  /*bd70*/  STL [R1+0xef0], R14 ;  /* 0x000ef00e01007387 */ /* 0x0003e20000100800 */
[----:B0-----:R-:W-:-:S02]  /*bd80*/  LEA R15, P5, R11, R0, 0x1 ;  /* 0x000000000b0f7211 */ /* 0x001fc400078a08ff */
[----:B-1----:R-:W-:Y:S02]  /*bd90*/  LEA.HI.X.SX32 R14, R5, R2, 0x1, P4 ;  /* 0x00000002050e7211 */ /* 0x002fe400020f0eff */
[----:B------:R-:W4:Y:S04]  /*bda0*/  LDL.LU R5, [R1+0xe8] ;  /* 0x0000e80001057983 */ /* 0x000f280000300800 */
        /* <DEDUP_REMOVED lines=15> */
[----:B------:R-:W-:Y:S04]  /*bea0*/  STL [R1+0xf3c], R15 ;  /* 0x000f3c0f01007387 */ /* 0x000fe80000100800 */
[----:B------:R0:W-:Y:S02]  /*beb0*/  STL [R1+0xf10], R14 ;  /* 0x000f100e01007387 */ /* 0x0001e40000100800 */
[----:B0-----:R-:W-:Y:S02]  /*bec0*/  LEA.HI.X.SX32 R14, R6, R2, 0x1, P3 ;  /* 0x00000002060e7211 */ /* 0x001fe400018f0eff */
[----:B------:R-:W4:Y:S01]  /*bed0*/  LDL.LU R6, [R1+0x108] ;  /* 0x0001080001067983 */ /* 0x000f220000300800 */
[----:B------:R-:W-:-:S05]  /*bee0*/  LEA R15, P2, R27, R0, 0x1 ;  /* 0x000000001b0f7211 */ /* 0x000fca00078408ff */
[----:B------:R0:W-:Y:S04]  /*bef0*/  STL [R1+0xf44], R15 ;  /* 0x000f440f01007387 */ /* 0x0001e80000100800 */
[----:B------:R1:W-:Y:S01]  /*bf00*/  STL [R1+0xf18], R14 ;  /* 0x000f180e01007387 */ /* 0x0003e20000100800 */
[----:B0-----:R-:W-:Y:S02]  /*bf10*/  LEA R15, P3, R29, R0, 0x1 ;  /* 0x000000001d0f7211 */ /* 0x001fe400078608ff */
        /* <DEDUP_REMOVED lines=25> */
[----:B---3--:R-:W-:Y:S01]  /*c0b0*/  LEA R15, P2, R13, R0, 0x1 ;  /* 0x000000000d0f7211 */ /* 0x008fe200078408ff */
[----:B------:R-:W2:Y:S04]  /*c0c0*/  LDL.LU R29, [R1+0x148] ;  /* 0x00014800011d7983 */ /* 0x000ea80000300800 */
[----:B------:R-:W-:Y:S04]  /*c0d0*/  STL [R1+0xf74], R15 ;  /* 0x000f740f01007387 */ /* 0x000fe80000100800 */
[----:B------:R0:W-:Y:S02]  /*c0e0*/  STL [R1+0xf48], R14 ;  /* 0x000f480e01007387 */ /* 0x0001e40000100800 */
[----:B0-----:R-:W-:-:S02]  /*c0f0*/  LEA.HI.X.SX32 R14, R28, R2, 0x1, P5 ;  /* 0x000000021c0e7211 */ /* 0x001fc400028f0eff */
[-C--:B----4-:R-:W-:Y:S01]  /*c100*/  LEA R15, P3, R5, R0.reuse, 0x1 ;  /* 0x00000000050f7211 */ /* 0x090fe200078608ff */
        /* <DEDUP_REMOVED lines=17> */
[----:B------:R0:W-:Y:S04]  /*c220*/  STL [R1+0xf68], R14 ;  /* 0x000f680e01007387 */ /* 0x0001e80000100800 */
[----:B0-----:R-:W4:Y:S01]  /*c230*/  LDL.LU R14, [R1+0x160] ;  /* 0x00016000010e7983 */ /* 0x001f220000300800 */
[----:B------:R-:W-:Y:S02]  /*c240*/  LEA R15, P1, R6, R0, 0x1 ;  /* 0x00000000060f7211 */ /* 0x000fe400078208ff */
[----:B------:R-:W-:-:S03]  /*c250*/  LEA.HI.X.SX32 R13, R13, R2, 0x1, P2 ;  /* 0x000000020d0d7211 */ /* 0x000fc600010f0eff */
        /* <DEDUP_REMOVED lines=8> */
[----:B-1----:R-:W-:Y:S02]  /*c2e0*/  LEA.HI.X.SX32 R13, R4, R2, 0x1, P5 ;  /* 0x00000002040d7211 */ /* 0x002fe400028f0eff */
[----:B------:R-:W4:Y:S04]  /*c2f0*/  LDL.LU R4, [R1+0x16c] ;  /* 0x00016c0001047983 */ /* 0x000f280000300800 */
[----:B------:R-:W-:Y:S04]  /*c300*/  STL [R1+0xfac], R15 ;  /* 0x000fac0f01007387 */ /* 0x000fe80000100800 */
[----:B------:R0:W-:Y:S04]  /*c310*/  STL [R1+0xf80], R13 ;  /* 0x000f800d01007387 */ /* 0x0001e80000100800 */
[----:B0-----:R-:W4:Y:S01]  /*c320*/  LDL.LU R13, [R1+0x170] ;  /* 0x00017000010d7983 */ /* 0x001f220000300800 */
[----:B------:R-:W-:-:S02]  /*c330*/  LEA R15, P5, R25, R0, 0x1 ;  /* 0x00000000190f7211 */ /* 0x000fc400078a08ff */
[----:B------:R-:W-:-:S03]  /*c340*/  LEA.HI.X.SX32 R12, R12, R2, 0x1, P4 ;  /* 0x000000020c0c7211 */ /* 0x000fc600020f0eff */
[----:B------:R0:W-:Y:S04]  /*c350*/  STL [R1+0xfb4], R15 ;  /* 0x000fb40f01007387 */ /* 0x0001e80000100800 */
[----:B------:R1:W-:Y:S01]  /*c360*/  STL [R1+0xf88], R12 ;  /* 0x000f880c01007387 */ /* 0x0003e20000100800 */
[----:B0-----:R-:W-:Y:S02]  /*c370*/  LEA R15, P4, R26, R0, 0x1 ;  /* 0x000000001a0f7211 */ /* 0x001fe400078808ff */
[-C--:B-1----:R-:W-:Y:S02]  /*c380*/  LEA.HI.X.SX32 R12, R7, R2.reuse, 0x1, P0 ;  /* 0x00000002070c7211 */ /* 0x082fe400000f0eff */
[----:B------:R-:W4:Y:S04]  /*c390*/  LDL.LU R7, [R1+0x178] ;  /* 0x0001780001077983 */ /* 0x000f280000300800 */
[----:B------:R0:W-:Y:S04]  /*c3a0*/  STL [R1+0xfbc], R15 ;  /* 0x000fbc0f01007387 */ /* 0x0001e80000100800 */
[----:B------:R1:W-:Y:S01]  /*c3b0*/  STL [R1+0xf90], R12 ;  /* 0x000f900c01007387 */ /* 0x0003e20000100800 */
[----:B------:R-:W-:-:S02]  /*c3c0*/  LEA.HI.X.SX32 R11, R11, R2, 0x1, P2 ;  /* 0x000000020b0b7211 */ /* 0x000fc400010f0eff */
[----:B0-----:R-:W-:Y:S02]  /*c3d0*/  LEA R15, P0, R27, R0, 0x1 ;  /* 0x000000001b0f7211 */ /* 0x001fe400078008ff */
[-C--:B-1----:R-:W-:Y:S02]  /*c3e0*/  LEA.HI.X.SX32 R12, R6, R2.reuse, 0x1, P1 ;  /* 0x00000002060c7211 */ /* 0x082fe400008f0eff */
[----:B------:R-:W4:Y:S04]  /*c3f0*/  LDL.LU R6, [R1+0x180] ;  /* 0x0001800001067983 */ /* 0x000f280000300800 */
[----:B------:R-:W-:Y:S04]  /*c400*/  STL [R1+0xfc4], R15 ;  /* 0x000fc40f01007387 */ /* 0x000fe80000100800 */
[----:B------:R0:W-:Y:S04]  /*c410*/  STL [R1+0xf98], R12 ;  /* 0x000f980c01007387 */ /* 0x0001e80000100800 */
[----:B0-----:R-:W4:Y:S01]  /*c420*/  LDL.LU R12, [R1+0x188] ;  /* 0x00018800010c7983 */ /* 0x001f220000300800 */
[----:B------:R-:W-:-:S02]  /*c430*/  LEA.HI.X.SX32 R16, R26, R2, 0x1, P4 ;  /* 0x000000021a107211 */ /* 0x000fc400020f0eff */
        /* <DEDUP_REMOVED lines=9> */
[----:B------:R-:W3:Y:S01]  /*c4d0*/  LDL.LU R25, [R1+0x198] ;  /* 0x0001980001197983 */ /* 0x000ee20000300800 */
[----:B----4-:R-:W-:-:S05]  /*c4e0*/  LEA R15, P3, R10, R0, 0x1 ;  /* 0x000000000a0f7211 */ /* 0x010fca00078608ff */
[----:B------:R-:W-:Y:S04]  /*c4f0*/  STL [R1+0xfdc], R15 ;  /* 0x000fdc0f01007387 */ /* 0x000fe80000100800 */
[----:B------:R0:W-:Y:S04]  /*c500*/  STL [R1+0xfb0], R11 ;  /* 0x000fb00b01007387 */ /* 0x0001e80000100800 */
[----:B0-----:R-:W4:Y:S01]  /*c510*/  LDL.LU R11, [R1+0x194] ;  /* 0x00019400010b7983 */ /* 0x001f220000300800 */
[----:B------:R-:W-:-:S05]  /*c520*/  LEA R15, P5, R9, R0, 0x1 ;  /* 0x00000000090f7211 */ /* 0x000fca00078a08ff */
[----:B------:R-:W-:Y:S04]  /*c530*/  STL [R1+0xfe4], R15 ;  /* 0x000fe40f01007387 */ /* 0x000fe80000100800 */
[----:B------:R0:W-:Y:S04]  /*c540*/  STL [R1+0xfb8], R16 ;  /* 0x000fb81001007387 */ /* 0x0001e80000100800 */
[----:B------:R-:W4:Y:S01]  /*c550*/  LDL.LU R26, [R1+0x18c] ;  /* 0x00018c00011a7983 */ /* 0x000f220000300800 */
[----:B0-----:R-:W-:Y:S02]  /*c560*/  LEA.HI.X.SX32 R16, R27, R2, 0x1, P0 ;  /* 0x000000021b107211 */ /* 0x001fe400000f0eff */
        /* <DEDUP_REMOVED lines=12> */
[----:B------:R-:W4:Y:S04]  /*c630*/  LDL.LU R28, [R1+0x174] ;  /* 0x00017400011c7983 */ /* 0x000f280000300800 */
[----:B------:R1:W-:Y:S01]  /*c640*/  STL [R1+0xfd0], R16 ;  /* 0x000fd01001007387 */ /* 0x0003e20000100800 */
        /* <DEDUP_REMOVED lines=18> */
[----:B------:R-:W-:Y:S01]  /*c770*/  STL [R1+0xff0], R16 ;  /* 0x000ff01001007387 */ /* 0x000fe20000100800 */
[----:B0-----:R-:W-:-:S03]  /*c780*/  LEA.HI.X.SX32 R15, R5, R2, 0x1, P1 ;  /* 0x00000002050f7211 */ /* 0x001fc600008f0eff */
[----:B------:R-:W4:Y:S01]  /*c790*/  LDL.LU R5, [R1+0x13c] ;  /* 0x00013c0001057983 */ /* 0x000f220000300800 */
[----:B------:R-:W-:-:S05]  /*c7a0*/  LEA R14, P0, R12, R0, 0x1 ;  /* 0x000000000c0e7211 */ /* 0x000fca00078008ff */
[----:B------:R-:W-:Y:S04]  /*c7b0*/  STL [R1+0x1024], R14 ;  /* 0x0010240e01007387 */ /* 0x000fe80000100800 */
[----:B------:R0:W-:Y:S01]  /*c7c0*/  STL [R1+0xff8], R15 ;  /* 0x000ff80f01007387 */ /* 0x0001e20000100800 */
[-C--:B------:R-:W-:Y:S02]  /*c7d0*/  LEA.HI.X.SX32 R13, R13, R2.reuse, 0x1, P3 ;  /* 0x000000020d0d7211 */ /* 0x080fe400018f0eff */
[-C--:B0-----:R-:W-:Y:S02]  /*c7e0*/  LEA.HI.X.SX32 R15, R4, R2.reuse, 0x1, P2 ;  /* 0x00000002040f7211 */ /* 0x081fe400010f0eff */
[----:B------:R-:W4:Y:S01]  /*c7f0*/  LDL.LU R4, [R1+0x138] ;  /* 0x0001380001047983 */ /* 0x000f220000300800 */
[----:B------:R-:W-:-:S02]  /*c800*/  LEA.HI.X.SX32 R12, R12, R2, 0x1, P0 ;  /* 0x000000020c0c7211 */ /* 0x000fc400000f0eff */
[----:B--2---:R-:W-:-:S05]  /*c810*/  LEA R14, P1, R19, R0, 0x1 ;  /* 0x00000000130e7211 */ /* 0x004fca00078208ff */
[----:B------:R-:W-:Y:S04]  /*c820*/  STL [R1+0x102c], R14 ;  /* 0x00102c0e01007387 */ /* 0x000fe80000100800 */
[----:B------:R0:W-:Y:S04]  /*c830*/  STL [R1+0x1000], R15 ;  /* 0x0010000f01007387 */ /* 0x0001e80000100800 */
[----:B0-----:R-:W2:Y:S01]  /*c840*/  LDL.LU R15, [R1+0x134] ;  /* 0x00013400010f7983 */ /* 0x001ea20000300800 */
[----:B---3--:R-:W-:-:S05]  /*c850*/  LEA R14, P2, R25, R0, 0x1 ;  /* 0x00000000190e7211 */ /* 0x008fca00078408ff */
[----:B------:R4:W-:Y:S04]  /*c860*/  STL [R1+0x1034], R14 ;  /* 0x0010340e01007387 */ /* 0x0009e80000100800 */
[----:B------:R0:W-:Y:S01]  /*c870*/  STL [R1+0x1008], R13 ;  /* 0x0010080d01007387 */ /* 0x0001e20000100800 */
[----:B----4-:R-:W-:Y:S02]  /*c880*/  LEA R14, P3, R11, R0, 0x1 ;  /* 0x000000000b0e7211 */ /* 0x010fe400078608ff */
        /* <DEDUP_REMOVED lines=8> */
[----:B------:R-:W-:Y:S01]  /*c910*/  STL [R1+0x1018], R13 ;  /* 0x0010180d01007387 */ /* 0x000fe20000100800 */
[----:B0-----:R-:W-:-:S05]  /*c920*/  LEA R14, P4, R27, R0, 0x1 ;  /* 0x000000001b0e7211 */ /* 0x001fca00078808ff */
[----:B------:R0:W-:Y:S04]  /*c930*/  STL [R1+0x104c], R14 ;  /* 0x00104c0e01007387 */ /* 0x0001e80000100800 */
[----:B0-----:R-:W4:Y:S01]  /*c940*/  LDL.LU R14, [R1+0x128] ;  /* 0x00012800010e7983 */ /* 0x001f220000300800 */
[----:B------:R-:W-:-:S03]  /*c950*/  LEA R13, P0, R29, R0, 0x1 ;  /* 0x000000001d0d7211 */ /* 0x000fc600078008ff */
[----:B------:R0:W-:Y:S04]  /*c960*/  STL [R1+0x1020], R12 ;  /* 0x0010200c01007387 */ /* 0x0001e80000100800 */
[----:B------:R1:W-:Y:S01]  /*c970*/  STL [R1+0x1054], R13 ;  /* 0x0010540d01007387 */ /* 0x0003e20000100800 */
[----:B0-----:R-:W-:-:S03]  /*c980*/  LEA.HI.X.SX32 R12, R19, R2, 0x1, P1 ;  /* 0x00000002130c7211 */ /* 0x001fc600008f0eff */
[----:B------:R-:W4:Y:S01]  /*c990*/  LDL.LU R19, [R1+0x124] ;  /* 0x0001240001137983 */ /* 0x000f220000300800 */
[----:B-1----:R-:W-:-:S03]  /*c9a0*/  LEA R13, P1, R28, R0, 0x1 ;  /* 0x000000001c0d7211 */ /* 0x002fc600078208ff */
[----:B------:R0:W-:Y:S04]  /*c9b0*/  STL [R1+0x1028], R12 ;  /* 0x0010280c01007387 */ /* 0x0001e80000100800 */
[----:B------:R1:W-:Y:S01]  /*c9c0*/  STL [R1+0x105c], R13 ;  /* 0x00105c0d01007387 */ /* 0x0003e20000100800 */
[----:B0-----:R-:W-:-:S03]  /*c9d0*/  LEA.HI.X.SX32 R12, R25, R2, 0x1, P2 ;  /* 0x00000002190c7211 */ /* 0x001fc600010f0eff */
[----:B------:R-:W4:Y:S04]  /*c9e0*/  LDL.LU R25, [R1+0x120] ;  /* 0x0001200001197983 */ /* 0x000f280000300800 */
[----:B------:R0:W-:Y:S01]  /*c9f0*/  STL [R1+0x1030], R12 ;  /* 0x0010300c01007387 */ /* 0x0001e20000100800 */
[----:B-1----:R-:W-:Y:S02]  /*ca00*/  LEA R13, P2, R10, R0, 0x1 ;  /* 0x000000000a0d7211 */ /* 0x002fe400078408ff */
[----:B0-----:R-:W-:-:S03]  /*ca10*/  LEA.HI.X.SX32 R12, R11, R2, 0x1, P3 ;  /* 0x000000020b0c7211 */ /* 0x001fc600018f0eff */
[----:B------:R0:W-:Y:S04]  /*ca20*/  STL [R1+0x1064], R13 ;  /* 0x0010640d01007387 */ /* 0x0001e80000100800 */
[----:B0-----:R-:W4:Y:S01]  /*ca30*/  LDL.LU R13, [R1+0x114] ;  /* 0x00011400010d7983 */ /* 0x001f220000300800 */
[----:B------:R-:W-:-:S03]  /*ca40*/  LEA R11, P3, R9, R0, 0x1 ;  /* 0x00000000090b7211 */ /* 0x000fc600078608ff */
[----:B------:R0:W-:Y:S04]  /*ca50*/  STL [R1+0x1038], R12 ;  /* 0x0010380c01007387 */ /* 0x0001e80000100800 */
[----:B------:R1:W-:Y:S01]  /*ca60*/  STL [R1+0x106c], R11 ;  /* 0x00106c0b01007387 */ /* 0x0003e20000100800 */
[----:B0-----:R-:W-:-:S03]  /*ca70*/  LEA.HI.X.SX32 R12, R26, R2, 0x1, P5 ;  /* 0x000000021a0c7211 */ /* 0x001fc600028f0eff */
[----:B------:R-:W4:Y:S04]  /*ca80*/  LDL.LU R26, [R1+0x104] ;  /* 0x00010400011a7983 */ /* 0x000f280000300800 */
[----:B------:R0:W-:Y:S01]  /*ca90*/  STL [R1+0x1040], R12 ;  /* 0x0010400c01007387 */ /* 0x0001e20000100800 */
[----:B-1----:R-:W-:Y:S02]  /*caa0*/  LEA R11, P5, R8, R0, 0x1 ;  /* 0x00000000080b7211 */ /* 0x002fe400078a08ff */
[----:B0-----:R-:W-:-:S03]  /*cab0*/  LEA.HI.X.SX32 R12, R27, R2, 0x1, P4 ;  /* 0x000000021b0c7211 */ /* 0x001fc600020f0eff */
[----:B------:R-:W-:Y:S01]  /*cac0*/  STL [R1+0x1074], R11 ;  /* 0x0010740b01007387 */ /* 0x000fe20000100800 */
[----:B------:R-:W-:-:S03]  /*cad0*/  LEA.HI.X.SX32 R16, R29, R2, 0x1, P0 ;  /* 0x000000021d107211 */ /* 0x000fc600000f0eff */
[----:B------:R-:W4:Y:S04]  /*cae0*/  LDL.LU R27, [R1+0xfc] ;  /* 0x0000fc00011b7983 */ /* 0x000f280000300800 */
        /* <DEDUP_REMOVED lines=8> */
[----:B------:R-:W-:Y:S04]  /*cb70*/  STL [R1+0x1084], R11 ;  /* 0x0010840b01007387 */ /* 0x000fe80000100800 */
[----:B------:R0:W-:Y:S04]  /*cb80*/  STL [R1+0x1058], R16 ;  /* 0x0010581001007387 */ /* 0x0001e80000100800 */
[----:B------:R-:W4:Y:S01]  /*cb90*/  LDL.LU R28, [R1+0xe4] ;  /* 0x0000e400011c7983 */ /* 0x000f220000300800 */
[-C--:B0-----:R-:W-:Y:S02]  /*cba0*/  LEA.HI.X.SX32 R16, R10, R2.reuse, 0x1, P2 ;  /* 0x000000020a107211 */ /* 0x081fe400010f0eff */
[----:B------:R-:W-:-:S02]  /*cbb0*/  LEA.HI.X.SX32 R8, R8, R2, 0x1, P5 ;  /* 0x0000000208087211 */ /* 0x000fc400028f0eff */
[----:B--2---:R-:W-:-:S05]  /*cbc0*/  LEA R11, P1, R15, R0, 0x1 ;  /* 0x000000000f0b7211 */ /* 0x004fca00078208ff */
[----:B------:R0:W-:Y:S04]  /*cbd0*/  STL [R1+0x108c], R11 ;  /* 0x00108c0b01007387 */ /* 0x0001e80000100800 */
[----:B0-----:R-:W2:Y:S04]  /*cbe0*/  LDL.LU R11, [R1+0xd8] ;  /* 0x0000d800010b7983 */ /* 0x001ea80000300800 */
[----:B------:R0:W-:Y:S01]  /*cbf0*/  STL [R1+0x1060], R16 ;  /* 0x0010601001007387 */ /* 0x0001e20000100800 */
[----:B---3--:R-:W-:Y:S02]  /*cc00*/  LEA R10, P2, R7, R0, 0x1 ;  /* 0x00000000070a7211 */ /* 0x008fe400078408ff */
[----:B0-----:R-:W-:-:S03]  /*cc10*/  LEA.HI.X.SX32 R16, R9, R2, 0x1, P3 ;  /* 0x0000000209107211 */ /* 0x001fc600018f0eff */
[----:B------:R0:W-:Y:S04]  /*cc20*/  STL [R1+0x1094], R10 ;  /* 0x0010940a01007387 */ /* 0x0001e80000100800 */
[----:B0-----:R-:W3:Y:S01]  /*cc30*/  LDL.LU R10, [R1+0xcc] ;  /* 0x0000cc00010a7983 */ /* 0x001ee20000300800 */
[----:B----4-:R-:W-:-:S03]  /*cc40*/  LEA R9, P3, R6, R0, 0x1 ;  /* 0x0000000006097211 */ /* 0x010fc600078608ff */
[----:B------:R-:W-:Y:S04]  /*cc50*/  STL [R1+0x1068], R16 ;  /* 0x0010681001007387 */ /* 0x000fe80000100800 */
[----:B------:R0:W-:Y:S04]  /*cc60*/  STL [R1+0x109c], R9 ;  /* 0x00109c0901007387 */ /* 0x0001e80000100800 */
[----:B0-----:R-:W4:Y:S04]  /*cc70*/  LDL.LU R9, [R1+0xc8] ;  /* 0x0000c80001097983 */ /* 0x001f280000300800 */
[----:B------:R0:W-:Y:S01]  /*cc80*/  STL [R1+0x1070], R8 ;  /* 0x0010700801007387 */ /* 0x0001e20000100800 */
[----:B------:R-:W-:-:S02]  /*cc90*/  LEA R16, P5, R14, R0, 0x1 ;  /* 0x000000000e107211 */ /* 0x000fc400078a08ff */
[----:B0-----:R-:W-:Y:S02]  /*cca0*/  LEA.HI.X.SX32 R8, R5, R2, 0x1, P4 ;  /* 0x0000000205087211 */ /* 0x001fe400020f0eff */
[----:B------:R-:W4:Y:S04]  /*ccb0*/  LDL.LU R5, [R1+0xc4] ;  /* 0x0000c40001057983 */ /* 0x000f280000300800 */
[----:B------:R0:W-:Y:S04]  /*ccc0*/  STL [R1+0x10a4], R16 ;  /* 0x0010a41001007387 */ /* 0x0001e80000100800 */
[----:B------:R1:W-:Y:S01]  /*ccd0*/  STL [R1+0x1078], R8 ;  /* 0x0010780801007387 */ /* 0x0003e20000100800 */
[----:B0-----:R-:W-:-:S02]  /*cce0*/  LEA R16, P4, R19, R0, 0x1 ;  /* 0x0000000013107211 */ /* 0x001fc400078808ff */
[----:B-1----:R-:W-:Y:S02]  /*ccf0*/  LEA.HI.X.SX32 R8, R4, R2, 0x1, P0 ;  /* 0x0000000204087211 */ /* 0x002fe400000f0eff */
[----:B------:R-:W4:Y:S04]  /*cd00*/  LDL.LU R4, [R1+0xb8] ;  /* 0x0000b80001047983 */ /* 0x000f280000300800 */
[----:B------:R-:W-:Y:S04]  /*cd10*/  STL [R1+0x10ac], R16 ;  /* 0x0010ac1001007387 */ /* 0x000fe80000100800 */
[----:B------:R0:W-:Y:S04]  /*cd20*/  STL [R1+0x1080], R8 ;  /* 0x0010800801007387 */ /* 0x0001e80000100800 */
[----:B0-----:R-:W4:Y:S01]  /*cd30*/  LDL.LU R8, [R1+0xb0] ;  /* 0x0000b00001087983 */ /* 0x001f220000300800 */
[----:B------:R-:W-:-:S02]  /*cd40*/  LEA R16, P0, R25, R0, 0x1 ;  /* 0x0000000019107211 */ /* 0x000fc400078008ff */
[-C--:B------:R-:W-:Y:S02]  /*cd50*/  LEA.HI.X.SX32 R17, R15, R2.reuse, 0x1, P1 ;  /* 0x000000020f117211 */ /* 0x080fe400008f0eff */
[----:B------:R-:W-:Y:S01]  /*cd60*/  LEA.HI.X.SX32 R15, R7, R2, 0x1, P2 ;  /* 0x00000002070f7211 */ /* 0x000fe200010f0eff */
[----:B------:R0:W-:Y:S04]  /*cd70*/  STL [R1+0x10b4], R16 ;  /* 0x0010b41001007387 */ /* 0x0001e80000100800 */
[----:B------:R1:W-:Y:S04]  /*cd80*/  STL [R1+0x1088], R17 ;  /* 0x0010881101007387 */ /* 0x0003e80000100800 */
[----:B------:R-:W4:Y:S01]  /*cd90*/  LDL.LU R7, [R1+0xa0] ;  /* 0x0000a00001077983 */ /* 0x000f220000300800 */
[----:B0-----:R-:W-:-:S05]  /*cda0*/  LEA R16, P1, R13, R0, 0x1 ;  /* 0x000000000d107211 */ /* 0x001fca00078208ff */
[----:B------:R0:W-:Y:S04]  /*cdb0*/  STL [R1+0x10bc], R16 ;  /* 0x0010bc1001007387 */ /* 0x0001e80000100800 */
[----:B------:R0:W-:Y:S01]  /*cdc0*/  STL [R1+0x1090], R15 ;  /* 0x0010900f01007387 */ /* 0x0001e20000100800 */
[----:B-1----:R-:W-:Y:S02]  /*cdd0*/  LEA R17, P2, R26, R0, 0x1 ;  /* 0x000000001a117211 */ /* 0x002fe400078408ff */
[----:B0-----:R-:W-:-:S03]  /*cde0*/  LEA.HI.X.SX32 R16, R6, R2, 0x1, P3 ;  /* 0x0000000206107211 */ /* 0x001fc600018f0eff */
[----:B------:R-:W-:Y:S04]  /*cdf0*/  STL [R1+0x10c4], R17 ;  /* 0x0010c41101007387 */ /* 0x000fe80000100800 */
[----:B------:R-:W4:Y:S04]  /*ce00*/  LDL.LU R6, [R1+0x94] ;  /* 0x0000940001067983 */ /* 0x000f280000300800 */
[----:B------:R0:W-:Y:S01]  /*ce10*/  STL [R1+0x1098], R16 ;  /* 0x0010981001007387 */ /* 0x0001e20000100800 */
[----:B------:R-:W-:Y:S02]  /*ce20*/  LEA R15, P3, R27, R0, 0x1 ;  /* 0x000000001b0f7211 */ /* 0x000fe400078608ff */
[----:B0-----:R-:W-:-:S03]  /*ce30*/  LEA.HI.X.SX32 R16, R14, R2, 0x1, P5 ;  /* 0x000000020e107211 */ /* 0x001fc600028f0eff */
[----:B------:R0:W-:Y:S01]  /*ce40*/  STL [R1+0x10cc], R15 ;  /* 0x0010cc0f01007387 */ /* 0x0001e20000100800 */
[----:B------:R-:W-:-:S03]  /*ce50*/  LEA.HI.X.SX32 R14, R19, R2, 0x1, P4 ;  /* 0x00000002130e7211 */ /* 0x000fc600020f0eff */
[----:B------:R-:W-:Y:S04]  /*ce60*/  STL [R1+0x10a0], R16 ;  /* 0x0010a01001007387 */ /* 0x000fe80000100800 */
[----:B------:R-:W4:Y:S01]  /*ce70*/  LDL.LU R19, [R1+0x90] ;  /* 0x0000900001137983 */ /* 0x000f220000300800 */
[----:B0-----:R-:W-:-:S05]  /*ce80*/  LEA R15, P5, R12, R0, 0x1 ;  /* 0x000000000c0f7211 */ /* 0x001fca00078a08ff */
[----:B------:R0:W-:Y:S04]  /*ce90*/  STL [R1+0x10d4], R15 ;  /* 0x0010d40f01007387 */ /* 0x0001e80000100800 */
[----:B------:R1:W-:Y:S01]  /*cea0*/  STL [R1+0x10a8], R14 ;  /* 0x0010a80e01007387 */ /* 0x0003e20000100800 */
[----:B0-----:R-:W-:Y:S02]  /*ceb0*/  LEA.HI.X.SX32 R15, R25, R2, 0x1, P0 ;  /* 0x00000002190f7211 */ /* 0x001fe400000f0eff */
[----:B------:R-:W-:-:S05]  /*cec0*/  LEA R16, P4, R29, R0, 0x1 ;  /* 0x000000001d107211 */ /* 0x000fca00078808ff */
[----:B------:R-:W-:Y:S04]  /*ced0*/  STL [R1+0x10dc], R16 ;  /* 0x0010dc1001007387 */ /* 0x000fe80000100800 */
[----:B------:R-:W4:Y:S04]  /*cee0*/  LDL.LU R25, [R1+0x8c] ;  /* 0x00008c0001197983 */ /* 0x000f280000300800 */
[----:B------:R0:W-:Y:S01]  /*cef0*/  STL [R1+0x10b0], R15 ;  /* 0x0010b00f01007387 */ /* 0x0001e20000100800 */
[----:B-1----:R-:W-:Y:S02]  /*cf00*/  LEA R14, P0, R28, R0, 0x1 ;  /* 0x000000001c0e7211 */ /* 0x002fe400078008ff */
[----:B0-----:R-:W-:-:S03]  /*cf10*/  LEA.HI.X.SX32 R15, R13, R2, 0x1, P1 ;  /* 0x000000020d0f7211 */ /* 0x001fc600008f0eff */
[----:B------:R2:W-:Y:S01]  /*cf20*/  STL [R1+0x10e4], R14 ;  /* 0x0010e40e01007387 */ /* 0x0005e20000100800 */
[----:B------:R-:W-:-:S03]  /*cf30*/  LEA.HI.X.SX32 R13, R26, R2, 0x1, P2 ;  /* 0x000000021a0d7211 */ /* 0x000fc600010f0eff */
[----:B------:R-:W-:Y:S04]  /*cf40*/  STL [R1+0x10b8], R15 ;  /* 0x0010b80f01007387 */ /* 0x000fe80000100800 */
[----:B------:R-:W4:Y:S01]  /*cf50*/  LDL.LU R26, [R1+0x84] ;  /* 0x00008400011a7983 */ /* 0x000f220000300800 */
[----:B--2---:R-:W-:-:S05]  /*cf60*/  LEA R14, P1, R11, R0, 0x1 ;  /* 0x000000000b0e7211 */ /* 0x004fca00078208ff */
[----:B------:R0:W-:Y:S04]  /*cf70*/  STL [R1+0x10ec], R14 ;  /* 0x0010ec0e01007387 */ /* 0x0001e80000100800 */
[----:B------:R4:W-:Y:S01]  /*cf80*/  STL [R1+0x10c0], R13 ;  /* 0x0010c00d01007387 */ /* 0x0009e20000100800 */
[----:B0-----:R-:W-:Y:S02]  /*cf90*/  LEA.HI.X.SX32 R14, R27, R2, 0x1, P3 ;  /* 0x000000021b0e7211 */ /* 0x001fe400018f0eff */
[----:B---3--:R-:W-:-:S05]  /*cfa0*/  LEA R15, P2, R10, R0, 0x1 ;  /* 0x000000000a0f7211 */ /* 0x008fca00078408ff */
[----:B------:R-:W-:Y:S04]  /*cfb0*/  STL [R1+0x10f4], R15 ;  /* 0x0010f40f01007387 */ /* 0x000fe80000100800 */
[----:B------:R-:W2:Y:S04]  /*cfc0*/  LDL.LU R27, [R1+0x7c] ;  /* 0x00007c00011b7983 */ /* 0x000ea80000300800 */
[----:B------:R0:W-:Y:S01]  /*cfd0*/  STL [R1+0x10c8], R14 ;  /* 0x0010c80e01007387 */ /* 0x0001e20000100800 */
[----:B----4-:R-:W-:Y:S02]  /*cfe0*/  LEA R13, P3, R9, R0, 0x1 ;  /* 0x00000000090d7211 */ /* 0x010fe400078608ff */
[----:B0-----:R-:W-:-:S03]  /*cff0*/  LEA.HI.X.SX32 R14, R12, R2, 0x1, P5 ;  /* 0x000000020c0e7211 */ /* 0x001fc600028f0eff */
[----:B------:R0:W-:Y:S01]  /*d000*/  STL [R1+0x10fc], R13 ;  /* 0x0010fc0d01007387 */ /* 0x0001e20000100800 */
[----:B------:R-:W-:-:S03]  /*d010*/  LEA.HI.X.SX32 R12, R29, R2, 0x1, P4 ;  /* 0x000000021d0c7211 */ /* 0x000fc600020f0eff */
[----:B------:R-:W-:Y:S04]  /*d020*/  STL [R1+0x10d0], R14 ;  /* 0x0010d00e01007387 */ /* 0x000fe80000100800 */
[----:B------:R-:W3:Y:S01]  /*d030*/  LDL.LU R29, [R1+0x74] ;  /* 0x00007400011d7983 */ /* 0x000ee20000300800 */
[----:B0-----:R-:W-:-:S05]  /*d040*/  LEA R13, P5, R5, R0, 0x1 ;  /* 0x00000000050d7211 */ /* 0x001fca00078a08ff */
[----:B------:R0:W-:Y:S04]  /*d050*/  STL [R1+0x1104], R13 ;  /* 0x0011040d01007387 */ /* 0x0001e80000100800 */
[----:B------:R1:W-:Y:S01]  /*d060*/  STL [R1+0x10d8], R12 ;  /* 0x0010d80c01007387 */ /* 0x0003e20000100800 */
[----:B0-----:R-:W-:Y:S02]  /*d070*/  LEA.HI.X.SX32 R13, R28, R2, 0x1, P0 ;  /* 0x000000021c0d7211 */ /* 0x001fe400000f0eff */
[----:B------:R-:W-:-:S05]  /*d080*/  LEA R14, P4, R4, R0, 0x1 ;  /* 0x00000000040e7211 */ /* 0x000fca00078808ff */
[----:B------:R-:W-:Y:S04]  /*d090*/  STL [R1+0x110c], R14 ;  /* 0x00110c0e01007387 */ /* 0x000fe80000100800 */
[----:B------:R-:W4:Y:S04]  /*d0a0*/  LDL.LU R28, [R1+0x70] ;  /* 0x00007000011c7983 */ /* 0x000f280000300800 */
[----:B------:R-:W-:Y:S01]  /*d0b0*/  STL [R1+0x10e0], R13 ;  /* 0x0010e00d01007387 */ /* 0x000fe20000100800 */
[----:B-1----:R-:W-:Y:S02]  /*d0c0*/  LEA R12, P0, R8, R0, 0x1 ;  /* 0x00000000080c7211 */ /* 0x002fe400078008ff */
[----:B------:R-:W-:-:S03]  /*d0d0*/  LEA.HI.X.SX32 R11, R11, R2, 0x1, P1 ;  /* 0x000000020b0b7211 */ /* 0x000fc600008f0eff */
[----:B------:R0:W-:Y:S04]  /*d0e0*/  STL [R1+0x1114], R12 ;  /* 0x0011140c01007387 */ /* 0x0001e80000100800 */
[----:B------:R-:W4:Y:S04]  /*d0f0*/  LDL.LU R21, [R1+0x64] ;  /* 0x0000640001157983 */ /* 0x000f280000300800 */
[----:B------:R1:W-:Y:S01]  /*d100*/  STL [R1+0x10e8], R11 ;  /* 0x0010e80b01007387 */ /* 0x0003e20000100800 */
[----:B0-----:R-:W-:-:S03]  /*d110*/  LEA R12, P1, R7, R0, 0x1 ;  /* 0x00000000070c7211 */ /* 0x001fc600078208ff */
[----:B------:R-:W4:Y:S04]  /*d120*/  LDL.LU R18, [R1+0x5c] ;  /* 0x00005c0001127983 */ /* 0x000f280000300800 */
[----:B------:R-:W-:Y:S01]  /*d130*/  STL [R1+0x111c], R12 ;  /* 0x00111c0c01007387 */ /* 0x000fe20000100800 */
[----:B-1----:R-:W-:-:S03]  /*d140*/  LEA.HI.X.SX32 R11, R10, R2, 0x1, P2 ;  /* 0x000000020a0b7211 */ /* 0x002fc600010f0eff */
[----:B------:R-:W4:Y:S04]  /*d150*/  LDL.LU R17, [R1+0x54] ;  /* 0x0000540001117983 */ /* 0x000f280000300800 */
[----:B------:R-:W-:Y:S04]  /*d160*/  STL [R1+0x10f0], R11 ;  /* 0x0010f00b01007387 */ /* 0x000fe80000100800 */
[----:B------:R-:W4:Y:S01]  /*d170*/  LDL.LU R16, [R1+0x48] ;  /* 0x0000480001107983 */ /* 0x000f220000300800 */
[----:B------:R-:W-:Y:S02]  /*d180*/  LEA R10, P2, R6, R0, 0x1 ;  /* 0x00000000060a7211 */ /* 0x000fe400078408ff */
[----:B------:R-:W-:-:S03]  /*d190*/  LEA.HI.X.SX32 R9, R9, R2, 0x1, P3 ;  /* 0x0000000209097211 */ /* 0x000fc600018f0eff */
[----:B------:R0:W-:Y:S04]  /*d1a0*/  STL [R1+0x1124], R10 ;  /* 0x0011240a01007387 */ /* 0x0001e80000100800 */
[----:B------:R-:W4:Y:S04]  /*d1b0*/  LDL.LU R15, [R1+0x40] ;  /* 0x00004000010f7983 */ /* 0x000f280000300800 */
[----:B------:R1:W-:Y:S04]  /*d1c0*/  STL [R1+0x10f8], R9 ;  /* 0x0010f80901007387 */ /* 0x0003e80000100800 */
[----:B------:R-:W4:Y:S01]  /*d1d0*/  LDL.LU R14, [R1+0x34] ;  /* 0x00003400010e7983 */ /* 0x000f220000300800 */
[----:B0-----:R-:W-:-:S02]  /*d1e0*/  LEA R10, P3, R19, R0, 0x1 ;  /* 0x00000000130a7211 */ /* 0x001fc400078608ff */
[-C--:B-1----:R-:W-:Y:S02]  /*d1f0*/  LEA.HI.X.SX32 R9, R5, R2.reuse, 0x1, P5 ;  /* 0x0000000205097211 */ /* 0x082fe400028f0eff */
[-C--:B------:R-:W-:Y:S01]  /*d200*/  LEA.HI.X.SX32 R4, R4, R2.reuse, 0x1, P4 ;  /* 0x0000000204047211 */ /* 0x080fe200020f0eff */
[----:B------:R-:W-:Y:S04]  /*d210*/  STL [R1+0x112c], R10 ;  /* 0x00112c0a01007387 */ /* 0x000fe80000100800 */
[----:B------:R-:W4:Y:S01]  /*d220*/  LDL.LU R13, [R1+0x30] ;  /* 0x00003000010d7983 */ /* 0x000f220000300800 */
[----:B------:R-:W-:-:S03]  /*d230*/  LEA.HI.X.SX32 R8, R8, R2, 0x1, P0 ;  /* 0x0000000208087211 */ /* 0x000fc600000f0eff */
[----:B------:R-:W-:Y:S04]  /*d240*/  STL [R1+0x1100], R9 ;  /* 0x0011000901007387 */ /* 0x000fe80000100800 */
[----:B------:R-:W4:Y:S01]  /*d250*/  LDL.LU R12, [R1+0x2c] ;  /* 0x00002c00010c7983 */ /* 0x000f220000300800 */
[----:B------:R-:W-:-:S05]  /*d260*/  LEA R5, P5, R25, R0, 0x1 ;  /* 0x0000000019057211 */ /* 0x000fca00078a08ff */
[----:B------:R0:W-:Y:S04]  /*d270*/  STL [R1+0x1134], R5 ;  /* 0x0011340501007387 */ /* 0x0001e80000100800 */
[----:B0-----:R-:W4:Y:S04]  /*d280*/  LDL.LU R5, [R1+0x28] ;  /* 0x0000280001057983 */ /* 0x001f280000300800 */
[----:B------:R0:W-:Y:S01]  /*d290*/  STL [R1+0x1108], R4 ;  /* 0x0011080401007387 */ /* 0x0001e20000100800 */
[----:B------:R-:W-:-:S03]  /*d2a0*/  LEA R9, P4, R26, R0, 0x1 ;  /* 0x000000001a097211 */ /* 0x000fc600078808ff */
[----:B0-----:R-:W4:Y:S04]  /*d2b0*/  LDL.LU R4, [R1+0x1c] ;  /* 0x00001c0001047983 */ /* 0x001f280000300800 */
[----:B------:R-:W-:Y:S04]  /*d2c0*/  STL [R1+0x113c], R9 ;  /* 0x00113c0901007387 */ /* 0x000fe80000100800 */
[----:B------:R-:W4:Y:S04]  /*d2d0*/  LDL.LU R11, [R1+0x18] ;  /* 0x00001800010b7983 */ /* 0x000f280000300800 */
[----:B------:R0:W-:Y:S01]  /*d2e0*/  STL [R1+0x1110], R8 ;  /* 0x0011100801007387 */ /* 0x0001e20000100800 */
[----:B------:R-:W-:-:S03]  /*d2f0*/  LEA.HI.X.SX32 R6, R6, R2, 0x1, P2 ;  /* 0x0000000206067211 */ /* 0x000fc600010f0eff */
[----:B------:R-:W4:Y:S01]  /*d300*/  LDL.LU R10, [R1+0x14] ;  /* 0x00001400010a7983 */ /* 0x000f220000300800 */
[-C--:B0-----:R-:W-:Y:S02]  /*d310*/  LEA.HI.X.SX32 R8, R7, R2.reuse, 0x1, P1 ;  /* 0x0000000207087211 */ /* 0x081fe400008f0eff */
[-C--:B------:R-:W-:Y:S02]  /*d320*/  LEA.HI.X.SX32 R19, R19, R2.reuse, 0x1, P3 ;  /* 0x0000000213137211 */ /* 0x080fe400018f0eff */
[-C--:B------:R-:W-:Y:S02]  /*d330*/  LEA.HI.X.SX32 R25, R25, R2.reuse, 0x1, P5 ;  /* 0x0000000219197211 */ /* 0x080fe400028f0eff */
[----:B------:R-:W-:Y:S02]  /*d340*/  LEA.HI.X.SX32 R26, R26, R2, 0x1, P4 ;  /* 0x000000021a1a7211 */ /* 0x000fe400020f0eff */
[----:B--2---:R-:W-:-:S05]  /*d350*/  LEA R9, P0, R27, R0, 0x1 ;  /* 0x000000001b097211 */ /* 0x004fca00078008ff */
[----:B------:R0:W-:Y:S04]  /*d360*/  STL [R1+0x1144], R9 ;  /* 0x0011440901007387 */ /* 0x0001e80000100800 */
[----:B0-----:R-:W2:Y:S04]  /*d370*/  LDL.LU R9, [R1+0x10] ;  /* 0x0000100001097983 */ /* 0x001ea80000300800 */
[----:B------:R0:W-:Y:S01]  /*d380*/  STL [R1+0x1118], R8 ;  /* 0x0011180801007387 */ /* 0x0001e20000100800 */
[----:B---3--:R-:W-:-:S03]  /*d390*/  LEA R7, P1, R29, R0, 0x1 ;  /* 0x000000001d077211 */ /* 0x008fc600078208ff */
[----:B0-----:R-:W3:Y:S04]  /*d3a0*/  LDL.LU R8, [R1+0xc] ;  /* 0x00000c0001087983 */ /* 0x001ee80000300800 */
[----:B------:R0:W-:Y:S04]  /*d3b0*/  STL [R1+0x114c], R7 ;  /* 0x00114c0701007387 */ /* 0x0001e80000100800 */
[----:B0-----:R-:W3:Y:S04]  /*d3c0*/  LDL.LU R7, [R1+0x8] ;  /* 0x0000080001077983 */ /* 0x001ee80000300800 */
[----:B------:R4:W-:Y:S02]  /*d3d0*/  STL [R1+0x1120], R6 ;  /* 0x0011200601007387 */ /* 0x0009e40000100800 */
[----:B----4-:R-:W-:-:S05]  /*d3e0*/  LEA R6, P2, R28, R0, 0x1 ;  /* 0x000000001c067211 */ /* 0x010fca00078408ff */
[----:B------:R0:W-:Y:S04]  /*d3f0*/  STL [R1+0x1154], R6 ;  /* 0x0011540601007387 */ /* 0x0001e80000100800 */
[----:B0-----:R-:W4:Y:S04]  /*d400*/  LDL.LU R6, [R1+0x12e8] ;  /* 0x0012e80001067983 */ /* 0x001f280000300800 */
[----:B------:R0:W-:Y:S02]  /*d410*/  STL [R1+0x1128], R19 ;  /* 0x0011281301007387 */ /* 0x0001e40000100800 */
[----:B0-----:R-:W-:-:S05]  /*d420*/  LEA R19, P3, R21, R0, 0x1 ;  /* 0x0000000015137211 */ /* 0x001fca00078608ff */
[----:B------:R0:W-:Y:S04]  /*d430*/  STL [R1+0x115c], R19 ;  /* 0x00115c1301007387 */ /* 0x0001e80000100800 */
[----:B0-----:R-:W4:Y:S04]  /*d440*/  LDL.LU R19, [R1+0x12e4] ;  /* 0x0012e40001137983 */ /* 0x001f280000300800 */
[----:B------:R0:W-:Y:S02]  /*d450*/  STL [R1+0x1130], R25 ;  /* 0x0011301901007387 */ /* 0x0001e40000100800 */
[----:B0-----:R-:W-:-:S05]  /*d460*/  LEA R25, P5, R18, R0, 0x1 ;  /* 0x0000000012197211 */ /* 0x001fca00078a08ff */
[----:B------:R0:W-:Y:S01]  /*d470*/  STL [R1+0x1164], R25 ;  /* 0x0011641901007387 */ /* 0x0001e20000100800 */
[----:B------:R-:W-:-:S03]  /*d480*/  LEA.HI.X.SX32 R27, R27, R2, 0x1, P0 ;  /* 0x000000021b1b7211 */ /* 0x000fc600000f0eff */
        /* <DEDUP_REMOVED lines=13> */
[----:B------:R0:W-:Y:S04]  /*d560*/  STL [R1+0x117c], R29 ;  /* 0x00117c1d01007387 */ /* 0x0001e80000100800 */
[----:B0-----:R-:W4:Y:S04]  /*d570*/  LDL.LU R29, [R1+0x12d4] ;  /* 0x0012d400011d7983 */ /* 0x001f280000300800 */
[----:B------:R0:W-:Y:S02]  /*d580*/  STL [R1+0x1150], R28 ;  /* 0x0011501c01007387 */ /* 0x0001e40000100800 */
[----:B0-----:R-:W-:-:S05]  /*d590*/  LEA R28, P2, R14, R0, 0x1 ;  /* 0x000000000e1c7211 */ /* 0x001fca00078408ff */
[----:B------:R0:W-:Y:S04]  /*d5a0*/  STL [R1+0x1184], R28 ;  /* 0x0011841c01007387 */ /* 0x0001e80000100800 */
[----:B0-----:R-:W4:Y:S01]  /*d5b0*/  LDL.LU R28, [R1+0x12d0] ;  /* 0x0012d000011c7983 */ /* 0x001f220000300800 */
[-C--:B------:R-:W-:Y:S02]  /*d5c0*/  LEA.HI.X.SX32 R21, R21, R2.reuse, 0x1, P3 ;  /* 0x0000000215157211 */ /* 0x080fe400018f0eff */
[----:B------:R-:W-:-:S03]  /*d5d0*/  LEA.HI.X.SX32 R18, R18, R2, 0x1, P5 ;  /* 0x0000000212127211 */ /* 0x000fc600028f0eff */
[----:B------:R0:W-:Y:S01]  /*d5e0*/  STL [R1+0x1158], R21 ;  /* 0x0011581501007387 */ /* 0x0001e20000100800 */
[----:B------:R-:W-:Y:S02]  /*d5f0*/  LEA.HI.X.SX32 R16, R16, R2, 0x1, P0 ;  /* 0x0000000210107211 */ /* 0x000fe400000f0eff */
[----:B0-----:R-:W-:-:S05]  /*d600*/  LEA R21, P3, R13, R0, 0x1 ;  /* 0x000000000d157211 */ /* 0x001fca00078608ff */
[----:B------:R0:W-:Y:S04]  /*d610*/  STL [R1+0x118c], R21 ;  /* 0x00118c1501007387 */ /* 0x0001e80000100800 */
[----:B------:R1:W-:Y:S01]  /*d620*/  STL [R1+0x1160], R18 ;  /* 0x0011601201007387 */ /* 0x0003e20000100800 */
[----:B0-----:R-:W-:Y:S02]  /*d630*/  LEA R21, P5, R12, R0, 0x1 ;  /* 0x000000000c157211 */ /* 0x001fe400078a08ff */
[----:B-1----:R-:W-:Y:S02]  /*d640*/  LEA.HI.X.SX32 R18, R17, R2, 0x1, P4 ;  /* 0x0000000211127211 */ /* 0x002fe400020f0eff */
[-C--:B------:R-:W-:Y:S01]  /*d650*/  LEA R17, P4, R5, R0.reuse, 0x1 ;  /* 0x0000000005117211 */ /* 0x080fe200078808ff */
[----:B------:R-:W-:Y:S04]  /*d660*/  STL [R1+0x1194], R21 ;  /* 0x0011941501007387 */ /* 0x000fe80000100800 */
[----:B------:R0:W-:Y:S04]  /*d670*/  STL [R1+0x1168], R18 ;  /* 0x0011681201007387 */ /* 0x0001e80000100800 */
[----:B------:R1:W-:Y:S04]  /*d680*/  STL [R1+0x119c], R17 ;  /* 0x00119c1101007387 */ /* 0x0003e80000100800 */
[----:B------:R1:W-:Y:S01]  /*d690*/  STL [R1+0x1170], R16 ;  /* 0x0011701001007387 */ /* 0x0003e20000100800 */
[----:B0-----:R-:W-:-:S02]  /*d6a0*/  LEA R18, P0, R4, R0, 0x1 ;  /* 0x0000000004127211 */ /* 0x001fc400078008ff */
[-C--:B-1----:R-:W-:Y:S02]  /*d6b0*/  LEA.HI.X.SX32 R17, R15, R2.reuse, 0x1, P1 ;  /* 0x000000020f117211 */ /* 0x082fe400008f0eff */
[----:B------:R-:W-:Y:S02]  /*d6c0*/  LEA.HI.X.SX32 R15, R14, R2, 0x1, P2 ;  /* 0x000000020e0f7211 */ /* 0x000fe400010f0eff */
[-C--:B------:R-:W-:Y:S01]  /*d6d0*/  LEA R16, P1, R11, R0.reuse, 0x1 ;  /* 0x000000000b107211 */ /* 0x080fe200078208ff */
[----:B------:R-:W-:Y:S01]  /*d6e0*/  STL [R1+0x11a4], R18 ;  /* 0x0011a41201007387 */ /* 0x000fe20000100800 */
[----:B------:R-:W-:Y:S02]  /*d6f0*/  LEA R14, P2, R10, R0, 0x1 ;  /* 0x000000000a0e7211 */ /* 0x000fe400078408ff */
[----:B------:R-:W-:Y:S01]  /*d700*/  LEA.HI.X.SX32 R13, R13, R2, 0x1, P3 ;  /* 0x000000020d0d7211 */ /* 0x000fe200018f0eff */
[----:B------:R-:W-:Y:S04]  /*d710*/  STL [R1+0x1178], R17 ;  /* 0x0011781101007387 */ /* 0x000fe80000100800 */
[----:B------:R-:W-:Y:S04]  /*d720*/  STL [R1+0x11ac], R16 ;  /* 0x0011ac1001007387 */ /* 0x000fe80000100800 */
[----:B------:R2:W-:Y:S04]  /*d730*/  STL [R1+0x1180], R15 ;  /* 0x0011800f01007387 */ /* 0x0005e80000100800 */
[----:B------:R0:W-:Y:S04]  /*d740*/  STL [R1+0x11b4], R14 ;  /* 0x0011b40e01007387 */ /* 0x0001e80000100800 */
[----:B------:R3:W-:Y:S01]  /*d750*/  STL [R1+0x1188], R13 ;  /* 0x0011880d01007387 */ /* 0x0007e20000100800 */
[----:B--2---:R-:W-:-:S02]  /*d760*/  LEA R15, P3, R9, R0, 0x1 ;  /* 0x00000000090f7211 */ /* 0x004fc400078608ff */
[-C--:B0-----:R-:W-:Y:S02]  /*d770*/  LEA.HI.X.SX32 R14, R12, R2.reuse, 0x1, P5 ;  /* 0x000000020c0e7211 */ /* 0x081fe400028f0eff */
[----:B------:R-:W-:Y:S02]  /*d780*/  LEA.HI.X.SX32 R12, R5, R2, 0x1, P4 ;  /* 0x00000002050c7211 */ /* 0x000fe400020f0eff */
[----:B---3--:R-:W-:Y:S01]  /*d790*/  LEA R13, P5, R8, R0, 0x1 ;  /* 0x00000000080d7211 */ /* 0x008fe200078a08ff */
[----:B------:R-:W-:Y:S01]  /*d7a0*/  STL [R1+0x11bc], R15 ;  /* 0x0011bc0f01007387 */ /* 0x000fe20000100800 */
[----:B------:R-:W-:Y:S02]  /*d7b0*/  LEA.HI.X.SX32 R4, R4, R2, 0x1, P0 ;  /* 0x0000000204047211 */ /* 0x000fe400000f0eff */
[----:B------:R-:W-:Y:S01]  /*d7c0*/  LEA R5, P4, R7, R0, 0x1 ;  /* 0x0000000007057211 */ /* 0x000fe200078808ff */
[----:B------:R-:W-:Y:S04]  /*d7d0*/  STL [R1+0x1190], R14 ;  /* 0x0011900e01007387 */ /* 0x000fe80000100800 */
[----:B------:R0:W-:Y:S04]  /*d7e0*/  STL [R1+0x11c4], R13 ;  /* 0x0011c40d01007387 */ /* 0x0001e80000100800 */
[----:B------:R-:W-:Y:S04]  /*d7f0*/  STL [R1+0x1198], R12 ;  /* 0x0011980c01007387 */ /* 0x000fe80000100800 */
[----:B------:R1:W-:Y:S01]  /*d800*/  STL [R1+0x11cc], R5 ;  /* 0x0011cc0501007387 */ /* 0x0003e20000100800 */
[----:B0-----:R-:W-:-:S02]  /*d810*/  LEA.HI.X.SX32 R13, R11, R2, 0x1, P1 ;  /* 0x000000020b0d7211 */ /* 0x001fc400008f0eff */
[-C--:B------:R-:W-:Y:S01]  /*d820*/  LEA.HI.X.SX32 R11, R10, R2.reuse, 0x1, P2 ;  /* 0x000000020a0b7211 */ /* 0x080fe200010f0eff */
[----:B-1----:R-:W2:Y:S04]  /*d830*/  LDL R5, [R1+0xc9c] ;  /* 0x000c9c0001057983 */ /* 0x002ea80000100800 */
[----:B------:R0:W-:Y:S01]  /*d840*/  STL [R1+0x11a0], R4 ;  /* 0x0011a00401007387 */ /* 0x0001e20000100800 */
[----:B------:R-:W-:-:S03]  /*d850*/  LEA.HI.X.SX32 R9, R9, R2, 0x1, P3 ;  /* 0x0000000209097211 */ /* 0x000fc600018f0eff */
[----:B0-----:R-:W2:Y:S01]  /*d860*/  LDL R4, [R1+0xca0] ;  /* 0x000ca00001047983 */ /* 0x001ea20000100800 */
[-C--:B----4-:R-:W-:Y:S02]  /*d870*/  LEA R10, P2, R27, R0.reuse, 0x1 ;  /* 0x000000001b0a7211 */ /* 0x090fe400078408ff */
[----:B------:R-:W-:-:S05]  /*d880*/  LEA R12, P0, R28, R0, 0x1 ;  /* 0x000000001c0c7211 */ /* 0x000fca00078008ff */
[----:B------:R0:W-:Y:S04]  /*d890*/  STL [R1+0x11d4], R12 ;  /* 0x0011d40c01007387 */ /* 0x0001e80000100800 */
[----:B------:R-:W-:Y:S01]  /*d8a0*/  STL [R1+0x11a8], R13 ;  /* 0x0011a80d01007387 */ /* 0x000fe20000100800 */
[----:B0-----:R-:W-:-:S05]  /*d8b0*/  LEA R12, P1, R29, R0, 0x1 ;  /* 0x000000001d0c7211 */ /* 0x001fca00078208ff */
[----:B------:R-:W-:Y:S04]  /*d8c0*/  STL [R1+0x11dc], R12 ;  /* 0x0011dc0c01007387 */ /* 0x000fe80000100800 */
[----:B------:R0:W-:Y:S04]  /*d8d0*/  STL [R1+0x11b0], R11 ;  /* 0x0011b00b01007387 */ /* 0x0001e80000100800 */
[----:B------:R1:W-:Y:S04]  /*d8e0*/  STL [R1+0x11e4], R10 ;  /* 0x0011e40a01007387 */ /* 0x0003e80000100800 */
[----:B------:R3:W-:Y:S01]  /*d8f0*/  STL [R1+0x11b8], R9 ;  /* 0x0011b80901007387 */ /* 0x0007e20000100800 */
[----:B0-----:R-:W-:-:S02]  /*d900*/  LEA R11, P3, R26, R0, 0x1 ;  /* 0x000000001a0b7211 */ /* 0x001fc400078608ff */
[----:B-1----:R-:W-:-:S03]  /*d910*/  LEA.HI.X.SX32 R10, R8, R2, 0x1, P5 ;  /* 0x00000002080a7211 */ /* 0x002fc600028f0eff */
[----:B------:R0:W-:Y:S01]  /*d920*/  STL [R1+0x11ec], R11 ;  /* 0x0011ec0b01007387 */ /* 0x0001e20000100800 */
[----:B---3--:R-:W-:-:S03]  /*d930*/  LEA R9, P5, R25, R0, 0x1 ;  /* 0x0000000019097211 */ /* 0x008fc600078a08ff */
[----:B------:R-:W-:Y:S01]  /*d940*/  STL [R1+0x11c0], R10 ;  /* 0x0011c00a01007387 */ /* 0x000fe20000100800 */
[----:B------:R-:W-:Y:S02]  /*d950*/  LEA.HI.X.SX32 R8, R7, R2, 0x1, P4 ;  /* 0x0000000207087211 */ /* 0x000fe400020f0eff */
[----:B------:R-:W-:Y:S01]  /*d960*/  LEA R7, P4, R19, R0, 0x1 ;  /* 0x0000000013077211 */ /* 0x000fe200078808ff */
[----:B------:R1:W-:Y:S01]  /*d970*/  STL [R1+0x11f4], R9 ;  /* 0x0011f40901007387 */ /* 0x0003e20000100800 */
[----:B------:R-:W-:Y:S01]  /*d980*/  IMAD R24, R24, UR7, RZ ;  /* 0x0000000718187c24 */ /* 0x000fe2000f8e02ff */
[----:B0-----:R-:W0:Y:S02]  /*d990*/  LDC R11, c[0x0][0x238] ;  /* 0x00008e00ff0b7b82 */ /* 0x001e240000000800 */
[----:B------:R3:W-:Y:S01]  /*d9a0*/  STL [R1+0x11c8], R8 ;  /* 0x0011c80801007387 */ /* 0x0007e20000100800 */
[----:B-1----:R-:W-:Y:S01]  /*d9b0*/  LEA.HI.X.SX32 R9, R28, R2, 0x1, P0 ;  /* 0x000000021c097211 */ /* 0x002fe200000f0eff */
[----:B------:R-:W-:-:S02]  /*d9c0*/  IMAD R23, R23, UR7, RZ ;  /* 0x0000000717177c24 */ /* 0x000fc4000f8e02ff */
[----:B------:R-:W4:Y:S01]  /*d9d0*/  LDL.LU R28, [R1+0x12cc] ;  /* 0x0012cc00011c7983 */ /* 0x000f220000300800 */
[----:B------:R-:W-:Y:S01]  /*d9e0*/  IMAD R22, R22, UR7, RZ ;  /* 0x0000000716167c24 */ /* 0x000fe2000f8e02ff */
[----:B---3--:R-:W-:Y:S01]  /*d9f0*/  LEA.HI.X.SX32 R8, R29, R2, 0x1, P1 ;  /* 0x000000021d087211 */ /* 0x008fe200008f0eff */
[----:B------:R-:W-:Y:S01]  /*da00*/  IMAD R20, R20, UR7, RZ ;  /* 0x0000000714147c24 */ /* 0x000fe2000f8e02ff */
[----:B------:R1:W-:Y:S01]  /*da10*/  STL [R1+0x11fc], R7 ;  /* 0x0011fc0701007387 */ /* 0x0003e20000100800 */
[----:B------:R-:W-:Y:S01]  /*da20*/  IMAD R3, R3, UR7, RZ ;  /* 0x0000000703037c24 */ /* 0x000fe2000f8e02ff */
[----:B------:R-:W3:Y:S02]  /*da30*/  LDC R10, c[0x0][0x238] ;  /* 0x00008e00ff0a7b82 */ /* 0x000ee40000000800 */
[----:B------:R1:W-:Y:S04]  /*da40*/  STL [R1+0x11d0], R9 ;  /* 0x0011d00901007387 */ /* 0x0003e80000100800 */
[----:B------:R-:W4:Y:S01]  /*da50*/  LDL.LU R29, [R1+0x12c8] ;  /* 0x0012c800011d7983 */ /* 0x000f220000300800 */
[----:B-1----:R-:W-:-:S02]  /*da60*/  LEA R7, P0, R6, R0, 0x1 ;  /* 0x0000000006077211 */ /* 0x002fc400078008ff */
[----:B------:R-:W-:-:S03]  /*da70*/  LEA R9, P1, R24, R0, 0x1 ;  /* 0x0000000018097211 */ /* 0x000fc600078208ff */
[----:B------:R1:W-:Y:S04]  /*da80*/  STL [R1+0x1200], R7 ;  /* 0x0012000701007387 */ /* 0x0003e80000100800 */
[----:B------:R0:W-:Y:S01]  /*da90*/  STL [R1+0x11d8], R8 ;  /* 0x0011d80801007387 */ /* 0x0001e20000100800 */
[----:B-1----:R-:W-:-:S03]  /*daa0*/  LEA.HI.X.SX32 R7, R27, R2, 0x1, P2 ;  /* 0x000000021b077211 */ /* 0x002fc600010f0eff */
[----:B------:R1:W-:Y:S01]  /*dab0*/  STL [R1+0x1204], R9 ;  /* 0x0012040901007387 */ /* 0x0003e20000100800 */
[----:B0-----:R-:W-:-:S03]  /*dac0*/  LEA R8, P2, R23, R0, 0x1 ;  /* 0x0000000017087211 */ /* 0x001fc600078408ff */
[----:B------:R0:W-:Y:S01]  /*dad0*/  STL [R1+0x11e0], R7 ;  /* 0x0011e00701007387 */ /* 0x0001e20000100800 */
[----:B-1----:R-:W-:-:S03]  /*dae0*/  LEA.HI.X.SX32 R9, R26, R2, 0x1, P3 ;  /* 0x000000021a097211 */ /* 0x002fc600018f0eff */
[----:B------:R1:W-:Y:S01]  /*daf0*/  STL [R1+0x1208], R8 ;  /* 0x0012080801007387 */ /* 0x0003e20000100800 */
[----:B0-----:R-:W-:-:S03]  /*db00*/  LEA R7, P3, R22, R0, 0x1 ;  /* 0x0000000016077211 */ /* 0x001fc600078608ff */
[----:B------:R0:W-:Y:S04]  /*db10*/  STL [R1+0x11e8], R9 ;  /* 0x0011e80901007387 */ /* 0x0001e80000100800 */
[----:B------:R3:W-:Y:S01]  /*db20*/  STL [R1+0x120c], R7 ;  /* 0x00120c0701007387 */ /* 0x0007e20000100800 */
[----:B-1----:R-:W-:Y:S02]  /*db30*/  LEA.HI.X.SX32 R8, R25, R2, 0x1, P5 ;  /* 0x0000000219087211 */ /* 0x002fe400028f0eff */
[----:B0-----:R-:W-:Y:S01]  /*db40*/  LEA R9, P5, R20, R0, 0x1 ;  /* 0x0000000014097211 */ /* 0x001fe200078a08ff */
[----:B---3--:R-:W0:Y:S02]  /*db50*/  LDC R7, c[0x0][0x238] ;  /* 0x00008e00ff077b82 */ /* 0x008e240000000800 */
[----:B------:R1:W-:Y:S04]  /*db60*/  STL [R1+0x11f0], R8 ;  /* 0x0011f00801007387 */ /* 0x0003e80000100800 */
[----:B------:R3:W-:Y:S01]  /*db70*/  STL [R1+0x1210], R9 ;  /* 0x0012100901007387 */ /* 0x0007e20000100800 */
[----:B-1----:R-:W-:-:S02]  /*db80*/  LEA.HI.X.SX32 R8, R19, R2, 0x1, P4 ;  /* 0x0000000213087211 */ /* 0x002fc400020f0eff */
[----:B---3--:R-:W-:Y:S02]  /*db90*/  LEA R9, P4, R3, R0, 0x1 ;  /* 0x0000000003097211 */ /* 0x008fe400078808ff */
[-C--:B------:R-:W-:Y:S01]  /*dba0*/  LEA.HI.X.SX32 R0, R6, R2.reuse, 0x1, P0 ;  /* 0x0000000206007211 */ /* 0x080fe200000f0eff */
[----:B------:R-:W-:Y:S01]  /*dbb0*/  STL [R1+0x11f8], R8 ;  /* 0x0011f80801007387 */ /* 0x000fe20000100800 */
[----:B------:R-:W-:-:S03]  /*dbc0*/  LEA.HI.X.SX32 R6, R24, R2, 0x1, P1 ;  /* 0x0000000218067211 */ /* 0x000fc600008f0eff */
[----:B------:R-:W-:Y:S04]  /*dbd0*/  STL [R1+0xeac], R9 ;  /* 0x000eac0901007387 */ /* 0x000fe80000100800 */
[----:B------:R1:W-:Y:S04]  /*dbe0*/  STL [R1+0xe98], R0 ;  /* 0x000e980001007387 */ /* 0x0003e80000100800 */
[----:B------:R-:W-:Y:S01]  /*dbf0*/  STL [R1+0xe9c], R6 ;  /* 0x000e9c0601007387 */ /* 0x000fe20000100800 */
[-C--:B-1----:R-:W-:Y:S02]  /*dc00*/  LEA.HI.X.SX32 R0, R23, R2.reuse, 0x1, P2 ;  /* 0x0000000217007211 */ /* 0x082fe400010f0eff */
[----:B------:R-:W-:-:S03]  /*dc10*/  LEA.HI.X.SX32 R9, R22, R2, 0x1, P3 ;  /* 0x0000000216097211 */ /* 0x000fc600018f0eff */
[----:B------:R1:W-:Y:S01]  /*dc20*/  STL [R1+0xea0], R0 ;  /* 0x000ea00001007387 */ /* 0x0003e20000100800 */
[----:B0-----:R-:W-:-:S03]  /*dc30*/  IMAD R8, R7, 0x1f, RZ ;  /* 0x0000001f07087824 */ /* 0x001fc600078e02ff */
[----:B------:R-:W-:Y:S01]  /*dc40*/  STL [R1+0xea4], R9 ;  /* 0x000ea40901007387 */ /* 0x000fe20000100800 */
[----:B-1----:R-:W-:Y:S01]  /*dc50*/  LEA.HI.X.SX32 R0, R20, R2, 0x1, P5 ;  /* 0x0000000214007211 */ /* 0x002fe200028f0eff */
[----:B------:R-:W-:-:S04]  /*dc60*/  IMAD R10, R10, 0x1e, RZ ;  /* 0x0000001e0a0a7824 */ /* 0x000fc800078e02ff */
[----:B------:R0:W-:Y:S02]  /*dc70*/  STL [R1+0xea8], R0 ;  /* 0x000ea80001007387 */ /* 0x0001e40000100800 */
[----:B0-----:R-:W-:-:S05]  /*dc80*/  LEA.HI.X.SX32 R0, R3, R2, 0x1, P4 ;  /* 0x0000000203007211 */ /* 0x001fca00020f0eff */
[----:B------:R0:W-:Y:S02]  /*dc90*/  STL [R1+0xca4], R0 ;  /* 0x000ca40001007387 */ /* 0x0001e40000100800 */
[----:B0-----:R-:W-:Y:S02]  /*dca0*/  IMAD R0, R11, 0x1c, RZ ;  /* 0x0000001c0b007824 */ /* 0x001fe400078e02ff */
[----:B----4-:R-:W-:-:S04]  /*dcb0*/  IMAD.WIDE R6, R8, 0x2, R28 ;  /* 0x0000000208067825 */ /* 0x010fc800078e021c */
[----:B--2---:R-:W-:Y:S01]  /*dcc0*/  IMAD.WIDE R8, R8, 0x2, R4 ;  /* 0x0000000208087825 */ /* 0x004fe200078e0204 */
[----:B------:R-:W-:Y:S03]  /*dcd0*/  STL [R1+0xcac], R6 ;  /* 0x000cac0601007387 */ /* 0x000fe60000100800 */
[C---:B------:R-:W-:Y:S01]  /*dce0*/  IMAD.WIDE R2, R10.reuse, 0x2, R28 ;  /* 0x000000020a027825 */ /* 0x040fe200078e021c */
[----:B------:R0:W-:Y:S04]  /*dcf0*/  STL [R1+0xca8], R7 ;  /* 0x000ca80701007387 */ /* 0x0001e80000100800 */
[----:B------:R1:W-:Y:S04]  /*dd00*/  STL [R1+0xcb4], R8 ;  /* 0x000cb40801007387 */ /* 0x0003e80000100800 */
[----:B------:R-:W-:Y:S01]  /*dd10*/  STL [R1+0xcb0], R9 ;  /* 0x000cb00901007387 */ /* 0x000fe20000100800 */
[----:B0-----:R-:W-:-:S03]  /*dd20*/  IMAD.WIDE R6, R10, 0x2, R4 ;  /* 0x000000020a067825 */ /* 0x001fc600078e0204 */
[----:B------:R-:W-:Y:S01]  /*dd30*/  STL [R1+0xcbc], R2 ;  /* 0x000cbc0201007387 */ /* 0x000fe20000100800 */
[----:B-1----:R-:W-:-:S03]  /*dd40*/  IMAD R8, R11, 0x1d, RZ ;  /* 0x0000001d0b087824 */ /* 0x002fc600078e02ff */
[----:B------:R0:W-:Y:S04]  /*dd50*/  STL [R1+0xcb8], R3 ;  /* 0x000cb80301007387 */ /* 0x0001e80000100800 */
[----:B------:R-:W-:Y:S01]  /*dd60*/  STL [R1+0xcc4], R6 ;  /* 0x000cc40601007387 */ /* 0x000fe20000100800 */
[----:B0-----:R-:W-:-:S03]  /*dd70*/  IMAD.WIDE R2, R8, 0x2, R28 ;  /* 0x0000000208027825 */ /* 0x001fc600078e021c */
[----:B------:R0:W-:Y:S01]  /*dd80*/  STL [R1+0xcc0], R7 ;  /* 0x000cc00701007387 */ /* 0x0001e20000100800 */
[----:B------:R-:W-:-:S03]  /*dd90*/  IMAD.WIDE R8, R8, 0x2, R4 ;  /* 0x0000000208087825 */ /* 0x000fc600078e0204 */
[----:B------:R-:W-:Y:S04]  /*dda0*/  STL [R1+0xccc], R2 ;  /* 0x000ccc0201007387 */ /* 0x000fe80000100800 */
[----:B------:R1:W-:Y:S04]  /*ddb0*/  STL [R1+0xcc8], R3 ;  /* 0x000cc80301007387 */ /* 0x0003e80000100800 */
[----:B------:R2:W-:Y:S01]  /*ddc0*/  STL [R1+0xcd4], R8 ;  /* 0x000cd40801007387 */ /* 0x0005e20000100800 */
[----:B0-----:R-:W-:-:S04]  /*ddd0*/  IMAD.WIDE R6, R0, 0x2, R4 ;  /* 0x0000000200067825 */ /* 0x001fc800078e0204 */
[----:B-1----:R-:W-:Y:S01]  /*dde0*/  IMAD.WIDE R2, R0, 0x2, R28 ;  /* 0x0000000200027825 */ /* 0x002fe200078e021c */
[----:B------:R-:W-:Y:S03]  /*ddf0*/  STL [R1+0xcd0], R9 ;  /* 0x000cd00901007387 */ /* 0x000fe60000100800 */
[C---:B--2---:R-:W-:Y:S01]  /*de00*/  IMAD R8, R11.reuse, 0x1b, RZ ;  /* 0x0000001b0b087824 */ /* 0x044fe200078e02ff */
[----:B------:R-:W-:Y:S04]  /*de10*/  STL [R1+0xcdc], R2 ;  /* 0x000cdc0201007387 */ /* 0x000fe80000100800 */
[----:B------:R0:W-:Y:S01]  /*de20*/  STL [R1+0xcd8], R3 ;  /* 0x000cd80301007387 */ /* 0x0001e20000100800 */
[----:B------:R-:W-:-:S03]  /*de30*/  IMAD R0, R11, 0x1a, RZ ;  /* 0x0000001a0b007824 */ /* 0x000fc600078e02ff */
        /* <DEDUP_REMOVED lines=69> */
[----:B------:R-:W-:-:S03]  /*e290*/  IMAD.SHL.U32 R0, R11, 0x10, RZ ;  /* 0x000000100b007824 */ /* 0x000fc600078e00ff */
        /* <DEDUP_REMOVED lines=103> */
[----:B------:R1:W-:Y:S01]  /*e910*/  STL [R1+0xe68], R3 ;  /* 0x000e680301007387 */ /* 0x0003e20000100800 */
[----:B0-----:R-:W-:-:S03]  /*e920*/  IMAD.WIDE R6, R11, 0x2, R28 ;  /* 0x000000020b067825 */ /* 0x001fc600078e021c */
[----:B------:R-:W-:Y:S04]  /*e930*/  STL [R1+0xe74], R8 ;  /* 0x000e740801007387 */ /* 0x000fe80000100800 */
[----:B------:R0:W-:Y:S01]  /*e940*/  STL [R1+0xe70], R9 ;  /* 0x000e700901007387 */ /* 0x0001e20000100800 */
[----:B-1----:R-:W-:-:S03]  /*e950*/  IMAD.WIDE R2, R0, 0x2, R28 ;  /* 0x0000000200027825 */ /* 0x002fc600078e021c */
[----:B------:R1:W5:Y:S04]  /*e960*/  LDL.LU.64 R28, [R1+0x12c0] ;  /* 0x0012c000011c7983 */ /* 0x0003680000300a00 */
[----:B------:R-:W-:Y:S01]  /*e970*/  STL [R1+0xe7c], R2 ;  /* 0x000e7c0201007387 */ /* 0x000fe20000100800 */
[----:B0-----:R-:W-:-:S03]  /*e980*/  IMAD.WIDE R8, R0, 0x2, R4 ;  /* 0x0000000200087825 */ /* 0x001fc600078e0204 */
[----:B------:R0:W-:Y:S04]  /*e990*/  STL [R1+0xe78], R3 ;  /* 0x000e780301007387 */ /* 0x0001e80000100800 */
[----:B------:R-:W-:Y:S04]  /*e9a0*/  STL [R1+0xe84], R8 ;  /* 0x000e840801007387 */ /* 0x000fe80000100800 */
[----:B------:R-:W-:Y:S01]  /*e9b0*/  STL [R1+0xe80], R9 ;  /* 0x000e800901007387 */ /* 0x000fe20000100800 */
[----:B0-----:R-:W-:-:S03]  /*e9c0*/  IMAD.WIDE R2, R11, 0x2, R4 ;  /* 0x000000020b027825 */ /* 0x001fc600078e0204 */
[----:B------:R-:W-:Y:S04]  /*e9d0*/  STL [R1+0xe8c], R6 ;  /* 0x000e8c0601007387 */ /* 0x000fe80000100800 */
[----:B------:R-:W-:Y:S04]  /*e9e0*/  STL [R1+0xe88], R7 ;  /* 0x000e880701007387 */ /* 0x000fe80000100800 */
[----:B------:R0:W-:Y:S04]  /*e9f0*/  STL [R1+0xe94], R2 ;  /* 0x000e940201007387 */ /* 0x0001e80000100800 */
[----:B------:R2:W-:Y:S04]  /*ea00*/  STL [R1+0xe90], R3 ;  /* 0x000e900301007387 */ /* 0x0005e80000100800 */
[----:B------:R-:W-:Y:S04]  /*ea10*/  STL [R1+0xc98], RZ ;  /* 0x000c98ff01007387 */ /* 0x000fe80000100800 */
        /* <DEDUP_REMOVED lines=405> */
[----:B------:R-:W-:Y:S01]  /*10370*/  STL [R1+0x264], RZ ;  /* 0x000264ff01007387 */ /* 0x000fe20000100800 */
[----:B------:R-:W3:Y:S03]  /*10380*/  S2R R10, SR_TID.X ;  /* 0x00000000000a7919 */ /* 0x000ee60000002100 */
        /* <DEDUP_REMOVED lines=29> */
[----:B---3--:R-:W-:-:S03]  /*10560*/  LOP3.LUT R10, R10, 0x3f, RZ, 0xc0, !PT ;  /* 0x0000003f0a0a7812 */ /* 0x008fc600078ec0ff */
[----:B------:R-:W-:Y:S04]  /*10570*/  STL [R1+0x7fc], RZ ;  /* 0x0007fcff01007387 */ /* 0x000fe80000100800 */
[----:B------:R-:W-:Y:S04]  /*10580*/  STL [R1+0x7e0], RZ ;  /* 0x0007e0ff01007387 */ /* 0x000fe80000100800 */
[----:B------:R-:W-:Y:S04]  /*10590*/  STL [R1+0x7e4], RZ ;  /* 0x0007e4ff01007387 */ /* 0x000fe80000100800 */
[----:B------:R-:W-:Y:S04]  /*105a0*/  STL [R1+0x7e8], RZ ;  /* 0x0007e8ff01007387 */ /* 0x000fe80000100800 */
[----:B------:R-:W-:Y:S01]  /*105b0*/  STL [R1+0x7ec], RZ ;  /* 0x0007ecff01007387 */ /* 0x000fe20000100800 */
[----:B0-----:R-:W-:-:S03]  /*105c0*/  IMAD.SHL.U32 R2, R10, 0x2, RZ ;  /* 0x000000020a027824 */ /* 0x001fc600078e00ff */
[----:B------:R-:W-:Y:S04]  /*105d0*/  STL [R1+0x7d0], RZ ;  /* 0x0007d0ff01007387 */ /* 0x000fe80000100800 */
[----:B------:R-:W-:Y:S04]  /*105e0*/  STL [R1+0x7d4], RZ ;  /* 0x0007d4ff01007387 */ /* 0x000fe80000100800 */
[----:B------:R-:W-:Y:S04]  /*105f0*/  STL [R1+0x7d8], RZ ;  /* 0x0007d8ff01007387 */ /* 0x000fe80000100800 */
[----:B------:R-:W-:Y:S04]  /*10600*/  STL [R1+0x7dc], RZ ;  /* 0x0007dcff01007387 */ /* 0x000fe80000100800 */
[----:B------:R-:W3:Y:S04]  /*10610*/  LDL.LU R10, [R1+0x370] ;  /* 0x00037000010a7983 */ /* 0x000ee80000300800 */
        /* <DEDUP_REMOVED lines=27> */
[----:B---3--:R-:W-:-:S05]  /*107d0*/  SHF.R.S32.HI R4, RZ, 0x5, R10 ;  /* 0x00000005ff047819 */ /* 0x008fca000001140a */
        /* <DEDUP_REMOVED lines=18> */
[----:B------:R-:W3:Y:S04]  /*10900*/  LDL R10, [R1+0xc90] ;  /* 0x000c9000010a7983 */ /* 0x000ee80000100800 */
[----:B------:R1:W-:Y:S04]  /*10910*/  STL [R1+0x3a0], RZ ;  /* 0x0003a0ff01007387 */ /* 0x0003e80000100800 */
[----:B------:R1:W-:Y:S04]  /*10920*/  STL [R1+0x3a4], RZ ;  /* 0x0003a4ff01007387 */ /* 0x0003e80000100800 */
[----:B------:R1:W-:Y:S04]  /*10930*/  STL [R1+0x3a8], RZ ;  /* 0x0003a8ff01007387 */ /* 0x0003e80000100800 */
[----:B------:R1:W-:Y:S01]  /*10940*/  STL [R1+0x3ac], RZ ;  /* 0x0003acff01007387 */ /* 0x0003e20000100800 */
[----:B--2---:R-:W-:-:S03]  /*10950*/  IMAD.SHL.U32 R3, R11, 0x20, RZ ;  /* 0x000000200b037824 */ /* 0x004fc600078e00ff */
[----:B------:R1:W-:Y:S04]  /*10960*/  STL [R1+0x780], RZ ;  /* 0x000780ff01007387 */ /* 0x0003e80000100800 */
[----:B------:R1:W-:Y:S04]  /*10970*/  STL [R1+0x784], RZ ;  /* 0x000784ff01007387 */ /* 0x0003e80000100800 */
[----:B------:R1:W-:Y:S04]  /*10980*/  STL [R1+0x788], RZ ;  /* 0x000788ff01007387 */ /* 0x0003e80000100800 */
[----:B------:R1:W-:Y:S04]  /*10990*/  STL [R1+0x78c], RZ ;  /* 0x00078cff01007387 */ /* 0x0003e80000100800 */
[----:B------:R1:W-:Y:S01]  /*109a0*/  STL [R1+0x760], RZ ;  /* 0x000760ff01007387 */ /* 0x0003e20000100800 */
[----:B------:R-:W-:-:S03]  /*109b0*/  SHF.R.S32.HI R0, RZ, 0x1f, R3 ;  /* 0x0000001fff007819 */ /* 0x000fc60000011403 */
[----:B------:R1:W-:Y:S04]  /*109c0*/  STL [R1+0x764], RZ ;  /* 0x000764ff01007387 */ /* 0x0003e80000100800 */
[----:B------:R1:W-:Y:S04]  /*109d0*/  STL [R1+0x768], RZ ;  /* 0x000768ff01007387 */ /* 0x0003e80000100800 */
[----:B------:R1:W-:Y:S04]  /*109e0*/  STL [R1+0x76c], RZ ;  /* 0x00076cff01007387 */ /* 0x0003e80000100800 */
[----:B------:R1:W-:Y:S01]  /*109f0*/  STL [R1+0x750], RZ ;  /* 0x000750ff01007387 */ /* 0x0003e20000100800 */
[----:B------:R-:W-:-:S03]  /*10a00*/  SHF.L.U64.HI R0, R3, 0x1, R0 ;  /* 0x0000000103007819 */ /* 0x000fc60000010200 */
[----:B------:R1:W-:Y:S01]  /*10a10*/  STL [R1+0x754], RZ ;  /* 0x000754ff01007387 */ /* 0x0003e20000100800 */
[----:B------:R-:W-:-:S03]  /*10a20*/  LOP3.LUT R3, R2, 0x10, RZ, 0x3c, !PT ;  /* 0x0000001002037812 */ /* 0x000fc600078e3cff */
[----:B------:R1:W-:Y:S01]  /*10a30*/  STL [R1+0x758], RZ ;  /* 0x000758ff01007387 */ /* 0x0003e20000100800 */
[----:B------:R-:W-:-:S03]  /*10a40*/  LOP3.LUT R5, R2, 0x20, RZ, 0x3c, !PT ;  /* 0x0000002002057812 */ /* 0x000fc600078e3cff */
[----:B------:R1:W-:Y:S01]  /*10a50*/  STL [R1+0x75c], RZ ;  /* 0x00075cff01007387 */ /* 0x0003e20000100800 */
[----:B------:R-:W-:-:S03]  /*10a60*/  LOP3.LUT R3, R2, 0x40, RZ, 0x3c, !PT ;  /* 0x0000004002037812 */ /* 0x000fc600078e3cff */
[----:B------:R1:W-:Y:S01]  /*10a70*/  STL [R1+0x740], RZ ;  /* 0x000740ff01007387 */ /* 0x0003e20000100800 */
[----:B------:R-:W-:-:S03]  /*10a80*/  LOP3.LUT R5, R2, 0x50, RZ, 0x3c, !PT ;  /* 0x0000005002057812 */ /* 0x000fc600078e3cff */
[----:B------:R1:W-:Y:S01]  /*10a90*/  STL [R1+0x744], RZ ;  /* 0x000744ff01007387 */ /* 0x0003e20000100800 */
[C---:B0-----:R-:W-:Y:S02]  /*10aa0*/  LOP3.LUT R4, R2.reuse, 0x30, RZ, 0x3c, !PT ;  /* 0x0000003002047812 */ /* 0x041fe400078e3cff */
[C---:B------:R-:W-:Y:S01]  /*10ab0*/  LOP3.LUT R3, R2.reuse, 0x70, RZ, 0x3c, !PT ;  /* 0x0000007002037812 */ /* 0x040fe200078e3cff */
[----:B------:R1:W-:Y:S01]  /*10ac0*/  STL [R1+0x748], RZ ;  /* 0x000748ff01007387 */ /* 0x0003e20000100800 */
[----:B------:R-:W-:-:S03]  /*10ad0*/  LOP3.LUT R4, R2, 0x60, RZ, 0x3c, !PT ;  /* 0x0000006002047812 */ /* 0x000fc600078e3cff */
[----:B------:R1:W-:Y:S04]  /*10ae0*/  STL [R1+0x74c], RZ ;  /* 0x00074cff01007387 */ /* 0x0003e80000100800 */
[----:B------:R1:W-:Y:S04]  /*10af0*/  STL [R1+0x6e0], RZ ;  /* 0x0006e0ff01007387 */ /* 0x0003e80000100800 */
[----:B------:R1:W-:Y:S04]  /*10b00*/  STL [R1+0x6e4], RZ ;  /* 0x0006e4ff01007387 */ /* 0x0003e80000100800 */
[----:B------:R1:W-:Y:S04]  /*10b10*/  STL [R1+0x6e8], RZ ;  /* 0x0006e8ff01007387 */ /* 0x0003e80000100800 */
[----:B------:R1:W-:Y:S01]  /*10b20*/  STL [R1+0x6ec], RZ ;  /* 0x0006ecff01007387 */ /* 0x0003e20000100800 */
[----:B------:R-:W-:-:S04]  /*10b30*/  USHF.L.U32 UR6, UR6, 0x5, URZ ;  /* 0x0000000506067899 */ /* 0x000fc8000800063f */
[----:B------:R-:W-:Y:S02]  /*10b40*/  USHF.R.S32.HI UR7, URZ, 0x1f, UR6 ;  /* 0x0000001f3f077899 */ /* 0x000fe40008011406 */
[----:B------:R-:W-:Y:S02]  /*10b50*/  ULEA UR4, UR4, UR5, 0x4 ;  /* 0x0000000504047291 */ /* 0x000fe4000f8e203f */
[----:B------:R-:W-:Y:S02]  /*10b60*/  USHF.L.U32 UR10, UR6, 0x1, URZ ;  /* 0x00000001060a7899 */ /* 0x000fe4000800063f */
[----:B------:R-:W-:Y:S01]  /*10b70*/  USHF.L.U64.HI UR7, UR6, 0x1, UR7 ;  /* 0x0000000106077899 */ /* 0x000fe20008010207 */
[C---:B---3--:R-:W-:Y:S02]  /*10b80*/  LOP3.LUT R5, R10.reuse, 0x20, RZ, 0x3c, !PT ;  /* 0x000000200a057812 */ /* 0x048fe400078e3cff */
[C---:B------:R-:W-:Y:S02]  /*10b90*/  LOP3.LUT R3, R10.reuse, 0x60, RZ, 0x3c, !PT ;  /* 0x000000600a037812 */ /* 0x040fe400078e3cff */
[----:B------:R-:W-:Y:S01]  /*10ba0*/  LOP3.LUT R4, R10, 0x40, RZ, 0x3c, !PT ;  /* 0x000000400a047812 */ /* 0x000fe200078e3cff */
[----:B------:R1:W-:Y:S04]  /*10bb0*/  STL [R1+0x12bc], R5 ;  /* 0x0012bc0501007387 */ /* 0x0003e80000100800 */
[----:B------:R1:W-:Y:S04]  /*10bc0*/  STL [R1+0x12b4], R3 ;  /* 0x0012b40301007387 */ /* 0x0003e80000100800 */
[----:B------:R1:W-:Y:S02]  /*10bd0*/  STL [R1+0x12b8], R4 ;  /* 0x0012b80401007387 */ /* 0x0003e40000100800 */
.L_x_1:
[----:B01----:R-:W2:Y:S01]  /*10be0*/  LDL R5, [R1+0xc9c] ;  /* 0x000c9c0001057983 */ /* 0x003ea20000100800 */
[----:B------:R-:W0:Y:S03]  /*10bf0*/  LDC R3, c[0x0][0x230] ;  /* 0x00008c00ff037b82 */ /* 0x000e260000000800 */
[----:B--2---:R1:W-:Y:S04]  /*10c00*/  STL [R1+0x2554], R5 ;  /* 0x0025540501007387 */ /* 0x0043e80000100800 */
[----:B------:R-:W2:Y:S04]  /*10c10*/  LDL R4, [R1+0xca0] ;  /* 0x000ca00001047983 */ /* 0x000ea80000100800 */
[----:B-1----:R-:W0:Y:S04]  /*10c20*/  LDL R5, [R1+0xc98] ;  /* 0x000c980001057983 */ /* 0x002e280000100800 */
[----:B------:R-:W-:Y:S04]  /*10c30*/  STL [R1+0x2524], R24 ;  /* 0x0025241801007387 */ /* 0x000fe80000100800 */
        /* <DEDUP_REMOVED lines=24> */
[----:B-----5:R-:W-:Y:S04]  /*10dc0*/  STL [R1+0x24ec], R11 ;  /* 0x0024ec0b01007387 */ /* 0x020fe80000100800 */
        /* <DEDUP_REMOVED lines=20> */
[----:B------:R1:W-:Y:S04]  /*10f10*/  STL [R1+0x12c0], R28 ;  /* 0x0012c01c01007387 */ /* 0x0003e80000100800 */
[----:B-1----:R-:W3:Y:S01]  /*10f20*/  LDL.LU R28, [R1+0x126c] ;  /* 0x00126c00011c7983 */ /* 0x002ee20000300800 */
[----:B0-----:R-:W-:-:S03]  /*10f30*/  IMAD R3, R5, -0x20, R3 ;  /* 0xffffffe005037824 */ /* 0x001fc600078e0203 */
[----:B---3--:R-:W-:Y:S04]  /*10f40*/  STL [R1+0x24c8], R28 ;  /* 0x0024c81c01007387 */ /* 0x008fe80000100800 */
[----:B------:R-:W-:Y:S04]  /*10f50*/  STL [R1+0x24cc], R28 ;  /* 0x0024cc1c01007387 */ /* 0x000fe80000100800 */
[----:B------:R-:W2:Y:S01]  /*10f60*/  LDL.LU R5, [R1+0x2554] ;  /* 0x0025540001057983 */ /* 0x000ea20000300800 */
[----:B------:R-:W-:Y:S02]  /*10f70*/  ISETP.GT.AND P0, PT, R3, RZ, PT ;  /* 0x000000ff0300720c */ /* 0x000fe40003f04270 */
[----:B------:R-:W-:-:S11]  /*10f80*/  PRMT R23, RZ, 0x7610, R23 ;  /* 0x00007610ff177816 */ /* 0x000fd60000000017 */
[----:B--2---:R-:W2:Y:S01]  /*10f90*/  @P0 LDG.E.U16 R23, desc[UR8][R4.64] ;  /* 0x0000000804170981 */ /* 0x004ea2000c1e1500 */
[----:B------:R-:W-:-:S03]  /*10fa0*/  PRMT R24, RZ, 0x7610, R24 ;  /* 0x00007610ff187816 */ /* 0x000fc60000000018 */
[----:B--2---:R0:W-:Y:S04]  /*10fb0*/  STL [R1+0x2c], R23 ;  /* 0x00002c1701007387 */ /* 0x0041e80000100800 */
[----:B0-----:R-:W2:Y:S04]  /*10fc0*/  LDL.LU R23, [R1+0x2550] ;  /* 0x0025500001177983 */ /* 0x001ea80000300800 */
[----:B------:R-:W3:Y:S04]  /*10fd0*/  LDL.64 R4, [R1+0xc88] ;  /* 0x000c880001047983 */ /* 0x000ee80000100a00 */
[----:B---3--:R-:W3:Y:S01]  /*10fe0*/  @P0 LDG.E.U16 R24, desc[UR8][R4.64] ;  /* 0x0000000804180981 */ /* 0x008ee2000c1e1500 */
[----:B------:R-:W-:-:S03]  /*10ff0*/  ISETP.GT.AND P1, PT, R3, 0x1, PT ;  /* 0x000000010300780c */ /* 0x000fc60003f24270 */
[----:B---3--:R0:W-:Y:S04]  /*11000*/  STL [R1+0x38], R24 ;  /* 0x0000381801007387 */ /* 0x0081e80000100800 */
[----:B0-----:R-:W3:Y:S04]  /*11010*/  LDL.LU R24, [R1+0x254c] ;  /* 0x00254c0001187983 */ /* 0x001ee80000300800 */
[----:B------:R-:W4:Y:S04]  /*11020*/  LDL R4, [R1+0xe90] ;  /* 0x000e900001047983 */ /* 0x000f280000100800 */
[----:B------:R-:W4:Y:S01]  /*11030*/  LDL R5, [R1+0xe94] ;  /* 0x000e940001057983 */ /* 0x000f220000100800 */
[----:B--2---:R-:W-:-:S02]  /*11040*/  PRMT R23, RZ, 0x7610, R23 ;  /* 0x00007610ff177816 */ /* 0x004fc40000000017 */
[----:B----4-:R-:W-:-:S04]  /*11050*/  @P1 LOP3.LUT R5, R5, R4, RZ, 0x3c, !PT ;  /* 0x0000000405051212 */ /* 0x010fc800078e3cff */
[----:B------:R-:W-:-:S04]  /*11060*/  @P1 LOP3.LUT R4, R5, R4, RZ, 0x3c, !PT ;  /* 0x0000000405041212 */ /* 0x000fc800078e3cff */
[----:B------:R-:W-:-:S05]  /*11070*/  @P1 LOP3.LUT R5, R5, R4, RZ, 0x3c, !PT ;  /* 0x0000000405051212 */ /* 0x000fca00078e3cff */
[----:B------:R-:W2:Y:S04]  /*11080*/  @P1 LDG.E.U16 R23, desc[UR8][R4.64] ;  /* 0x0000000804171981 */ /* 0x000ea8000c1e1500 */
[----:B--2---:R0:W-:Y:S04]  /*11090*/  STL [R1+0x60], R23 ;  /* 0x0000601701007387 */ /* 0x0041e80000100800 */
[----:B0-----:R-:W2:Y:S04]  /*110a0*/  LDL.LU R23, [R1+0x2548] ;  /* 0x0025480001177983 */ /* 0x001ea80000300800 */
[----:B------:R-:W4:Y:S04]  /*110b0*/  LDL R4, [R1+0xe88] ;  /* 0x000e880001047983 */ /* 0x000f280000100800 */
[----:B------:R-:W4:Y:S01]  /*110c0*/  LDL R5, [R1+0xe8c] ;  /* 0x000e8c0001057983 */ /* 0x000f220000100800 */
[----:B---3--:R-:W-:-:S02]  /*110d0*/  PRMT R24, RZ, 0x7610, R24 ;  /* 0x00007610ff187816 */ /* 0x008fc40000000018 */
[----:B----4-:R-:W-:-:S04]  /*110e0*/  @P1 LOP3.LUT R5, R5, R4, RZ, 0x3c, !PT ;  /* 0x0000000405051212 */ /* 0x010fc800078e3cff */
[----:B------:R-:W-:-:S04]  /*110f0*/  @P1 LOP3.LUT R4, R5, R4, RZ, 0x3c, !PT ;  /* 0x0000000405041212 */ /* 0x000fc800078e3cff */
[----:B------:R-:W-:-:S05]  /*11100*/  @P1 LOP3.LUT R5, R5, R4, RZ, 0x3c, !PT ;  /* 0x0000000405051212 */ /* 0x000fca00078e3cff */
[----:B------:R-:W3:Y:S01]  /*11110*/  @P1 LDG.E.U16 R24, desc[UR8][R4.64] ;  /* 0x0000000804181981 */ /* 0x000ee2000c1e1500 */
[----:B------:R-:W-:-:S03]  /*11120*/  ISETP.GT.AND P2, PT, R3, 0x2, PT ;  /* 0x000000020300780c */ /* 0x000fc60003f44270 */
[----:B---3--:R0:W-:Y:S04]  /*11130*/  STL [R1+0x5c], R24 ;  /* 0x00005c1801007387 */ /* 0x0081e80000100800 */
[----:B0-----:R-:W3:Y:S04]  /*11140*/  LDL.LU R24, [R1+0x2544] ;  /* 0x0025440001187983 */ /* 0x001ee80000300800 */
[----:B------:R-:W4:Y:S04]  /*11150*/  LDL R4, [R1+0xe80] ;  /* 0x000e800001047983 */ /* 0x000f280000100800 */
[----:B------:R-:W4:Y:S01]  /*11160*/  LDL R5, [R1+0xe84] ;  /* 0x000e840001057983 */ /* 0x000f220000100800 */
[----:B------:R-:W-:-:S02]  /*11170*/  PRMT R29, RZ, 0x7610, R29 ;  /* 0x00007610ff1d7816 */ /* 0x000fc4000000001d */
[----:B----4-:R-:W-:-:S04]  /*11180*/  @P2 LOP3.LUT R5, R5, R4, RZ, 0x3c, !PT ;  /* 0x0000000405052212 */ /* 0x010fc800078e3cff */
[----:B------:R-:W-:-:S04]  /*11190*/  @P2 LOP3.LUT R4, R5, R4, RZ, 0x3c, !PT ;  /* 0x0000000405042212 */ /* 0x000fc800078e3cff */
[----:B------:R-:W-:-:S05]  /*111a0*/  @P2 LOP3.LUT R5, R5, R4, RZ, 0x3c, !PT ;  /* 0x0000000405052212 */ /* 0x000fca00078e3cff */
[----:B------:R0:W4:Y:S04]  /*111b0*/  @P2 LDG.E.U16 R29, desc[UR8][R4.64] ;  /* 0x00000008041d2981 */ /* 0x000128000c1e1500 */
[----:B------:R-:W0:Y:S04]  /*111c0*/  LDL R4, [R1+0xe78] ;  /* 0x000e780001047983 */ /* 0x000e280000100800 */
[----:B------:R-:W0:Y:S01]  /*111d0*/  LDL R5, [R1+0xe7c] ;  /* 0x000e7c0001057983 */ /* 0x000e220000100800 */
[----:B---3--:R-:W-:Y:S02]  /*111e0*/  PRMT R24, RZ, 0x7610, R24 ;  /* 0x00007610ff187816 */ /* 0x008fe40000000018 */
[----:B0-----:R-:W-:-:S04]  /*111f0*/  @P2 LOP3.LUT R5, R5, R4, RZ, 0x3c, !PT ;  /* 0x0000000405052212 */ /* 0x001fc800078e3cff */
[----:B------:R-:W-:-:S04]  /*11200*/  @P2 LOP3.LUT R4, R5, R4, RZ, 0x3c, !PT ;  /* 0x0000000405042212 */ /* 0x000fc800078e3cff */
[----:B------:R-:W-:-:S05]  /*11210*/  @P2 LOP3.LUT R5, R5, R4, RZ, 0x3c, !PT ;  /* 0x0000000405052212 */ /* 0x000fca00078e3cff */
[----:B------:R-:W3:Y:S04]  /*11220*/  @P2 LDG.E.U16 R24, desc[UR8][R4.64] ;  /* 0x0000000804182981 */ /* 0x000ee8000c1e1500 */
[----:B----4-:R-:W-:Y:S01]  /*11230*/  STL [R1+0x2490], R29 ;  /* 0x0024901d01007387 */ /* 0x010fe20000100800 */
        /* <DEDUP_REMOVED lines=17> */
[----:B----4-:R-:W-:Y:S04]  /*11350*/  STL [R1+0x2488], R0 ;  /* 0x0024880001007387 */ /* 0x010fe80000100800 */
[----:B------:R-:W-:Y:S01]  /*11360*/  STL [R1+0x24a4], R0 ;  /* 0x0024a40001007387 */ /* 0x000fe20000100800 */
        /* <DEDUP_REMOVED lines=24> */
[----:B---3--:R-:W-:-:S02]  /*114f0*/  PRMT R24, RZ, 0x7610, R24 ;  /* 0x00007610ff187816 */ /* 0x008fc40000000018 */
[----:B----4-:R-:W-:-:S04]  /*11500*/  @P2 LOP3.LUT R5, R5, R4, RZ, 0x3c, !PT ;  /* 0x0000000405052212 */ /* 0x010fc800078e3cff */
[----:B------:R-:W-:-:S04]  /*11510*/  @P2 LOP3.LUT R4, R5, R4, RZ, 0x3c, !PT ;  /* 0x0000000405042212 */ /* 0x000fc800078e3cff */
[----:B------:R-:W-:-:S05]  /*11520*/  @P2 LOP3.LUT R5, R5, R4, RZ, 0x3c, !PT ;  /* 0x0000000405052212 */ /* 0x000fca00078e3cff */
[----:B------:R-:W3:Y:S04]  /*11530*/  @P2 LDG.E.U16 R24, desc[UR8][R4.64] ;  /* 0x0000000804182981 */ /* 0x000ee8000c1e1500 */
        /* <DEDUP_REMOVED lines=42> */
[----:B------:R-:W-:-:S02]  /*117e0*/  PRMT R9, RZ, 0x7610, R9 ;  /* 0x00007610ff097816 */ /* 0x000fc40000000009 */
[----:B----4-:R-:W-:-:S04]  /*117f0*/  @P1 LOP3.LUT R5, R5, R4, RZ, 0x3c, !PT ;  /* 0x0000000405051212 */ /* 0x010fc800078e3cff */
[----:B------:R-:W-:-:S04]  /*11800*/  @P1 LOP3.LUT R4, R5, R4, RZ, 0x3c, !PT ;  /* 0x0000000405041212 */ /* 0x000fc800078e3cff */
[----:B------:R-:W-:-:S05]  /*11810*/  @P1 LOP3.LUT R5, R5, R4, RZ, 0x3c, !PT ;  /* 0x0000000405051212 */ /* 0x000fca00078e3cff */
[----:B------:R-:W4:Y:S01]  /*11820*/  @P1 LDG.E.U16 R9, desc[UR8][R4.64] ;  /* 0x0000000804091981 */ /* 0x000f22000c1e1500 */
[----:B------:R-:W-:-:S03]  /*11830*/  ISETP.GT.AND P0, PT, R3, 0x8, PT ;  /* 0x000000080300780c */ /* 0x000fc60003f04270 */
[----:B----4-:R0:W-:Y:S04]  /*11840*/  STL [R1+0x640], R9 ;  /* 0x0006400901007387 */ /* 0x0101e80000100800 */
[----:B0-----:R-:W4:Y:S04]  /*11850*/  LDL.LU R9, [R1+0x251c] ;  /* 0x00251c0001097983 */ /* 0x001f280000300800 */
[----:B------:R-:W2:Y:S04]  /*11860*/  LDL R4, [R1+0xe20] ;  /* 0x000e200001047983 */ /* 0x000ea80000100800 */
[----:B------:R-:W2:Y:S01]  /*11870*/  LDL R5, [R1+0xe24] ;  /* 0x000e240001057983 */ /* 0x000ea20000100800 */
[----:B---3--:R-:W-:-:S02]  /*11880*/  PRMT R24, RZ, 0x7610, R24 ;  /* 0x00007610ff187816 */ /* 0x008fc40000000018 */
[----:B--2---:R-:W-:-:S04]  /*11890*/  @P0 LOP3.LUT R5, R5, R4, RZ, 0x3c, !PT ;  /* 0x0000000405050212 */ /* 0x004fc800078e3cff */
[----:B------:R-:W-:-:S04]  /*118a0*/  @P0 LOP3.LUT R4, R5, R4, RZ, 0x3c, !PT ;  /* 0x0000000405040212 */ /* 0x000fc800078e3cff */
[----:B------:R-:W-:-:S05]  /*118b0*/  @P0 LOP3.LUT R5, R5, R4, RZ, 0x3c, !PT ;  /* 0x0000000405050212 */ /* 0x000fca00078e3cff */
[----:B------:R-:W2:Y:S04]  /*118c0*/  @P0 LDG.E.U16 R24, desc[UR8][R4.64] ;  /* 0x0000000804180981 */ /* 0x000ea8000c1e1500 */
[----:B------:R-:W3:Y:S04]  /*118d0*/  LDL R4, [R1+0xe18] ;  /* 0x000e180001047983 */ /* 0x000ee80000100800 */
[----:B------:R-:W3:Y:S01]  /*118e0*/  LDL R5, [R1+0xe1c] ;  /* 0x000e1c0001057983 */ /* 0x000ee20000100800 */
[----:B------:R-:W-:-:S03]  /*118f0*/  PRMT R23, RZ, 0x7610, R23 ;  /* 0x00007610ff177816 */ /* 0x000fc60000000017 */
[----:B--2---:R-:W-:Y:S01]  /*11900*/  STL [R1+0x24a8], R24 ;  /* 0x0024a81801007387 */ /* 0x004fe20000100800 */
[----:B---3--:R-:W-:-:S04]  /*11910*/  @P0 LOP3.LUT R5, R5, R4, RZ, 0x3c, !PT ;  /* 0x0000000405050212 */ /* 0x008fc800078e3cff */
[----:B------:R-:W-:-:S04]  /*11920*/  @P0 LOP3.LUT R4, R5, R4, RZ, 0x3c, !PT ;  /* 0x0000000405040212 */ /* 0x000fc800078e3cff */
[----:B------:R-:W-:-:S05]  /*11930*/  @P0 LOP3.LUT R5, R5, R4, RZ, 0x3c, !PT ;  /* 0x0000000405050212 */ /* 0x000fca00078e3cff */
[----:B------:R0:W2:Y:S04]  /*11940*/  @P0 LDG.E.U16 R23, desc[UR8][R4.64] ;  /* 0x0000000804170981 */ /* 0x0000a8000c1e1500 */
[----:B------:R-:W0:Y:S04]  /*11950*/  LDL R4, [R1+0xe10] ;  /* 0x000e100001047983 */ /* 0x000e280000100800 */
[----:B------:R-:W0:Y:S01]  /*11960*/  LDL R5, [R1+0xe14] ;  /* 0x000e140001057983 */ /* 0x000e220000100800 */
[----:B------:R-:W-:Y:S02]  /*11970*/  ISETP.GT.AND P1, PT, R3, 0x9, PT ;  /* 0x000000090300780c */ /* 0x000fe40003f24270 */
[----:B------:R-:W-:-:S11]  /*11980*/  PRMT R8, RZ, 0x7610, R8 ;  /* 0x00007610ff087816 */ /* 0x000fd60000000008 */
[----:B0-----:R-:W-:-:S04]  /*11990*/  @P1 LOP3.LUT R5, R5, R4, RZ, 0x3c, !PT ;  /* 0x0000000405051212 */ /* 0x001fc800078e3cff */
[----:B------:R-:W-:-:S04]  /*119a0*/  @P1 LOP3.LUT R4, R5, R4, RZ, 0x3c, !PT ;  /* 0x0000000405041212 */ /* 0x000fc800078e3cff */
[----:B------:R-:W-:-:S05]  /*119b0*/  @P1 LOP3.LUT R5, R5, R4, RZ, 0x3c, !PT ;  /* 0x0000000405051212 */ /* 0x000fca00078e3cff */
[----:B------:R-:W3:Y:S04]  /*119c0*/  @P1 LDG.E.U16 R8, desc[UR8][R4.64] ;  /* 0x0000000804081981 */ /* 0x000ee8000c1e1500 */
        /* <DEDUP_REMOVED lines=11> */
[----:B------:R-:W-:Y:S02]  /*11a80*/  ISETP.GT.AND P0, PT, R3, 0xa, PT ;  /* 0x0000000a0300780c */ /* 0x000fe40003f04270 */
[----:B------:R-:W-:-:S11]  /*11a90*/  PRMT R7, RZ, 0x7610, R7 ;  /* 0x00007610ff077816 */ /* 0x000fd60000000007 */
[----:B0-----:R-:W-:-:S04]  /*11aa0*/  @P0 LOP3.LUT R5, R5, R4, RZ, 0x3c, !PT ;  /* 0x0000000405050212 */ /* 0x001fc800078e3cff */
[----:B------:R-:W-:-:S04]  /*11ab0*/  @P0 LOP3.LUT R4, R5, R4, RZ, 0x3c, !PT ;  /* 0x0000000405040212 */ /* 0x000fc800078e3cff */
[----:B------:R-:W-:-:S05]  /*11ac0*/  @P0 LOP3.LUT R5, R5, R4, RZ, 0x3c, !PT ;  /* 0x0000000405050212 */ /* 0x000fca00078e3cff */
[----:B------:R-:W2:Y:S04]  /*11ad0*/  @P0 LDG.E.U16 R7, desc[UR8][R4.64] ;  /* 0x0000000804070981 */ /* 0x000ea8000c1e1500 */
[----:B----4-:R-:W-:Y:S04]  /*11ae0*/  STL [R1+0x2494], R29 ;  /* 0x0024941d01007387 */ /* 0x010fe80000100800 */
        /* <DEDUP_REMOVED lines=12> */
[----:B------:R-:W3:Y:S04]  /*11bb0*/  LDL R4, [R1+0xdf0] ;  /* 0x000df00001047983 */ /* 0x000ee80000100800 */
[----:B------:R-:W3:Y:S01]  /*11bc0*/  LDL R5, [R1+0xdf4] ;  /* 0x000df40001057983 */ /* 0x000ee20000100800 */
[----:B------:R-:W-:-:S02]  /*11bd0*/  PRMT R17, RZ, 0x7610, R17 ;  /* 0x00007610ff117816 */ /* 0x000fc40000000011 */
[----:B---3--:R-:W-:-:S04]  /*11be0*/  @P1 LOP3.LUT R5, R5, R4, RZ, 0x3c, !PT ;  /* 0x0000000405051212 */ /* 0x008fc800078e3cff */
[----:B------:R-:W-:-:S04]  /*11bf0*/  @P1 LOP3.LUT R4, R5, R4, RZ, 0x3c, !PT ;  /* 0x0000000405041212 */ /* 0x000fc800078e3cff */
[----:B------:R-:W-:-:S05]  /*11c00*/  @P1 LOP3.LUT R5, R5, R4, RZ, 0x3c, !PT ;  /* 0x0000000405051212 */ /* 0x000fca00078e3cff */
[----:B------:R-:W3:Y:S04]  /*11c10*/  @P1 LDG.E.U16 R17, desc[UR8][R4.64] ;  /* 0x0000000804111981 */ /* 0x000ee8000c1e1500 */
[----:B---3--:R0:W-:Y:S04]  /*11c20*/  STL [R1+0x50], R17 ;  /* 0x0000501101007387 */ /* 0x0081e80000100800 */
[----:B0-----:R-:W3:Y:S04]  /*11c30*/  LDL.LU R17, [R1+0x250c] ;  /* 0x00250c0001117983 */ /* 0x001ee80000300800 */
[----:B------:R-:W2:Y:S04]  /*11c40*/  LDL R4, [R1+0xde8] ;  /* 0x000de80001047983 */ /* 0x000ea80000100800 */
[----:B------:R-:W2:Y:S01]  /*11c50*/  LDL R5, [R1+0xdec] ;  /* 0x000dec0001057983 */ /* 0x000ea20000100800 */
[----:B------:R-:W-:-:S02]  /*11c60*/  PRMT R16, RZ, 0x7610, R16 ;  /* 0x00007610ff107816 */ /* 0x000fc40000000010 */
[----:B--2---:R-:W-:-:S04]  /*11c70*/  @P1 LOP3.LUT R5, R5, R4, RZ, 0x3c, !PT ;  /* 0x0000000405051212 */ /* 0x004fc800078e3cff */
[----:B------:R-:W-:-:S04]  /*11c80*/  @P1 LOP3.LUT R4, R5, R4, RZ, 0x3c, !PT ;  /* 0x0000000405041212 */ /* 0x000fc800078e3cff */
[----:B------:R-:W-:-:S05]  /*11c90*/  @P1 LOP3.LUT R5, R5, R4, RZ, 0x3c, !PT ;  /* 0x0000000405051212 */ /* 0x000fca00078e3cff */
[----:B------:R-:W2:Y:S01]  /*11ca0*/  @P1 LDG.E.U16 R16, desc[UR8][R4.64] ;  /* 0x0000000804101981 */ /* 0x000ea2000c1e1500 */
[----:B------:R-:W-:-:S03]  /*11cb0*/  ISETP.GT.AND P0, PT, R3, 0xc, PT ;  /* 0x0000000c0300780c */ /* 0x000fc60003f04270 */
        /* <DEDUP_REMOVED lines=8> */
[----:B------:R-:W4:Y:S04]  /*11d40*/  @P0 LDG.E.U16 R21, desc[UR8][R4.64] ;  /* 0x0000000804150981 */ /* 0x000f28000c1e1500 */
        /* <DEDUP_REMOVED lines=8> */
[----:B------:R-:W3:Y:S01]  /*11dd0*/  @P0 LDG.E.U16 R20, desc[UR8][R4.64] ;  /* 0x0000000804140981 */ /* 0x000ee2000c1e1500 */
[----:B------:R-:W-:-:S03]  /*11de0*/  ISETP.GT.AND P1, PT, R3, 0xd, PT ;  /* 0x0000000d0300780c */ /* 0x000fc60003f24270 */
        /* <DEDUP_REMOVED lines=65> */
[----:B------:R0:W2:Y:S04]  /*12200*/  @P0 LDG.E.U16 R9, desc[UR8][R4.64] ;  /* 0x0000000804090981 */ /* 0x0000a8000c1e1500 */
[----:B------:R-:W0:Y:S04]  /*12210*/  LDL R4, [R1+0xd98] ;  /* 0x000d980001047983 */ /* 0x000e280000100800 */
[----:B------:R-:W0:Y:S01]  /*12220*/  LDL R5, [R1+0xd9c] ;  /* 0x000d9c0001057983 */ /* 0x000e220000100800 */
[----:B------:R-:W-:Y:S02]  /*12230*/  PRMT R8, RZ, 0x7610, R8 ;  /* 0x00007610ff087816 */ /* 0x000fe40000000008 */
[----:B0-----:R-:W-:-:S04]  /*12240*/  @P0 LOP3.LUT R5, R5, R4, RZ, 0x3c, !PT ;  /* 0x0000000405050212 */ /* 0x001fc800078e3cff */
        /* <DEDUP_REMOVED lines=25> */
[----:B------:R-:W4:Y:S04]  /*123e0*/  @P0 LDG.E.U16 R17, desc[UR8][R4.64] ;  /* 0x0000000804110981 */ /* 0x000f28000c1e1500 */
[----:B------:R-:W3:Y:S04]  /*123f0*/  LDL R4, [R1+0xd88] ;  /* 0x000d880001047983 */ /* 0x000ee80000100800 */
[----:B------:R-:W3:Y:S01]  /*12400*/  LDL R5, [R1+0xd8c] ;  /* 0x000d8c0001057983 */ /* 0x000ee20000100800 */
[----:B------:R-:W-:-:S03]  /*12410*/  PRMT R16, RZ, 0x7610, R16 ;  /* 0x00007610ff107816 */ /* 0x000fc60000000010 */
[----:B----4-:R-:W-:Y:S01]  /*12420*/  STL [R1+0x2498], R17 ;  /* 0x0024981101007387 */ /* 0x010fe20000100800 */
[----:B---3--:R-:W-:-:S04]  /*12430*/  @P0 LOP3.LUT R5, R5, R4, RZ, 0x3c, !PT ;  /* 0x0000000405050212 */ /* 0x008fc800078e3cff */
[----:B------:R-:W-:-:S04]  /*12440*/  @P0 LOP3.LUT R4, R5, R4, RZ, 0x3c, !PT ;  /* 0x0000000405040212 */ /* 0x000fc800078e3cff */
[----:B------:R-:W-:Y:S01]  /*12450*/  @P0 LOP3.LUT R5, R5, R4, RZ, 0x3c, !PT ;  /* 0x0000000405050212 */ /* 0x000fe200078e3cff */
[----:B------:R-:W-:Y:S04]  /*12460*/  STL [R1+0x249c], R17 ;  /* 0x00249c1101007387 */ /* 0x000fe80000100800 */
[----:B------:R-:W-:Y:S04]  /*12470*/  STL [R1+0x24a0], R17 ;  /* 0x0024a01101007387 */ /* 0x000fe80000100800 */
[----:B------:R0:W3:Y:S04]  /*12480*/  @P0 LDG.E.U16 R16, desc[UR8][R4.64] ;  /* 0x0000000804100981 */ /* 0x0000e8000c1e1500 */
[----:B------:R-:W0:Y:S04]  /*12490*/  LDL R4, [R1+0xd80] ;  /* 0x000d800001047983 */ /* 0x000e280000100800 */
[----:B------:R-:W0:Y:S01]  /*124a0*/  LDL R5, [R1+0xd84] ;  /* 0x000d840001057983 */ /* 0x000e220000100800 */
[----:B------:R-:W-:-:S02]  /*124b0*/  ISETP.GT.AND P1, PT, R3, 0x12, PT ;  /* 0x000000120300780c */ /* 0x000fc40003f24270 */
[----:B------:R-:W-:-:S11]  /*124c0*/  PRMT R21, RZ, 0x7610, R21 ;  /* 0x00007610ff157816 */ /* 0x000fd60000000015 */
[----:B0-----:R-:W-:-:S04]  /*124d0*/  @P1 LOP3.LUT R5, R5, R4, RZ, 0x3c, !PT ;  /* 0x0000000405051212 */ /* 0x001fc800078e3cff */
[----:B------:R-:W-:-:S04]  /*124e0*/  @P1 LOP3.LUT R4, R5, R4, RZ, 0x3c, !PT ;  /* 0x0000000405041212 */ /* 0x000fc800078e3cff */
[----:B------:R-:W-:-:S05]  /*124f0*/  @P1 LOP3.LUT R5, R5, R4, RZ, 0x3c, !PT ;  /* 0x0000000405051212 */ /* 0x000fca00078e3cff */
[----:B------:R0:W4:Y:S04]  /*12500*/  @P1 LDG.E.U16 R21, desc[UR8][R4.64] ;  /* 0x0000000804151981 */ /* 0x000128000c1e1500 */
[----:B------:R-:W0:Y:S04]  /*12510*/  LDL R4, [R1+0xd78] ;  /* 0x000d780001047983 */ /* 0x000e280000100800 */
[----:B------:R-:W0:Y:S01]  /*12520*/  LDL R5, [R1+0xd7c] ;  /* 0x000d7c0001057983 */ /* 0x000e220000100800 */
[----:B------:R-:W-:Y:S02]  /*12530*/  PRMT R20, RZ, 0x7610, R20 ;  /* 0x00007610ff147816 */ /* 0x000fe40000000014 */
[----:B0-----:R-:W-:-:S04]  /*12540*/  @P1 LOP3.LUT R5, R5, R4, RZ, 0x3c, !PT ;  /* 0x0000000405051212 */ /* 0x001fc800078e3cff */
        /* <DEDUP_REMOVED lines=11> */
[----:B------:R-:W3:Y:S04]  /*12600*/  LDL R4, [R1+0xd10] ;  /* 0x000d100001047983 */ /* 0x000ee80000100800 */
[----:B------:R-:W3:Y:S01]  /*12610*/  LDL R5, [R1+0xd14] ;  /* 0x000d140001057983 */ /* 0x000ee20000100800 */
[----:B------:R-:W-:Y:S02]  /*12620*/  ISETP.GT.AND P1, PT, R3, 0x19, PT ;  /* 0x000000190300780c */ /* 0x000fe40003f24270 */
[----:B------:R-:W-:Y:S01]  /*12630*/  PRMT R13, RZ, 0x7610, R13 ;  /* 0x00007610ff0d7816 */ /* 0x000fe2000000000d */
[----:B--2---:R-:W-:Y:S10]  /*12640*/  STL [R1+0x2480], R27 ;  /* 0x0024801b01007387 */ /* 0x004ff40000100800 */
[----:B---3--:R-:W-:-:S04]  /*12650*/  @P1 LOP3.LUT R5, R5, R4, RZ, 0x3c, !PT ;  /* 0x0000000405051212 */ /* 0x008fc800078e3cff */
        /* <DEDUP_REMOVED lines=9> */
[----:B------:R0:W3:Y:S04]  /*126f0*/  @P1 LDG.E.U16 R12, desc[UR8][R4.64] ;  /* 0x00000008040c1981 */ /* 0x0000e8000c1e1500 */
        /* <DEDUP_REMOVED lines=21> */
[----:B------:R-:W3:Y:S04]  /*12850*/  @P1 LDG.E.U16 R15, desc[UR8][R4.64] ;  /* 0x00000008040f1981 */ /* 0x000ee8000c1e1500 */
[----:B--2---:R0:W-:Y:S04]  /*12860*/  STL [R1+0x4], R2 ;  /* 0x0000040201007387 */ /* 0x0041e80000100800 */
[----:B0-----:R-:W2:Y:S04]  /*12870*/  LDL R2, [R1+0xd04] ;  /* 0x000d040001027983 */ /* 0x001ea80000100800 */
[----:B---3--:R0:W-:Y:S04]  /*12880*/  STL [R1], R15 ;  /* 0x0000000f01007387 */ /* 0x0081e80000100800 */
[----:B0-----:R-:W3:Y:S04]  /*12890*/  LDL.LU R15, [R1+0x24e4] ;  /* 0x0024e400010f7983 */ /* 0x001ee80000300800 */
[----:B------:R-:W4:Y:S04]  /*128a0*/  LDL R4, [R1+0xd50] ;  /* 0x000d500001047983 */ /* 0x000f280000100800 */
[----:B------:R-:W4:Y:S01]  /*128b0*/  LDL R5, [R1+0xd54] ;  /* 0x000d540001057983 */ /* 0x000f220000100800 */
[----:B------:R-:W-:-:S02]  /*128c0*/  ISETP.GT.AND P0, PT, R3, 0x15, PT ;  /* 0x000000150300780c */ /* 0x000fc40003f04270 */
[----:B------:R-:W-:-:S11]  /*128d0*/  PRMT R14, RZ, 0x7610, R14 ;  /* 0x00007610ff0e7816 */ /* 0x000fd6000000000e */
[----:B----4-:R-:W-:-:S04]  /*128e0*/  @P0 LOP3.LUT R5, R5, R4, RZ, 0x3c, !PT ;  /* 0x0000000405050212 */ /* 0x010fc800078e3cff */
[----:B------:R-:W-:-:S04]  /*128f0*/  @P0 LOP3.LUT R4, R5, R4, RZ, 0x3c, !PT ;  /* 0x0000000405040212 */ /* 0x000fc800078e3cff */
[----:B------:R-:W-:-:S05]  /*12900*/  @P0 LOP3.LUT R5, R5, R4, RZ, 0x3c, !PT ;  /* 0x0000000405050212 */ /* 0x000fca00078e3cff */
[----:B------:R-:W4:Y:S04]  /*12910*/  @P0 LDG.E.U16 R14, desc[UR8][R4.64] ;  /* 0x00000008040e0981 */ /* 0x000f28000c1e1500 */
[----:B----4-:R0:W-:Y:S04]  /*12920*/  STL [R1+0x1c], R14 ;  /* 0x00001c0e01007387 */ /* 0x0101e80000100800 */
[----:B0-----:R-:W4:Y:S04]  /*12930*/  LDL.LU R14, [R1+0x24e0] ;  /* 0x0024e000010e7983 */ /* 0x001f280000300800 */
        /* <DEDUP_REMOVED lines=10> */
[----:B------:R-:W3:Y:S04]  /*129e0*/  LDL R4, [R1+0xd40] ;  /* 0x000d400001047983 */ /* 0x000ee80000100800 */
[----:B------:R-:W3:Y:S01]  /*129f0*/  LDL R5, [R1+0xd44] ;  /* 0x000d440001057983 */ /* 0x000ee20000100800 */
[----:B------:R-:W-:-:S02]  /*12a00*/  PRMT R18, RZ, 0x7610, R18 ;  /* 0x00007610ff127816 */ /* 0x000fc40000000012 */
[----:B---3--:R-:W-:-:S04]  /*12a10*/  @P1 LOP3.LUT R5, R5, R4, RZ, 0x3c, !PT ;  /* 0x0000000405051212 */ /* 0x008fc800078e3cff */
[----:B------:R-:W-:-:S04]  /*12a20*/  @P1 LOP3.LUT R4, R5, R4, RZ, 0x3c, !PT ;  /* 0x0000000405041212 */ /* 0x000fc800078e3cff */
[----:B------:R-:W-:-:S05]  /*12a30*/  @P1 LOP3.LUT R5, R5, R4, RZ, 0x3c, !PT ;  /* 0x0000000405051212 */ /* 0x000fca00078e3cff */
[----:B------:R-:W3:Y:S01]  /*12a40*/  @P1 LDG.E.U16 R18, desc[UR8][R4.64] ;  /* 0x0000000804121981 */ /* 0x000ee2000c1e1500 */
[----:B------:R-:W-:Y:S02]  /*12a50*/  ISETP.GT.AND P0, PT, R3, 0x1a, PT ;  /* 0x0000001a0300780c */ /* 0x000fe40003f04270 */
[----:B------:R-:W-:Y:S01]  /*12a60*/  PRMT R11, RZ, 0x7610, R11 ;  /* 0x00007610ff0b7816 */ /* 0x000fe2000000000b */
[----:B---3--:R0:W-:Y:S04]  /*12a70*/  STL [R1+0x48], R18 ;  /* 0x0000481201007387 */ /* 0x0081e80000100800 */
[----:B0-----:R-:W3:Y:S04]  /*12a80*/  LDL.LU R18, [R1+0x24d8] ;  /* 0x0024d80001127983 */ /* 0x001ee80000300800 */
[----:B------:R-:W4:Y:S02]  /*12a90*/  LDL R5, [R1+0xd00] ;  /* 0x000d000001057983 */ /* 0x000f240000100800 */
[----:B------:R-:W-:Y:S01]  /*12aa0*/  @P0 IMAD.MOV.U32 R4, RZ, RZ, R2 ;  /* 0x000000ffff040224 */ /* 0x000fe200078e0002 */
[----:B------:R-:W-:-:S02]  /*12ab0*/  PRMT R10, RZ, 0x7610, R10 ;  /* 0x00007610ff0a7816 */ /* 0x000fc4000000000a */
[----:B------:R-:W-:Y:S01]  /*12ac0*/  PRMT R24, RZ, 0x7610, R24 ;  /* 0x00007610ff187816 */ /* 0x000fe20000000018 */
[----:B------:R-:W2:Y:S04]  /*12ad0*/  LDL R2, [R1+0xcf4] ;  /* 0x000cf40001027983 */ /* 0x000ea80000100800 */
[----:B----4-:R0:W4:Y:S04]  /*12ae0*/  @P0 LDG.E.U16 R11, desc[UR8][R4.64] ;  /* 0x00000008040b0981 */ /* 0x010128000c1e1500 */
[----:B------:R-:W0:Y:S04]  /*12af0*/  LDL R4, [R1+0xcf8] ;  /* 0x000cf80001047983 */ /* 0x000e280000100800 */
[----:B------:R-:W0:Y:S02]  /*12b00*/  LDL R5, [R1+0xcfc] ;  /* 0x000cfc0001057983 */ /* 0x000e240000100800 */
[----:B0-----:R-:W-:-:S04]  /*12b10*/  @P0 LOP3.LUT R5, R5, R4, RZ, 0x3c, !PT ;  /* 0x0000000405050212 */ /* 0x001fc800078e3cff */
[----:B------:R-:W-:-:S04]  /*12b20*/  @P0 LOP3.LUT R4, R5, R4, RZ, 0x3c, !PT ;  /* 0x0000000405040212 */ /* 0x000fc800078e3cff */
[----:B------:R-:W-:-:S05]  /*12b30*/  @P0 LOP3.LUT R5, R5, R4, RZ, 0x3c, !PT ;  /* 0x0000000405050212 */ /* 0x000fca00078e3cff */
[----:B------:R0:W4:Y:S04]  /*12b40*/  @P0 LDG.E.U16 R10, desc[UR8][R4.64] ;  /* 0x00000008040a0981 */ /* 0x000128000c1e1500 */
[----:B------:R-:W0:Y:S04]  /*12b50*/  LDL R4, [R1+0xd38] ;  /* 0x000d380001047983 */ /* 0x000e280000100800 */
[----:B------:R-:W0:Y:S02]  /*12b60*/  LDL R5, [R1+0xd3c] ;  /* 0x000d3c0001057983 */ /* 0x000e240000100800 */
[----:B0-----:R-:W-:-:S04]  /*12b70*/  @P1 LOP3.LUT R5, R5, R4, RZ, 0x3c, !PT ;  /* 0x0000000405051212 */ /* 0x001fc800078e3cff */
[----:B------:R-:W-:-:S04]  /*12b80*/  @P1 LOP3.LUT R4, R5, R4, RZ, 0x3c, !PT ;  /* 0x0000000405041212 */ /* 0x000fc800078e3cff */
[----:B------:R-:W-:-:S05]  /*12b90*/  @P1 LOP3.LUT R5, R5, R4, RZ, 0x3c, !PT ;  /* 0x0000000405051212 */ /* 0x000fca00078e3cff */
[----:B------:R0:W3:Y:S04]  /*12ba0*/  @P1 LDG.E.U16 R24, desc[UR8][R4.64] ;  /* 0x0000000804181981 */ /* 0x0000e8000c1e1500 */
        /* <DEDUP_REMOVED lines=8> */
[----:B---3--:R0:W-:Y:S04]  /*12c30*/  STL [R1+0x40], R24 ;  /* 0x0000401801007387 */ /* 0x0081e80000100800 */
[----:B0-----:R-:W3:Y:S04]  /*12c40*/  LDL R24, [R1+0xce4] ;  /* 0x000ce40001187983 */ /* 0x001ee80000100800 */
        /* <DEDUP_REMOVED lines=9> */
[----:B------:R-:W-:Y:S02]  /*12ce0*/  ISETP.GT.AND P1, PT, R3, 0x1b, PT ;  /* 0x0000001b0300780c */ /* 0x000fe40003f24270 */
[----:B------:R-:W-:Y:S01]  /*12cf0*/  PRMT R15, RZ, 0x7610, R15 ;  /* 0x00007610ff0f7816 */ /* 0x000fe2000000000f */
[----:B----4-:R0:W-:Y:S04]  /*12d00*/  STL [R1+0x5d0], R25 ;  /* 0x0005d01901007387 */ /* 0x0101e80000100800 */
[----:B0-----:R-:W4:Y:S04]  /*12d10*/  LDL.LU R25, [R1+0x24d0] ;  /* 0x0024d00001197983 */ /* 0x001f280000300800 */
[----:B------:R-:W3:Y:S02]  /*12d20*/  LDL R5, [R1+0xcf0] ;  /* 0x000cf00001057983 */ /* 0x000ee40000100800 */
[----:B------:R-:W-:Y:S01]  /*12d30*/  @P1 IMAD.MOV.U32 R4, RZ, RZ, R2 ;  /* 0x000000ffff041224 */ /* 0x000fe200078e0002 */
[----:B------:R-:W-:-:S02]  /*12d40*/  PRMT R14, RZ, 0x7610, R14 ;  /* 0x00007610ff0e7816 */ /* 0x000fc4000000000e */
[----:B------:R-:W-:Y:S01]  /*12d50*/  ISETP.GT.AND P0, PT, R3, 0x1c, PT ;  /* 0x0000001c0300780c */ /* 0x000fe20003f04270 */
[----:B------:R-:W4:Y:S04]  /*12d60*/  LDL R2, [R1+0xcd4] ;  /* 0x000cd40001027983 */ /* 0x000f280000100800 */
[----:B---3--:R0:W3:Y:S04]  /*12d70*/  @P1 LDG.E.U16 R15, desc[UR8][R4.64] ;  /* 0x00000008040f1981 */ /* 0x0080e8000c1e1500 */
[----:B------:R-:W0:Y:S04]  /*12d80*/  LDL R4, [R1+0xce8] ;  /* 0x000ce80001047983 */ /* 0x000e280000100800 */
[----:B------:R-:W0:Y:S02]  /*12d90*/  LDL R5, [R1+0xcec] ;  /* 0x000cec0001057983 */ /* 0x000e240000100800 */
[----:B0-----:R-:W-:-:S04]  /*12da0*/  @P1 LOP3.LUT R5, R5, R4, RZ, 0x3c, !PT ;  /* 0x0000000405051212 */ /* 0x001fc800078e3cff */
[----:B------:R-:W-:-:S04]  /*12db0*/  @P1 LOP3.LUT R4, R5, R4, RZ, 0x3c, !PT ;  /* 0x0000000405041212 */ /* 0x000fc800078e3cff */
[----:B------:R-:W-:-:S05]  /*12dc0*/  @P1 LOP3.LUT R5, R5, R4, RZ, 0x3c, !PT ;  /* 0x0000000405051212 */ /* 0x000fca00078e3cff */
[----:B------:R0:W3:Y:S04]  /*12dd0*/  @P1 LDG.E.U16 R14, desc[UR8][R4.64] ;  /* 0x00000008040e1981 */ /* 0x0000e8000c1e1500 */
[----:B------:R-:W2:Y:S01]  /*12de0*/  LDL R5, [R1+0xce0] ;  /* 0x000ce00001057983 */ /* 0x000ea20000100800 */
[----:B------:R-:W-:Y:S01]  /*12df0*/  PRMT R19, RZ, 0x7610, R19 ;  /* 0x00007610ff137816 */ /* 0x000fe20000000013 */
[----:B0-----:R-:W-:Y:S01]  /*12e00*/  @P0 IMAD.MOV.U32 R4, RZ, RZ, R24 ;  /* 0x000000ffff040224 */ /* 0x001fe200078e0018 */
[----:B------:R-:W-:Y:S01]  /*12e10*/  PRMT R18, RZ, 0x7610, R18 ;  /* 0x00007610ff127816 */ /* 0x000fe20000000012 */
[----:B------:R-:W3:Y:S04]  /*12e20*/  LDL R24, [R1+0xccc] ;  /* 0x000ccc0001187983 */ /* 0x000ee80000100800 */
[----:B--2---:R-:W2:Y:S04]  /*12e30*/  @P0 LDG.E.U16 R19, desc[UR8][R4.64] ;  /* 0x0000000804130981 */ /* 0x004ea8000c1e1500 */
[----:B------:R-:W4:Y:S04]  /*12e40*/  LDL R4, [R1+0xcd8] ;  /* 0x000cd80001047983 */ /* 0x000f280000100800 */
[----:B------:R-:W4:Y:S01]  /*12e50*/  LDL R5, [R1+0xcdc] ;  /* 0x000cdc0001057983 */ /* 0x000f220000100800 */
[----:B------:R-:W-:-:S03]  /*12e60*/  ISETP.GT.AND P1, PT, R3, 0x1d, PT ;  /* 0x0000001d0300780c */ /* 0x000fc60003f24270 */
[----:B--2---:R-:W-:Y:S01]  /*12e70*/  STL [R1+0x2468], R19 ;  /* 0x0024681301007387 */ /* 0x004fe20000100800 */
[----:B----4-:R-:W-:-:S04]  /*12e80*/  @P0 LOP3.LUT R5, R5, R4, RZ, 0x3c, !PT ;  /* 0x0000000405050212 */ /* 0x010fc800078e3cff */
[----:B------:R-:W-:-:S04]  /*12e90*/  @P0 LOP3.LUT R4, R5, R4, RZ, 0x3c, !PT ;  /* 0x0000000405040212 */ /* 0x000fc800078e3cff */
[----:B------:R-:W-:Y:S01]  /*12ea0*/  @P0 LOP3.LUT R5, R5, R4, RZ, 0x3c, !PT ;  /* 0x0000000405050212 */ /* 0x000fe200078e3cff */
[----:B------:R-:W-:Y:S04]  /*12eb0*/  STL [R1+0x246c], R19 ;  /* 0x00246c1301007387 */ /* 0x000fe80000100800 */
[----:B------:R-:W-:Y:S04]  /*12ec0*/  STL [R1+0x2470], R19 ;  /* 0x0024701301007387 */ /* 0x000fe80000100800 */
[----:B------:R0:W2:Y:S04]  /*12ed0*/  @P0 LDG.E.U16 R18, desc[UR8][R4.64] ;  /* 0x0000000804120981 */ /* 0x0000a8000c1e1500 */
[----:B------:R-:W4:Y:S01]  /*12ee0*/  LDL R5, [R1+0xcd0] ;  /* 0x000cd00001057983 */ /* 0x000f220000100800 */
[----:B------:R-:W-:Y:S01]  /*12ef0*/  PRMT R26, RZ, 0x7610, R26 ;  /* 0x00007610ff1a7816 */ /* 0x000fe2000000001a */
[----:B0-----:R-:W-:-:S02]  /*12f00*/  @P1 IMAD.MOV.U32 R4, RZ, RZ, R2 ;  /* 0x000000ffff041224 */ /* 0x001fc400078e0002 */
[----:B--2---:R-:W-:Y:S04]  /*12f10*/  STL [R1+0x2474], R18 ;  /* 0x0024741201007387 */ /* 0x004fe80000100800 */
[----:B------:R-:W-:Y:S01]  /*12f20*/  STL [R1+0x2478], R18 ;  /* 0x0024781201007387 */ /* 0x000fe20000100800 */
[----:B------:R-:W-:-:S03]  /*12f30*/  PRMT R25, RZ, 0x7610, R25 ;  /* 0x00007610ff197816 */ /* 0x000fc60000000019 */
[----:B------:R-:W2:Y:S04]  /*12f40*/  LDL R2, [R1+0xcbc] ;  /* 0x000cbc0001027983 */ /* 0x000ea80000100800 */
[----:B----4-:R3:W4:Y:S04]  /*12f50*/  @P1 LDG.E.U16 R26, desc[UR8][R4.64] ;  /* 0x00000008041a1981 */ /* 0x010728000c1e1500 */
[----:B------:R-:W2:Y:S01]  /*12f60*/  LDL R5, [R1+0xcc8] ;  /* 0x000cc80001057983 */ /* 0x000ea20000100800 */
[----:B---3--:R-:W-:-:S03]  /*12f70*/  @P1 IMAD.MOV.U32 R4, RZ, RZ, R24 ;  /* 0x000000ffff041224 */ /* 0x008fc600078e0018 */
[----:B----4-:R-:W-:Y:S04]  /*12f80*/  STL [R1+0x243c], R26 ;  /* 0x00243c1a01007387 */ /* 0x010fe80000100800 */
[----:B------:R-:W-:Y:S04]  /*12f90*/  STL [R1+0x2440], R26 ;  /* 0x0024401a01007387 */ /* 0x000fe80000100800 */
[----:B------:R-:W-:Y:S04]  /*12fa0*/  STL [R1+0x2444], R26 ;  /* 0x0024441a01007387 */ /* 0x000fe80000100800 */
[----:B------:R-:W-:Y:S04]  /*12fb0*/  STL [R1+0x247c], R26 ;  /* 0x00247c1a01007387 */ /* 0x000fe80000100800 */
[----:B--2---:R0:W2:Y:S01]  /*12fc0*/  @P1 LDG.E.U16 R25, desc[UR8][R4.64] ;  /* 0x0000000804191981 */ /* 0x0040a2000c1e1500 */
[----:B------:R-:W-:-:S02]  /*12fd0*/  ISETP.GT.AND P0, PT, R3, 0x1e, PT ;  /* 0x0000001e0300780c */ /* 0x000fc40003f04270 */
[----:B------:R-:W-:Y:S01]  /*12fe0*/  PRMT R28, RZ, 0x7610, R28 ;  /* 0x00007610ff1c7816 */ /* 0x000fe2000000001c */
[----:B------:R-:W3:Y:S04]  /*12ff0*/  LDL R24, [R1+0x127c] ;  /* 0x00127c0001187983 */ /* 0x000ee80000100800 */
[----:B------:R-:W0:Y:S04]  /*13000*/  LDL R4, [R1+0xcc0] ;  /* 0x000cc00001047983 */ /* 0x000e280000100800 */
[----:B------:R-:W0:Y:S02]  /*13010*/  LDL R5, [R1+0xcc4] ;  /* 0x000cc40001057983 */ /* 0x000e240000100800 */
[----:B0-----:R-:W-:-:S04]  /*13020*/  @P0 LOP3.LUT R5, R5, R4, RZ, 0x3c, !PT ;  /* 0x0000000405050212 */ /* 0x001fc800078e3cff */
[----:B------:R-:W-:-:S04]  /*13030*/  @P0 LOP3.LUT R4, R5, R4, RZ, 0x3c, !PT ;  /* 0x0000000405040212 */ /* 0x000fc800078e3cff */
[----:B------:R-:W-:-:S05]  /*13040*/  @P0 LOP3.LUT R5, R5, R4, RZ, 0x3c, !PT ;  /* 0x0000000405050212 */ /* 0x000fca00078e3cff */
[----:B------:R-:W4:Y:S04]  /*13050*/  @P0 LDG.E.U16 R28, desc[UR8][R4.64] ;  /* 0x00000008041c0981 */ /* 0x000f28000c1e1500 */
[----:B--2---:R-:W-:Y:S04]  /*13060*/  STL [R1+0x2448], R25 ;  /* 0x0024481901007387 */ /* 0x004fe80000100800 */
[----:B------:R-:W-:Y:S04]  /*13070*/  STL [R1+0x244c], R25 ;  /* 0x00244c1901007387 */ /* 0x000fe80000100800 */
[----:B----4-:R0:W-:Y:S04]  /*13080*/  STL [R1+0x14], R28 ;  /* 0x0000141c01007387 */ /* 0x0101e80000100800 */
[----:B0-----:R-:W2:Y:S04]  /*13090*/  LDL.LU R28, [R1+0x24cc] ;  /* 0x0024cc00011c7983 */ /* 0x001ea80000300800 */
[----:B------:R-:W4:Y:S01]  /*130a0*/  LDL R5, [R1+0xcb8] ;  /* 0x000cb80001057983 */ /* 0x000f220000100800 */
[----:B------:R-:W-:-:S02]  /*130b0*/  @P0 IMAD.MOV.U32 R4, RZ, RZ, R2 ;  /* 0x000000ffff040224 */ /* 0x000fc400078e0002 */
[----:B------:R-:W0:Y:S01]  /*130c0*/  S2R R2, SR_TID.X ;  /* 0x0000000000027919 */ /* 0x000e220000002100 */
[----:B--2---:R-:W-:-:S06]  /*130d0*/  PRMT R28, RZ, 0x7610, R28 ;  /* 0x00007610ff1c7816 */ /* 0x004fcc000000001c */
[----:B----4-:R-:W2:Y:S01]  /*130e0*/  @P0 LDG.E.U16 R28, desc[UR8][R4.64] ;  /* 0x00000008041c0981 */ /* 0x010ea2000c1e1500 */
[----:B0-----:R-:W-:-:S04]  /*130f0*/  LOP3.LUT R2, R2, 0x1f, RZ, 0xc0, !PT ;  /* 0x0000001f02027812 */ /* 0x001fc800078ec0ff */
[----:B------:R-:W-:Y:S02]  /*13100*/  ISETP.GE.AND P0, PT, R2, R3, PT ;  /* 0x000000030200720c */ /* 0x000fe40003f06270 */
[----:B------:R-:W-:Y:S01]  /*13110*/  ISETP.GT.AND P1, PT, R3, 0x1f, PT ;  /* 0x0000001f0300780c */ /* 0x000fe20003f24270 */
[----:B--2---:R0:W-:Y:S04]  /*13120*/  STL [R1+0x10], R28 ;  /* 0x0000101c01007387 */ /* 0x0041e80000100800 */
[----:B0-----:R-:W2:Y:S04]  /*13130*/  LDL.LU R28, [R1+0x24c8] ;  /* 0x0024c800011c7983 */ /* 0x001ea80000300800 */
[----:B------:R-:W4:Y:S04]  /*13140*/  LDL R4, [R1+0xcb0] ;  /* 0x000cb00001047983 */ /* 0x000f280000100800 */
[----:B------:R-:W4:Y:S04]  /*13150*/  LDL R5, [R1+0xcb4] ;  /* 0x000cb40001057983 */ /* 0x000f280000100800 */
[----:B------:R-:W3:Y:S01]  /*13160*/  LDL.LU R2, [R1+0x24c4] ;  /* 0x0024c40001027983 */ /* 0x000ee20000300800 */
[----:B----4-:R-:W-:-:S04]  /*13170*/  @P1 LOP3.LUT R5, R5, R4, RZ, 0x3c, !PT ;  /* 0x0000000405051212 */ /* 0x010fc800078e3cff */
[C---:B------:R-:W-:Y:S02]  /*13180*/  @P1 LOP3.LUT R4, R5.reuse, R4, RZ, 0x3c, !PT ;  /* 0x0000000405041212 */ /* 0x040fe400078e3cff */
[----:B---3--:R-:W-:Y:S02]  /*13190*/  PRMT R2, RZ, 0x7610, R2 ;  /* 0x00007610ff027816 */ /* 0x008fe40000000002 */
        /* <DEDUP_REMOVED lines=10> */
[----:B------:R0:W3:Y:S01]  /*13240*/  @P1 LDG.E.U16 R2, desc[UR8][R4.64] ;  /* 0x0000000804021981 */ /* 0x0000e2000c1e1500 */
[----:B------:R-:W-:Y:S01]  /*13250*/  PRMT R0, RZ, 0x7610, R0 ;  /* 0x00007610ff007816 */ /* 0x000fe20000000000 */
[----:B0-----:R-:W-:Y:S02]  /*13260*/  @!P0 IMAD.MOV.U32 R4, RZ, RZ, R24 ;  /* 0x000000ffff048224 */ /* 0x001fe400078e0018 */
[----:B--2---:R-:W-:Y:S01]  /*13270*/  @!P0 IMAD.MOV.U32 R5, RZ, RZ, R28 ;  /* 0x000000ffff058224 */ /* 0x004fe200078e001c */
[----:B------:R-:W-:Y:S06]  /*13280*/  BAR.SYNC.DEFER_BLOCKING 0x0 ;  /* 0x0000000000007b1d */ /* 0x000fec0000010000 */
[----:B------:R-:W2:Y:S04]  /*13290*/  @!P0 LDG.E.U16 R0, desc[UR8][R4.64] ;  /* 0x0000000804008981 */ /* 0x000ea8000c1e1500 */
[----:B---3--:R0:W-:Y:S04]  /*132a0*/  STL [R1+0x34], R2 ;  /* 0x0000340201007387 */ /* 0x0081e80000100800 */
[----:B0-----:R-:W3:Y:S04]  /*132b0*/  LDL.LU R2, [R1+0x24bc] ;  /* 0x0024bc0001027983 */ /* 0x001ee80000300800 */
[----:B------:R-:W4:Y:S04]  /*132c0*/  LDL.LU R24, [R1+0x2c] ;  /* 0x00002c0001187983 */ /* 0x000f280000300800 */
[----:B------:R-:W-:Y:S04]  /*132d0*/  STL [R1+0x12c4], R28 ;  /* 0x0012c41c01007387 */ /* 0x000fe80000100800 */
[----:B------:R-:W3:Y:S04]  /*132e0*/  LDL R4, [R1+0x1278] ;  /* 0x0012780001047983 */ /* 0x000ee80000100800 */
[----:B------:R-:W3:Y:S01]  /*132f0*/  LDL R5, [R1+0x1290] ;  /* 0x0012900001057983 */ /* 0x000ee20000100800 */
[----:B------:R-:W-:-:S03]  /*13300*/  PRMT R3, RZ, 0x7610, R3 ;  /* 0x00007610ff037816 */ /* 0x000fc60000000003 */
[----:B--2---:R0:W-:Y:S04]  /*13310*/  STL [R1+0x644], R0 ;  /* 0x0006440001007387 */ /* 0x0041e80000100800 */
[----:B0-----:R-:W2:Y:S01]  /*13320*/  LDL.LU R0, [R1+0x38] ;  /* 0x0000380001007983 */ /* 0x001ea20000300800 */
[----:B---3--:R-:W-:-:S04]  /*13330*/  @!P0 LOP3.LUT R5, R5, R4, RZ, 0x3c, !PT ;  /* 0x0000000405058212 */ /* 0x008fc800078e3cff */
[----:B------:R-:W-:-:S04]  /*13340*/  @!P0 LOP3.LUT R4, R5, R4, RZ, 0x3c, !PT ;  /* 0x0000000405048212 */ /* 0x000fc800078e3cff */
[----:B------:R-:W-:-:S05]  /*13350*/  @!P0 LOP3.LUT R5, R5, R4, RZ, 0x3c, !PT ;  /* 0x0000000405058212 */ /* 0x000fca00078e3cff */
[----:B------:R0:W3:Y:S04]  /*13360*/  @!P0 LDG.E.U16 R3, desc[UR8][R4.64] ;  /* 0x0000000804038981 */ /* 0x0000e8000c1e1500 */
[----:B------:R-:W0:Y:S04]  /*13370*/  LDL R4, [R1+0xea0] ;  /* 0x000ea00001047983 */ /* 0x000e280000100800 */
[----:B------:R-:W0:Y:S01]  /*13380*/  LDL R5, [R1+0x1208] ;  /* 0x0012080001057983 */ /* 0x000e220000100800 */
[----:B------:R-:W-:Y:S02]  /*13390*/  PRMT R2, RZ, 0x7610, R2 ;  /* 0x00007610ff027816 */ /* 0x000fe40000000002 */
[----:B0-----:R-:W-:-:S04]  /*133a0*/  @!P0 LOP3.LUT R5, R5, R4, RZ, 0x3c, !PT ;  /* 0x0000000405058212 */ /* 0x001fc800078e3cff */
[----:B------:R-:W-:-:S04]  /*133b0*/  @!P0 LOP3.LUT R4, R5, R4, RZ, 0x3c, !PT ;  /* 0x0000000405048212 */ /* 0x000fc800078e3cff */
[----:B------:R-:W-:-:S05]  /*133c0*/  @!P0 LOP3.LUT R5, R5, R4, RZ, 0x3c, !PT ;  /* 0x0000000405058212 */ /* 0x000fca00078e3cff */
[----:B------:R-:W4:Y:S04]  /*133d0*/  @!P0 LDG.E.U16 R2, desc[UR8][R4.64] ;  /* 0x0000000804028981 */ /* 0x000f28000c1e1500 */
[----:B---3--:R-:W-:Y:S04]  /*133e0*/  STL [R1+0x2400], R3 ;  /* 0x0024000301007387 */ /* 0x008fe80000100800 */
[----:B------:R-:W-:Y:S04]  /*133f0*/  STL [R1+0x2404], R3 ;  /* 0x0024040301007387 */ /* 0x000fe80000100800 */
[----:B------:R-:W-:Y:S04]  /*13400*/  STL [R1+0x2408], R3 ;  /* 0x0024080301007387 */ /* 0x000fe80000100800 */
[----:B----4-:R0:W-:Y:S04]  /*13410*/  STL [R1+0x30], R2 ;  /* 0x0000300201007387 */ /* 0x0101e80000100800 */
[----:B0-----:R-:W3:Y:S04]  /*13420*/  LDL.LU R2, [R1+0x24b8] ;  /* 0x0024b80001027983 */ /* 0x001ee80000300800 */
[----:B------:R-:W4:Y:S04]  /*13430*/  LDL R4, [R1+0x11f0] ;  /* 0x0011f00001047983 */ /* 0x000f280000100800 */
[----:B------:R-:W4:Y:S01]  /*13440*/  LDL R5, [R1+0x11f4] ;  /* 0x0011f40001057983 */ /* 0x000f220000100800 */
[----:B---3--:R-:W-:-:S02]  /*13450*/  PRMT R2, RZ, 0x7610, R2 ;  /* 0x00007610ff027816 */ /* 0x008fc40000000002 */
[----:B----4-:R-:W-:-:S04]  /*13460*/  @!P0 LOP3.LUT R5, R5, R4, RZ, 0x3c, !PT ;  /* 0x0000000405058212 */ /* 0x010fc800078e3cff */
[----:B------:R-:W-:-:S04]  /*13470*/  @!P0 LOP3.LUT R4, R5, R4, RZ, 0x3c, !PT ;  /* 0x0000000405048212 */ /* 0x000fc800078e3cff */
[----:B------:R-:W-:-:S05]  /*13480*/  @!P0 LOP3.LUT R5, R5, R4, RZ, 0x3c, !PT ;  /* 0x0000000405058212 */ /* 0x000fca00078e3cff */
[----:B------:R-:W3:Y:S04]  /*13490*/  @!P0 LDG.E.U16 R2, desc[UR8][R4.64] ;  /* 0x0000000804028981 */ /* 0x000ee8000c1e1500 */
[----:B---3--:R0:W-:Y:S04]  /*134a0*/  STL [R1+0x3c], R2 ;  /* 0x00003c0201007387 */ /* 0x0081e80000100800 */
        /* <DEDUP_REMOVED lines=12> */
[----:B------:R-:W-:-:S02]  /*13570*/  PRMT R25, RZ, 0x7610, R25 ;  /* 0x00007610ff197816 */ /* 0x000fc40000000019 */
[----:B----4-:R-:W-:-:S04]  /*13580*/  @!P0 LOP3.LUT R5, R5, R4, RZ, 0x3c, !PT ;  /* 0x0000000405058212 */ /* 0x010fc800078e3cff */
[----:B------:R-:W-:-:S04]  /*13590*/  @!P0 LOP3.LUT R4, R5, R4, RZ, 0x3c, !PT ;  /* 0x0000000405048212 */ /* 0x000fc800078e3cff */
[----:B------:R-:W-:-:S05]  /*135a0*/  @!P0 LOP3.LUT R5, R5, R4, RZ, 0x3c, !PT ;  /* 0x0000000405058212 */ /* 0x000fca00078e3cff */
[----:B------:R0:W4:Y:S04]  /*135b0*/  @!P0 LDG.E.U16 R25, desc[UR8][R4.64] ;  /* 0x0000000804198981 */ /* 0x000128000c1e1500 */
[----:B------:R-:W0:Y:S04]  /*135c0*/  LDL R4, [R1+0x1190] ;  /* 0x0011900001047983 */ /* 0x000e280000100800 */
[----:B------:R-:W0:Y:S01]  /*135d0*/  LDL R5, [R1+0x1194] ;  /* 0x0011940001057983 */ /* 0x000e220000100800 */
[----:B---3--:R-:W-:Y:S02]  /*135e0*/  PRMT R2, RZ, 0x7610, R2 ;  /* 0x00007610ff027816 */ /* 0x008fe40000000002 */
[----:B0-----:R-:W-:-:S04]  /*135f0*/  @!P0 LOP3.LUT R5, R5, R4, RZ, 0x3c, !PT ;  /* 0x0000000405058212 */ /* 0x001fc800078e3cff */
[----:B------:R-:W-:-:S04]  /*13600*/  @!P0 LOP3.LUT R4, R5, R4, RZ, 0x3c, !PT ;  /* 0x0000000405048212 */ /* 0x000fc800078e3cff */
[----:B------:R-:W-:-:S05]  /*13610*/  @!P0 LOP3.LUT R5, R5, R4, RZ, 0x3c, !PT ;  /* 0x0000000405058212 */ /* 0x000fca00078e3cff */
[----:B------:R-:W3:Y:S04]  /*13620*/  @!P0 LDG.E.U16 R2, desc[UR8][R4.64] ;  /* 0x0000000804028981 */ /* 0x000ee8000c1e1500 */
[----:B----4-:R0:W-:Y:S04]  /*13630*/  STL [R1+0x54], R25 ;  /* 0x0000541901007387 */ /* 0x0101e80000100800 */
[----:B0-----:R-:W4:Y:S04]  /*13640*/  LDL R25, [R1+0x1114] ;  /* 0x0011140001197983 */ /* 0x001f280000100800 */
[----:B---3--:R0:W-:Y:S04]  /*13650*/  STL [R1+0x58], R2 ;  /* 0x0000580201007387 */ /* 0x0081e80000100800 */
[----:B0-----:R-:W3:Y:S04]  /*13660*/  LDL.LU R2, [R1+0x24ac] ;  /* 0x0024ac0001027983 */ /* 0x001ee80000300800 */
[----:B------:R-:W2:Y:S04]  /*13670*/  LDL R4, [R1+0x1170] ;  /* 0x0011700001047983 */ /* 0x000ea80000100800 */
[----:B------:R-:W2:Y:S01]  /*13680*/  LDL R5, [R1+0x1174] ;  /* 0x0011740001057983 */ /* 0x000ea20000100800 */
[----:B---3--:R-:W-:-:S02]  /*13690*/  PRMT R2, RZ, 0x7610, R2 ;  /* 0x00007610ff027816 */ /* 0x008fc40000000002 */
[----:B--2---:R-:W-:-:S04]  /*136a0*/  @!P0 LOP3.LUT R5, R5, R4, RZ, 0x3c, !PT ;  /* 0x0000000405058212 */ /* 0x004fc800078e3cff */
[----:B------:R-:W-:-:S04]  /*136b0*/  @!P0 LOP3.LUT R4, R5, R4, RZ, 0x3c, !PT ;  /* 0x0000000405048212 */ /* 0x000fc800078e3cff */
[----:B------:R-:W-:-:S05]  /*136c0*/  @!P0 LOP3.LUT R5, R5, R4, RZ, 0x3c, !PT ;  /* 0x0000000405058212 */ /* 0x000fca00078e3cff */
[----:B------:R-:W2:Y:S04]  /*136d0*/  @!P0 LDG.E.U16 R2, desc[UR8][R4.64] ;  /* 0x0000000804028981 */ /* 0x000ea8000c1e1500 */
[----:B--2---:R0:W-:Y:S04]  /*136e0*/  STL [R1+0x68], R2 ;  /* 0x0000680201007387 */ /* 0x0041e80000100800 */
[----:B------:R-:W2:Y:S04]  /*136f0*/  LDL R4, [R1+0x1150] ;  /* 0x0011500001047983 */ /* 0x000ea80000100800 */
[----:B------:R-:W2:Y:S01]  /*13700*/  LDL R5, [R1+0x1154] ;  /* 0x0011540001057983 */ /* 0x000ea20000100800 */
[----:B0-----:R-:W0:Y:S02]  /*13710*/  S2R R2, SR_TID.X ;  /* 0x0000000000027919 */ /* 0x001e240000002100 */
[----:B0-----:R-:W-:-:S05]  /*13720*/  LOP3.LUT R2, R2, 0x3f, RZ, 0xc0, !PT ;  /* 0x0000003f02027812 */ /* 0x001fca00078ec0ff */
[----:B------:R-:W-:-:S05]  /*13730*/  IMAD.SHL.U32 R2, R2, 0x2, RZ ;  /* 0x0000000202027824 */ /* 0x000fca00078e00ff */
[----:B------:R0:W-:Y:S02]  /*13740*/  STS.U16 [R2+UR5+0x4000], R24 ;  /* 0x0040001802007988 */ /* 0x0001e40008000405 */
[----:B0-----:R-:W-:Y:S02]  /*13750*/  PRMT R2, RZ, 0x7610, R2 ;  /* 0x00007610ff027816 */ /* 0x001fe40000000002 */
[----:B------:R-:W3:Y:S01]  /*13760*/  LDL.LU R24, [R1+0x24a8] ;  /* 0x0024a80001187983 */ /* 0x000ee20000300800 */
[----:B--2---:R-:W-:-:S04]  /*13770*/  @!P0 LOP3.LUT R5, R5, R4, RZ, 0x3c, !PT ;  /* 0x0000000405058212 */ /* 0x004fc800078e3cff */
[----:B------:R-:W-:-:S04]  /*13780*/  @!P0 LOP3.LUT R4, R5, R4, RZ, 0x3c, !PT ;  /* 0x0000000405048212 */ /* 0x000fc800078e3cff */
[----:B------:R-:W-:-:S05]  /*13790*/  @!P0 LOP3.LUT R5, R5, R4, RZ, 0x3c, !PT ;  /* 0x0000000405058212 */ /* 0x000fca00078e3cff */
[----:B------:R-:W2:Y:S04]  /*137a0*/  @!P0 LDG.E.U16 R2, desc[UR8][R4.64] ;  /* 0x0000000804028981 */ /* 0x000ea8000c1e1500 */
[----:B--2---:R0:W-:Y:S04]  /*137b0*/  STL [R1+0x64], R2 ;  /* 0x0000640201007387 */ /* 0x0041e80000100800 */
[----:B------:R-:W2:Y:S04]  /*137c0*/  LDL R4, [R1+0x1130] ;  /* 0x0011300001047983 */ /* 0x000ea80000100800 */
[----:B------:R-:W2:Y:S01]  /*137d0*/  LDL R5, [R1+0x1134] ;  /* 0x0011340001057983 */ /* 0x000ea20000100800 */
[----:B0-----:R-:W0:Y:S01]  /*137e0*/  S2R R2, SR_TID.X ;  /* 0x0000000000027919 */ /* 0x001e220000002100 */
[----:B------:R-:W-:-:S02]  /*137f0*/  PRMT R26, RZ, 0x7610, R26 ;  /* 0x00007610ff1a7816 */ /* 0x000fc4000000001a */
[----:B0-----:R-:W-:-:S05]  /*13800*/  LOP3.LUT R2, R2, 0x3f, RZ, 0xc0, !PT ;  /* 0x0000003f02027812 */ /* 0x001fca00078ec0ff */
[----:B------:R-:W-:-:S05]  /*13810*/  IMAD.SHL.U32 R2, R2, 0x2, RZ ;  /* 0x0000000202027824 */ /* 0x000fca00078e00ff */
[----:B------:R0:W-:Y:S04]  /*13820*/  STS.U16 [R2+UR5+0x4080], R0 ;  /* 0x0040800002007988 */ /* 0x0001e80008000405 */
[----:B0-----:R-:W3:Y:S01]  /*13830*/  LDL.LU R0, [R1+0x24a4] ;  /* 0x0024a40001007983 */ /* 0x001ee20000300800 */
[----:B--2---:R-:W-:-:S04]  /*13840*/  @!P0 LOP3.LUT R5, R5, R4, RZ, 0x3c, !PT ;  /* 0x0000000405058212 */ /* 0x004fc800078e3cff */
[----:B------:R-:W-:-:S04]  /*13850*/  @!P0 LOP3.LUT R4, R5, R4, RZ, 0x3c, !PT ;  /* 0x0000000405048212 */ /* 0x000fc800078e3cff */
[----:B------:R-:W-:-:S05]  /*13860*/  @!P0 LOP3.LUT R5, R5, R4, RZ, 0x3c, !PT ;  /* 0x0000000405058212 */ /* 0x000fca00078e3cff */
[----:B------:R4:W2:Y:S04]  /*13870*/  @!P0 LDG.E.U16 R26, desc[UR8][R4.64] ;  /* 0x00000008041a8981 */ /* 0x0008a8000c1e1500 */
[----:B------:R-:W3:Y:S01]  /*13880*/  LDL R5, [R1+0x1110] ;  /* 0x0011100001057983 */ /* 0x000ee20000100800 */
[----:B------:R-:W-:Y:S01]  /*13890*/  PRMT R18, RZ, 0x7610, R18 ;  /* 0x00007610ff127816 */ /* 0x000fe20000000012 */
[----:B----4-:R-:W-:Y:S02]  /*138a0*/  @!P0 IMAD.MOV.U32 R4, RZ, RZ, R25 ;  /* 0x000000ffff048224 */ /* 0x010fe400078e0019 */
[----:B--2---:R0:W-:Y:S04]  /*138b0*/  STL [R1+0xc0], R26 ;  /* 0x0000c01a01007387 */ /* 0x0041e80000100800 */
[----:B---3--:R-:W-:Y:S04]  /*138c0*/  STS.U16 [R2+UR5+0x4800], R24 ;  /* 0x0048001802007988 */ /* 0x008fe80008000405 */
[----:B------:R1:W-:Y:S04]  /*138d0*/  STS.U16 [R2+UR5+0x4880], R23 ;  /* 0x0048801702007988 */ /* 0x0003e80008000405 */
[----:B------:R2:W3:Y:S04]  /*138e0*/  @!P0 LDG.E.U16 R18, desc[UR8][R4.64] ;  /* 0x0000000804128981 */ /* 0x0004e8000c1e1500 */
[----:B0-----:R-:W4:Y:S04]  /*138f0*/  LDL R26, [R1+0x10b4] ;  /* 0x0010b400011a7983 */ /* 0x001f280000100800 */
[----:B------:R-:W4:Y:S04]  /*13900*/  LDL R25, [R1+0x1090] ;  /* 0x0010900001197983 */ /* 0x000f280000100800 */
[----:B------:R-:W2:Y:S04]  /*13910*/  LDL R4, [R1+0x10f0] ;  /* 0x0010f00001047983 */ /* 0x000ea80000100800 */
[----:B------:R-:W2:Y:S01]  /*13920*/  LDL R5, [R1+0x10f4] ;  /* 0x0010f40001057983 */ /* 0x000ea20000100800 */
[----:B-1----:R-:W-:-:S02]  /*13930*/  PRMT R2, RZ, 0x7610, R2 ;  /* 0x00007610ff027816 */ /* 0x002fc40000000002 */
[----:B--2---:R-:W-:-:S04]  /*13940*/  @!P0 LOP3.LUT R5, R5, R4, RZ, 0x3c, !PT ;  /* 0x0000000405058212 */ /* 0x004fc800078e3cff */
[----:B------:R-:W-:-:S04]  /*13950*/  @!P0 LOP3.LUT R4, R5, R4, RZ, 0x3c, !PT ;  /* 0x0000000405048212 */ /* 0x000fc800078e3cff */
[----:B------:R-:W-:-:S05]  /*13960*/  @!P0 LOP3.LUT R5, R5, R4, RZ, 0x3c, !PT ;  /* 0x0000000405058212 */ /* 0x000fca00078e3cff */
[----:B------:R-:W2:Y:S04]  /*13970*/  @!P0 LDG.E.U16 R2, desc[UR8][R4.64] ;  /* 0x0000000804028981 */ /* 0x000ea8000c1e1500 */
[----:B---3--:R0:W-:Y:S04]  /*13980*/  STL [R1+0xbc], R18 ;  /* 0x0000bc1201007387 */ /* 0x0081e80000100800 */
[----:B0-----:R-:W3:Y:S04]  /*13990*/  LDL R18, [R1+0x1094] ;  /* 0x0010940001127983 */ /* 0x001ee80000100800 */
[----:B--2---:R-:W-:Y:S04]  /*139a0*/  STL [R1+0xb8], R2 ;  /* 0x0000b80201007387 */ /* 0x004fe80000100800 */
[----:B------:R-:W2:Y:S04]  /*139b0*/  LDL R4, [R1+0x10d0] ;  /* 0x0010d00001047983 */ /* 0x000ea80000100800 */
[----:B------:R-:W2:Y:S01]  /*139c0*/  LDL R5, [R1+0x10d4] ;  /* 0x0010d40001057983 */ /* 0x000ea20000100800 */
[----:B------:R-:W-:-:S02]  /*139d0*/  PRMT R29, RZ, 0x7610, R29 ;  /* 0x00007610ff1d7816 */ /* 0x000fc4000000001d */
[----:B--2---:R-:W-:-:S04]  /*139e0*/  @!P0 LOP3.LUT R5, R5, R4, RZ, 0x3c, !PT ;  /* 0x0000000405058212 */ /* 0x004fc800078e3cff */
[----:B------:R-:W-:-:S04]  /*139f0*/  @!P0 LOP3.LUT R4, R5, R4, RZ, 0x3c, !PT ;  /* 0x0000000405048212 */ /* 0x000fc800078e3cff */
[----:B------:R-:W-:-:S05]  /*13a00*/  @!P0 LOP3.LUT R5, R5, R4, RZ, 0x3c, !PT ;  /* 0x0000000405058212 */ /* 0x000fca00078e3cff */
[----:B------:R4:W2:Y:S04]  /*13a10*/  @!P0 LDG.E.U16 R29, desc[UR8][R4.64] ;  /* 0x00000008041d8981 */ /* 0x0008a8000c1e1500 */
[----:B------:R-:W3:Y:S01]  /*13a20*/  LDL R5, [R1+0x10b0] ;  /* 0x0010b00001057983 */ /* 0x000ee20000100800 */
[----:B------:R-:W-:Y:S01]  /*13a30*/  PRMT R19, RZ, 0x7610, R19 ;  /* 0x00007610ff137816 */ /* 0x000fe20000000013 */
[----:B----4-:R-:W-:Y:S01]  /*13a40*/  @!P0 IMAD.MOV.U32 R4, RZ, RZ, R26 ;  /* 0x000000ffff048224 */ /* 0x010fe200078e001a */
[----:B------:R-:W-:-:S04]  /*13a50*/  PRMT R0, RZ, 0x7610, R0 ;  /* 0x00007610ff007816 */ /* 0x000fc80000000000 */
[----:B---3--:R0:W3:Y:S04]  /*13a60*/  @!P0 LDG.E.U16 R19, desc[UR8][R4.64] ;  /* 0x0000000804138981 */ /* 0x0080e8000c1e1500 */
[----:B--2---:R1:W-:Y:S01]  /*13a70*/  STL [R1+0xb4], R29 ;  /* 0x0000b41d01007387 */ /* 0x0043e20000100800 */
[----:B0-----:R-:W-:Y:S02]  /*13a80*/  @!P0 IMAD.MOV.U32 R4, RZ, RZ, R18 ;  /* 0x000000ffff048224 */ /* 0x001fe400078e0012 */
[----:B------:R-:W-:Y:S01]  /*13a90*/  @!P0 IMAD.MOV.U32 R5, RZ, RZ, R25 ;  /* 0x000000ffff058224 */ /* 0x000fe200078e0019 */
[----:B-1----:R-:W2:Y:S04]  /*13aa0*/  LDL.LU R29, [R1+0xc] ;  /* 0x00000c00011d7983 */ /* 0x002ea80000300800 */
[----:B------:R-:W4:Y:S04]  /*13ab0*/  LDL R26, [R1+0x1050] ;  /* 0x00105000011a7983 */ /* 0x000f280000100800 */
[----:B------:R0:W2:Y:S04]  /*13ac0*/  @!P0 LDG.E.U16 R0, desc[UR8][R4.64] ;  /* 0x0000000804008981 */ /* 0x0000a8000c1e1500 */
[----:B---3--:R1:W-:Y:S04]  /*13ad0*/  STL [R1+0xb0], R19 ;  /* 0x0000b01301007387 */ /* 0x0083e80000100800 */
[----:B------:R-:W0:Y:S04]  /*13ae0*/  LDL R4, [R1+0x1070] ;  /* 0x0010700001047983 */ /* 0x000e280000100800 */
[----:B------:R-:W0:Y:S01]  /*13af0*/  LDL R5, [R1+0x1074] ;  /* 0x0010740001057983 */ /* 0x000e220000100800 */
[----:B------:R-:W-:Y:S01]  /*13b00*/  PRMT R17, RZ, 0x7610, R17 ;  /* 0x00007610ff117816 */ /* 0x000fe20000000011 */
[----:B------:R-:W3:Y:S02]  /*13b10*/  S2R R2, SR_TID.X ;  /* 0x0000000000027919 */ /* 0x000ee40000002100 */
[----:B-1----:R-:W4:Y:S04]  /*13b20*/  LDL R19, [R1+0x1054] ;  /* 0x0010540001137983 */ /* 0x002f280000100800 */
[----:B------:R-:W4:Y:S01]  /*13b30*/  LDL R18, [R1+0x1030] ;  /* 0x0010300001127983 */ /* 0x000f220000100800 */
[----:B0-----:R-:W-:-:S04]  /*13b40*/  @!P0 LOP3.LUT R5, R5, R4, RZ, 0x3c, !PT ;  /* 0x0000000405058212 */ /* 0x001fc800078e3cff */
[----:B------:R-:W-:-:S04]  /*13b50*/  @!P0 LOP3.LUT R4, R5, R4, RZ, 0x3c, !PT ;  /* 0x0000000405048212 */ /* 0x000fc800078e3cff */
[----:B------:R-:W-:-:S05]  /*13b60*/  @!P0 LOP3.LUT R5, R5, R4, RZ, 0x3c, !PT ;  /* 0x0000000405058212 */ /* 0x000fca00078e3cff */
[----:B------:R-:W4:Y:S01]  /*13b70*/  @!P0 LDG.E.U16 R17, desc[UR8][R4.64] ;  /* 0x0000000804118981 */ /* 0x000f22000c1e1500 */
[----:B---3--:R-:W-:-:S05]  /*13b80*/  LOP3.LUT R2, R2, 0x3f, RZ, 0xc0, !PT ;  /* 0x0000003f02027812 */ /* 0x008fca00078ec0ff */
[----:B------:R-:W-:Y:S01]  /*13b90*/  IMAD.SHL.U32 R2, R2, 0x2, RZ ;  /* 0x0000000202027824 */ /* 0x000fe200078e00ff */
[----:B--2---:R0:W-:Y:S04]  /*13ba0*/  STL [R1+0xac], R0 ;  /* 0x0000ac0001007387 */ /* 0x0041e80000100800 */
[----:B0-----:R-:W2:Y:S04]  /*13bb0*/  LDL R0, [R1+0x1034] ;  /* 0x0010340001007983 */ /* 0x001ea80000100800 */
[----:B------:R-:W-:Y:S04]  /*13bc0*/  STL [R1+0x2450], R2 ;  /* 0x0024500201007387 */ /* 0x000fe80000100800 */
[----:B------:R-:W-:Y:S04]  /*13bd0*/  STL [R1+0x2454], R2 ;  /* 0x0024540201007387 */ /* 0x000fe80000100800 */
[----:B------:R-:W-:Y:S01]  /*13be0*/  STL [R1+0x2458], R2 ;  /* 0x0024580201007387 */ /* 0x000fe20000100800 */
[----:B------:R-:W0:Y:S03]  /*13bf0*/  S2R R25, SR_TID.X ;  /* 0x0000000000197919 */ /* 0x000e260000002100 */
[----:B----4-:R1:W-:Y:S04]  /*13c00*/  STL [R1+0xa8], R17 ;  /* 0x0000a81101007387 */ /* 0x0103e80000100800 */
[----:B-1----:R-:W3:Y:S04]  /*13c10*/  LDL.LU R17, [R1+0x24a0] ;  /* 0x0024a00001117983 */ /* 0x002ee80000300800 */
[----:B------:R-:W4:Y:S01]  /*13c20*/  LDL.LU R5, [R1+0x60] ;  /* 0x0000600001057983 */ /* 0x000f220000300800 */
[----:B0-----:R-:W-:-:S05]  /*13c30*/  LOP3.LUT R25, R25, 0x3f, RZ, 0xc0, !PT ;  /* 0x0000003f19197812 */ /* 0x001fca00078ec0ff */
[----:B------:R-:W-:Y:S01]  /*13c40*/  IMAD.SHL.U32 R25, R25, 0x2, RZ ;  /* 0x0000000219197824 */ /* 0x000fe200078e00ff */
[----:B------:R-:W-:Y:S04]  /*13c50*/  STS.U16 [R2+UR5+0x5000], R9 ;  /* 0x0050000902007988 */ /* 0x000fe80008000405 */
[----:B------:R-:W-:Y:S01]  /*13c60*/  LOP3.LUT R25, R25, 0x10, RZ, 0x3c, !PT ;  /* 0x0000001019197812 */ /* 0x000fe200078e3cff */
[----:B------:R-:W-:Y:S01]  /*13c70*/  STS.U16 [R2+UR5+0x5080], R8 ;  /* 0x0050800802007988 */ /* 0x000fe20008000405 */
[----:B------:R-:W-:-:S03]  /*13c80*/  @!P0 IMAD.MOV.U32 R4, RZ, RZ, R19 ;  /* 0x000000ffff048224 */ /* 0x000fc600078e0013 */
[----:B------:R-:W-:Y:S04]  /*13c90*/  STS.U16 [R2+UR5+0x5800], R7 ;  /* 0x0058000702007988 */ /* 0x000fe80008000405 */
[----:B------:R-:W-:Y:S04]  /*13ca0*/  STS.U16 [R2+UR5+0x5880], R6 ;  /* 0x0058800602007988 */ /* 0x000fe80008000405 */
[----:B------:R-:W2:Y:S01]  /*13cb0*/  LDL R19, [R1+0xff4] ;  /* 0x000ff40001137983 */ /* 0x000ea20000100800 */
[----:B---3--:R-:W-:-:S03]  /*13cc0*/  PRMT R17, RZ, 0x7610, R17 ;  /* 0x00007610ff117816 */ /* 0x008fc60000000011 */
[----:B----4-:R0:W-:Y:S02]  /*13cd0*/  STS.U16 [R25+UR5+0x4100], R5 ;  /* 0x0041000519007988 */ /* 0x0101e40008000405 */
[----:B0-----:R-:W-:Y:S02]  /*13ce0*/  @!P0 IMAD.MOV.U32 R5, RZ, RZ, R26 ;  /* 0x000000ffff058224 */ /* 0x001fe400078e001a */
[----:B------:R-:W3:Y:S04]  /*13cf0*/  LDL R26, [R1+0xff0] ;  /* 0x000ff000011a7983 */ /* 0x000ee80000100800 */
[----:B------:R-:W4:Y:S04]  /*13d00*/  @!P0 LDG.E.U16 R17, desc[UR8][R4.64] ;  /* 0x0000000804118981 */ /* 0x000f28000c1e1500 */
[----:B----4-:R0:W-:Y:S04]  /*13d10*/  STL [R1+0x38], R17 ;  /* 0x0000381101007387 */ /* 0x0101e80000100800 */
[----:B0-----:R-:W4:Y:S04]  /*13d20*/  LDL.LU R17, [R1+0x249c] ;  /* 0x00249c0001117983 */ /* 0x001f280000300800 */
[----:B------:R-:W3:Y:S01]  /*13d30*/  LDL.LU R5, [R1+0x5c] ;  /* 0x00005c0001057983 */ /* 0x000ee20000300800 */
[----:B--2---:R-:W-:-:S03]  /*13d40*/  @!P0 IMAD.MOV.U32 R4, RZ, RZ, R0 ;  /* 0x000000ffff048224 */ /* 0x004fc600078e0000 */
[----:B------:R-:W2:Y:S01]  /*13d50*/  LDL R0, [R1+0xfd4] ;  /* 0x000fd40001007983 */ /* 0x000ea20000100800 */
[----:B----4-:R-:W-:-:S03]  /*13d60*/  PRMT R17, RZ, 0x7610, R17 ;  /* 0x00007610ff117816 */ /* 0x010fc60000000011 */
[----:B---3--:R0:W-:Y:S02]  /*13d70*/  STS.U16 [R25+UR5+0x4180], R5 ;  /* 0x0041800519007988 */ /* 0x0081e40008000405 */
[----:B0-----:R-:W-:Y:S02]  /*13d80*/  @!P0 IMAD.MOV.U32 R5, RZ, RZ, R18 ;  /* 0x000000ffff058224 */ /* 0x001fe400078e0012 */
[----:B------:R-:W3:Y:S04]  /*13d90*/  LDL R18, [R1+0xfd0] ;  /* 0x000fd00001127983 */ /* 0x000ee80000100800 */
[----:B------:R-:W4:Y:S04]  /*13da0*/  @!P0 LDG.E.U16 R17, desc[UR8][R4.64] ;  /* 0x0000000804118981 */ /* 0x000f28000c1e1500 */
[----:B----4-:R0:W-:Y:S04]  /*13db0*/  STL [R1+0x2c], R17 ;  /* 0x00002c1101007387 */ /* 0x0101e80000100800 */
[----:B0-----:R-:W4:Y:S04]  /*13dc0*/  LDL.LU R17, [R1+0x2498] ;  /* 0x0024980001117983 */ /* 0x001f280000300800 */
[----:B------:R-:W2:Y:S04]  /*13dd0*/  LDL R4, [R1+0x1010] ;  /* 0x0010100001047983 */ /* 0x000ea80000100800 */
[----:B------:R-:W2:Y:S01]  /*13de0*/  LDL R5, [R1+0x1014] ;  /* 0x0010140001057983 */ /* 0x000ea20000100800 */
[----:B------:R-:W-:-:S02]  /*13df0*/  PRMT R24, RZ, 0x7610, R24 ;  /* 0x00007610ff187816 */ /* 0x000fc40000000018 */
[----:B------:R-:W-:Y:S01]  /*13e00*/  PRMT R23, RZ, 0x7610, R23 ;  /* 0x00007610ff177816 */ /* 0x000fe20000000017 */
[----:B------:R0:W-:Y:S04]  /*13e10*/  STS.U16 [R25+UR5+0x4900], R29 ;  /* 0x0049001d19007988 */ /* 0x0001e80008000405 */
[----:B0-----:R-:W3:Y:S01]  /*13e20*/  LDL.LU R29, [R1+0x2494] ;  /* 0x00249400011d7983 */ /* 0x001ee20000300800 */
[----:B--2---:R-:W-:-:S04]  /*13e30*/  @!P0 LOP3.LUT R5, R5, R4, RZ, 0x3c, !PT ;  /* 0x0000000405058212 */ /* 0x004fc800078e3cff */
[----:B------:R-:W-:-:S04]  /*13e40*/  @!P0 LOP3.LUT R4, R5, R4, RZ, 0x3c, !PT ;  /* 0x0000000405048212 */ /* 0x000fc800078e3cff */
[----:B------:R-:W-:-:S05]  /*13e50*/  @!P0 LOP3.LUT R5, R5, R4, RZ, 0x3c, !PT ;  /* 0x0000000405058212 */ /* 0x000fca00078e3cff */
[----:B------:R0:W2:Y:S02]  /*13e60*/  @!P0 LDG.E.U16 R24, desc[UR8][R4.64] ;  /* 0x0000000804188981 */ /* 0x0000a4000c1e1500 */
[----:B0-----:R-:W-:Y:S02]  /*13e70*/  @!P0 IMAD.MOV.U32 R4, RZ, RZ, R19 ;  /* 0x000000ffff048224 */ /* 0x001fe400078e0013 */
[----:B------:R-:W-:-:S05]  /*13e80*/  @!P0 IMAD.MOV.U32 R5, RZ, RZ, R26 ;  /* 0x000000ffff058224 */ /* 0x000fca00078e001a */
[----:B------:R0:W2:Y:S01]  /*13e90*/  @!P0 LDG.E.U16 R23, desc[UR8][R4.64] ;  /* 0x0000000804178981 */ /* 0x0000a2000c1e1500 */
[----:B------:R-:W-:-:S03]  /*13ea0*/  PRMT R9, RZ, 0x7610, R9 ;  /* 0x00007610ff097816 */ /* 0x000fc60000000009 */
[----:B---3--:R1:W-:Y:S01]  /*13eb0*/  STS.U16 [R25+UR5+0x4980], R29 ;  /* 0x0049801d19007988 */ /* 0x0083e20008000405 */
[----:B0-----:R-:W-:Y:S02]  /*13ec0*/  @!P0 IMAD.MOV.U32 R4, RZ, RZ, R0 ;  /* 0x000000ffff048224 */ /* 0x001fe400078e0000 */
[----:B------:R-:W-:-:S05]  /*13ed0*/  @!P0 IMAD.MOV.U32 R5, RZ, RZ, R18 ;  /* 0x000000ffff058224 */ /* 0x000fca00078e0012 */
[----:B------:R0:W3:Y:S04]  /*13ee0*/  @!P0 LDG.E.U16 R9, desc[UR8][R4.64] ;  /* 0x0000000804098981 */ /* 0x0000e8000c1e1500 */
[----:B----4-:R4:W-:Y:S01]  /*13ef0*/  STS.U16 [R25+UR5+0x5100], R17 ;  /* 0x0051001119007988 */ /* 0x0109e20008000405 */
[----:B0-----:R-:W0:Y:S03]  /*13f00*/  S2R R4, SR_TID.X ;  /* 0x0000000000047919 */ /* 0x001e260000002100 */
[----:B--2---:R-:W-:Y:S04]  /*13f10*/  STL [R1+0x23e4], R24 ;  /* 0x0023e41801007387 */ /* 0x004fe80000100800 */
[----:B------:R-:W-:Y:S04]  /*13f20*/  STL [R1+0x245c], R24 ;  /* 0x00245c1801007387 */ /* 0x000fe80000100800 */
[----:B------:R-:W-:Y:S04]  /*13f30*/  STL [R1+0x2460], R24 ;  /* 0x0024601801007387 */ /* 0x000fe80000100800 */
[----:B-1----:R-:W2:Y:S04]  /*13f40*/  LDL.LU R29, [R1+0x2490] ;  /* 0x00249000011d7983 */ /* 0x002ea80000300800 */
[----:B------:R-:W3:Y:S04]  /*13f50*/  LDL R19, [R1+0xfb4] ;  /* 0x000fb40001137983 */ /* 0x000ee80000100800 */
[----:B------:R-:W-:Y:S04]  /*13f60*/  STL [R1+0x23e8], R23 ;  /* 0x0023e81701007387 */ /* 0x000fe80000100800 */
[----:B------:R-:W2:Y:S04]  /*13f70*/  LDL R5, [R1+0xfb0] ;  /* 0x000fb00001057983 */ /* 0x000ea80000100800 */
[----:B----4-:R-:W4:Y:S04]  /*13f80*/  LDL R25, [R1+0xf90] ;  /* 0x000f900001197983 */ /* 0x010f280000100800 */
[----:B------:R-:W4:Y:S01]  /*13f90*/  LDL R18, [R1+0xf94] ;  /* 0x000f940001127983 */ /* 0x000f220000100800 */
[----:B0-----:R-:W-:-:S02]  /*13fa0*/  LOP3.LUT R4, R4, 0x3f, RZ, 0xc0, !PT ;  /* 0x0000003f04047812 */ /* 0x001fc400078ec0ff */
[----:B------:R-:W-:Y:S01]  /*13fb0*/  PRMT R8, RZ, 0x7610, R8 ;  /* 0x00007610ff087816 */ /* 0x000fe20000000008 */
[----:B------:R-:W4:Y:S02]  /*13fc0*/  LDL R26, [R1+0xf70] ;  /* 0x000f7000011a7983 */ /* 0x000f240000100800 */
[----:B------:R-:W-:Y:S02]  /*13fd0*/  IMAD.SHL.U32 R4, R4, 0x2, RZ ;  /* 0x0000000204047824 */ /* 0x000fe400078e00ff */
[----:B------:R-:W4:Y:S03]  /*13fe0*/  LDL R0, [R1+0xf74] ;  /* 0x000f740001007983 */ /* 0x000f260000100800 */
[----:B------:R-:W-:-:S05]  /*13ff0*/  LOP3.LUT R4, R4, 0x10, RZ, 0x3c, !PT ;  /* 0x0000001004047812 */ /* 0x000fca00078e3cff */
[----:B------:R3:W-:Y:S01]  /*14000*/  STS.U16 [R4+UR5+0x5180], R16 ;  /* 0x0051801004007988 */ /* 0x0007e20008000405 */
[----:B------:R-:W-:Y:S01]  /*14010*/  PRMT R7, RZ, 0x7610, R7 ;  /* 0x00007610ff077816 */ /* 0x000fe20000000007 */
[----:B---3--:R-:W-:-:S05]  /*14020*/  @!P0 IMAD.MOV.U32 R4, RZ, RZ, R19 ;  /* 0x000000ffff048224 */ /* 0x008fca00078e0013 */
[----:B--2---:R0:W2:Y:S02]  /*14030*/  @!P0 LDG.E.U16 R8, desc[UR8][R4.64] ;  /* 0x0000000804088981 */ /* 0x0040a4000c1e1500 */
[----:B0-----:R-:W0:Y:S01]  /*14040*/  S2R R5, SR_TID.X ;  /* 0x0000000000057919 */ /* 0x001e220000002100 */
[----:B----4-:R-:W-:Y:S01]  /*14050*/  @!P0 IMAD.MOV.U32 R4, RZ, RZ, R18 ;  /* 0x000000ffff048224 */ /* 0x010fe200078e0012 */
[----:B0-----:R-:W-:-:S05]  /*14060*/  LOP3.LUT R5, R5, 0x3f, RZ, 0xc0, !PT ;  /* 0x0000003f05057812 */ /* 0x001fca00078ec0ff */
[----:B------:R-:W-:-:S05]  /*14070*/  IMAD.SHL.U32 R5, R5, 0x2, RZ ;  /* 0x0000000205057824 */ /* 0x000fca00078e00ff */
[----:B------:R-:W-:-:S05]  /*14080*/  LOP3.LUT R5, R5, 0x10, RZ, 0x3c, !PT ;  /* 0x0000001005057812 */ /* 0x000fca00078e3cff */
[----:B------:R0:W-:Y:S02]  /*14090*/  STS.U16 [R5+UR5+0x5900], R13 ;  /* 0x0059000d05007988 */ /* 0x0001e40008000405 */
[----:B0-----:R-:W-:-:S05]  /*140a0*/  @!P0 IMAD.MOV.U32 R5, RZ, RZ, R25 ;  /* 0x000000ffff058224 */ /* 0x001fca00078e0019 */
[----:B------:R0:W3:Y:S02]  /*140b0*/  @!P0 LDG.E.U16 R7, desc[UR8][R4.64] ;  /* 0x0000000804078981 */ /* 0x0000e4000c1e1500 */
[----:B0-----:R-:W0:Y:S02]  /*140c0*/  S2R R5, SR_TID.X ;  /* 0x0000000000057919 */ /* 0x001e240000002100 */
[----:B------:R-:W-:Y:S04]  /*140d0*/  STL [R1+0x23ec], R9 ;  /* 0x0023ec0901007387 */ /* 0x000fe80000100800 */
[----:B------:R-:W-:Y:S01]  /*140e0*/  STL [R1+0x240c], R9 ;  /* 0x00240c0901007387 */ /* 0x000fe20000100800 */
[----:B------:R-:W-:-:S03]  /*140f0*/  PRMT R6, RZ, 0x7610, R6 ;  /* 0x00007610ff067816 */ /* 0x000fc60000000006 */
[----:B------:R-:W-:Y:S01]  /*14100*/  STL [R1+0x2410], R9 ;  /* 0x0024100901007387 */ /* 0x000fe20000100800 */
[----:B------:R-:W-:-:S03]  /*14110*/  @!P0 IMAD.MOV.U32 R4, RZ, RZ, R0 ;  /* 0x000000ffff048224 */ /* 0x000fc600078e0000 */
[----:B------:R-:W-:Y:S01]  /*14120*/  STL [R1+0x2414], R9 ;  /* 0x0024140901007387 */ /* 0x000fe20000100800 */
[----:B0-----:R-:W-:-:S05]  /*14130*/  LOP3.LUT R5, R5, 0x3f, RZ, 0xc0, !PT ;  /* 0x0000003f05057812 */ /* 0x001fca00078ec0ff */
[----:B------:R-:W-:Y:S01]  /*14140*/  IMAD.SHL.U32 R5, R5, 0x2, RZ ;  /* 0x0000000205057824 */ /* 0x000fe200078e00ff */
[----:B------:R-:W-:Y:S04]  /*14150*/  STL [R1+0x2430], R9 ;  /* 0x0024300901007387 */ /* 0x000fe80000100800 */
[----:B------:R-:W-:Y:S01]  /*14160*/  LOP3.LUT R5, R5, 0x10, RZ, 0x3c, !PT ;  /* 0x0000001005057812 */ /* 0x000fe200078e3cff */
[----:B------:R-:W-:Y:S04]  /*14170*/  STL [R1+0x2434], R9 ;  /* 0x0024340901007387 */ /* 0x000fe80000100800 */
[----:B------:R0:W-:Y:S04]  /*14180*/  STS.U16 [R5+UR5+0x5980], R12 ;  /* 0x0059800c05007988 */ /* 0x0001e80008000405 */
[----:B------:R-:W-:Y:S04]  /*14190*/  STL [R1+0x2438], R9 ;  /* 0x0024380901007387 */ /* 0x000fe80000100800 */
[----:B------:R-:W-:Y:S01]  /*141a0*/  STL [R1+0x2464], R9 ;  /* 0x0024640901007387 */ /* 0x000fe20000100800 */
[----:B0-----:R-:W-:-:S03]  /*141b0*/  @!P0 IMAD.MOV.U32 R5, RZ, RZ, R26 ;  /* 0x000000ffff058224 */ /* 0x001fc600078e001a */
[----:B------:R-:W4:Y:S04]  /*141c0*/  LDL.LU R19, [R1+0x24] ;  /* 0x0000240001137983 */ /* 0x000f280000300800 */
[----:B------:R-:W4:Y:S04]  /*141d0*/  @!P0 LDG.E.U16 R6, desc[UR8][R4.64] ;  /* 0x0000000804068981 */ /* 0x000f28000c1e1500 */
[----:B--2---:R-:W-:Y:S04]  /*141e0*/  STL [R1+0x23f0], R8 ;  /* 0x0023f00801007387 */ /* 0x004fe80000100800 */
[----:B------:R-:W-:Y:S04]  /*141f0*/  STL [R1+0x2418], R8 ;  /* 0x0024180801007387 */ /* 0x000fe80000100800 */
[----:B------:R-:W-:Y:S04]  /*14200*/  STL [R1+0x241c], R8 ;  /* 0x00241c0801007387 */ /* 0x000fe80000100800 */
[----:B------:R-:W2:Y:S04]  /*14210*/  LDL R25, [R1+0xf54] ;  /* 0x000f540001197983 */ /* 0x000ea80000100800 */
[----:B------:R-:W2:Y:S04]  /*14220*/  LDL.LU R18, [R1+0x20] ;  /* 0x0000200001127983 */ /* 0x000ea80000300800 */
[----:B---3--:R-:W-:Y:S04]  /*14230*/  STL [R1+0x23f4], R7 ;  /* 0x0023f40701007387 */ /* 0x008fe80000100800 */
[----:B------:R-:W-:Y:S04]  /*14240*/  STL [R1+0x2420], R7 ;  /* 0x0024200701007387 */ /* 0x000fe80000100800 */
[----:B------:R-:W3:Y:S01]  /*14250*/  LDL R5, [R1+0xf50] ;  /* 0x000f500001057983 */ /* 0x000ee20000100800 */
[----:B------:R-:W0:Y:S01]  /*14260*/  S2R R0, SR_TID.X ;  /* 0x0000000000007919 */ /* 0x000e220000002100 */
[----:B------:R-:W-:-:S02]  /*14270*/  PRMT R12, RZ, 0x7610, R12 ;  /* 0x00007610ff0c7816 */ /* 0x000fc4000000000c */
[----:B------:R-:W3:Y:S01]  /*14280*/  LDL R26, [R1+0xf34] ;  /* 0x000f3400011a7983 */ /* 0x000ee20000100800 */
[----:B0-----:R-:W-:-:S05]  /*14290*/  LOP3.LUT R0, R0, 0x3f, RZ, 0xc0, !PT ;  /* 0x0000003f00007812 */ /* 0x001fca00078ec0ff */
[----:B------:R-:W-:-:S05]  /*142a0*/  IMAD.SHL.U32 R0, R0, 0x2, RZ ;  /* 0x0000000200007824 */ /* 0x000fca00078e00ff */
[----:B------:R-:W-:-:S05]  /*142b0*/  LOP3.LUT R0, R0, 0x20, RZ, 0x3c, !PT ;  /* 0x0000002000007812 */ /* 0x000fca00078e3cff */
[----:B------:R-:W-:Y:S04]  /*142c0*/  STS.U16 [R0+UR5+0x4200], R29 ;  /* 0x0042001d00007988 */ /* 0x000fe80008000405 */
[----:B----4-:R-:W-:Y:S04]  /*142d0*/  STL [R1+0x23f8], R6 ;  /* 0x0023f80601007387 */ /* 0x010fe80000100800 */
[----:B------:R-:W-:Y:S04]  /*142e0*/  STL [R1+0x2424], R6 ;  /* 0x0024240601007387 */ /* 0x000fe80000100800 */
[----:B------:R-:W-:Y:S04]  /*142f0*/  STL [R1+0x2428], R6 ;  /* 0x0024280601007387 */ /* 0x000fe80000100800 */
[----:B------:R0:W-:Y:S04]  /*14300*/  STL [R1+0x242c], R6 ;  /* 0x00242c0601007387 */ /* 0x0001e80000100800 */
[----:B0-----:R-:W4:Y:S04]  /*14310*/  LDL R6, [R1+0xf14] ;  /* 0x000f140001067983 */ /* 0x001f280000100800 */
[----:B------:R-:W4:Y:S01]  /*14320*/  LDL.LU R29, [R1+0x248c] ;  /* 0x00248c00011d7983 */ /* 0x000f220000300800 */
[----:B--2---:R-:W-:-:S03]  /*14330*/  @!P0 IMAD.MOV.U32 R4, RZ, RZ, R25 ;  /* 0x000000ffff048224 */ /* 0x004fc600078e0019 */
[----:B------:R-:W2:Y:S04]  /*14340*/  LDL R25, [R1+0xef4] ;  /* 0x000ef40001197983 */ /* 0x000ea80000100800 */
[----:B---3--:R-:W3:Y:S04]  /*14350*/  @!P0 LDG.E.U16 R12, desc[UR8][R4.64] ;  /* 0x00000008040c8981 */ /* 0x008ee8000c1e1500 */
[----:B------:R-:W4:Y:S04]  /*14360*/  LDL.LU R4, [R1+0x70] ;  /* 0x0000700001047983 */ /* 0x000f280000300800 */
[----:B------:R-:W2:Y:S01]  /*14370*/  LDL R5, [R1+0xf30] ;  /* 0x000f300001057983 */ /* 0x000ea20000100800 */
[----:B------:R-:W-:-:S03]  /*14380*/  PRMT R24, RZ, 0x7610, R24 ;  /* 0x00007610ff187816 */ /* 0x000fc60000000018 */
[----:B---3--:R-:W-:Y:S04]  /*14390*/  STL [R1+0x23fc], R12 ;  /* 0x0023fc0c01007387 */ /* 0x008fe80000100800 */
[----:B----4-:R0:W-:Y:S02]  /*143a0*/  STS.U16 [R0+UR5+0x4280], R4 ;  /* 0x0042800400007988 */ /* 0x0101e40008000405 */
[----:B0-----:R-:W-:Y:S01]  /*143b0*/  @!P0 IMAD.MOV.U32 R4, RZ, RZ, R26 ;  /* 0x000000ffff048224 */ /* 0x001fe200078e001a */
[----:B------:R-:W-:Y:S01]  /*143c0*/  PRMT R29, RZ, 0x7610, R29 ;  /* 0x00007610ff1d7816 */ /* 0x000fe2000000001d */
[----:B------:R-:W3:Y:S04]  /*143d0*/  LDL R26, [R1+0xed4] ;  /* 0x000ed400011a7983 */ /* 0x000ee80000100800 */
[----:B--2---:R0:W2:Y:S04]  /*143e0*/  @!P0 LDG.E.U16 R24, desc[UR8][R4.64] ;  /* 0x0000000804188981 */ /* 0x0040a8000c1e1500 */
[----:B------:R-:W4:Y:S01]  /*143f0*/  LDL R5, [R1+0xf10] ;  /* 0x000f100001057983 */ /* 0x000f220000100800 */
[----:B0-----:R-:W-:-:S03]  /*14400*/  @!P0 IMAD.MOV.U32 R4, RZ, RZ, R6 ;  /* 0x000000ffff048224 */ /* 0x001fc600078e0006 */
[----:B--2---:R0:W-:Y:S04]  /*14410*/  STL [R1+0xc], R24 ;  /* 0x00000c1801007387 */ /* 0x0041e80000100800 */
[----:B----4-:R1:W2:Y:S01]  /*14420*/  @!P0 LDG.E.U16 R29, desc[UR8][R4.64] ;  /* 0x00000008041d8981 */ /* 0x0102a2000c1e1500 */
[----:B------:R-:W-:-:S03]  /*14430*/  PRMT R17, RZ, 0x7610, R17 ;  /* 0x00007610ff117816 */ /* 0x000fc60000000011 */
[----:B------:R4:W-:Y:S04]  /*14440*/  STS.U16 [R0+UR5+0x4a00], R19 ;  /* 0x004a001300007988 */ /* 0x0009e80008000405 */
[----:B0-----:R-:W3:Y:S04]  /*14450*/  LDL R24, [R1+0xebc] ;  /* 0x000ebc0001187983 */ /* 0x001ee80000100800 */
[----:B------:R-:W3:Y:S01]  /*14460*/  LDL R5, [R1+0xef0] ;  /* 0x000ef00001057983 */ /* 0x000ee20000100800 */
[----:B-1----:R-:W-:-:S03]  /*14470*/  @!P0 IMAD.MOV.U32 R4, RZ, RZ, R25 ;  /* 0x000000ffff048224 */ /* 0x002fc600078e0019 */
[----:B----4-:R-:W4:Y:S04]  /*14480*/  LDL R19, [R1+0x1228] ;  /* 0x0012280001137983 */ /* 0x010f280000100800 */
[----:B------:R0:W-:Y:S04]  /*14490*/  STS.U16 [R0+UR5+0x4a80], R18 ;  /* 0x004a801200007988 */ /* 0x0001e80008000405 */
[----:B--2---:R-:W-:Y:S04]  /*144a0*/  STL [R1+0x23e0], R29 ;  /* 0x0023e01d01007387 */ /* 0x004fe80000100800 */
[----:B0-----:R-:W2:Y:S04]  /*144b0*/  LDL R18, [R1+0x1214] ;  /* 0x0012140001127983 */ /* 0x001ea80000100800 */
[----:B------:R-:W2:Y:S04]  /*144c0*/  LDL R6, [R1+0x1248] ;  /* 0x0012480001067983 */ /* 0x000ea80000100800 */
[----:B------:R-:W2:Y:S04]  /*144d0*/  LDL.LU R25, [R1+0x50] ;  /* 0x0000500001197983 */ /* 0x000ea80000300800 */
[----:B---3--:R0:W3:Y:S04]  /*144e0*/  @!P0 LDG.E.U16 R17, desc[UR8][R4.64] ;  /* 0x0000000804118981 */ /* 0x0080e8000c1e1500 */
[----:B------:R-:W4:Y:S01]  /*144f0*/  LDL R5, [R1+0xed0] ;  /* 0x000ed00001057983 */ /* 0x000f220000100800 */
[----:B------:R-:W-:Y:S01]  /*14500*/  PRMT R16, RZ, 0x7610, R16 ;  /* 0x00007610ff107816 */ /* 0x000fe20000000010 */
[----:B0-----:R-:W-:Y:S01]  /*14510*/  @!P0 IMAD.MOV.U32 R4, RZ, RZ, R26 ;  /* 0x000000ffff048224 */ /* 0x001fe200078e001a */
[----:B------:R-:W-:Y:S01]  /*14520*/  PRMT R13, RZ, 0x7610, R13 ;  /* 0x00007610ff0d7816 */ /* 0x000fe2000000000d */
[----:B------:R-:W-:Y:S04]  /*14530*/  STS.U16 [R0+UR5+0x5200], R21 ;  /* 0x0052001500007988 */ /* 0x000fe80008000405 */
[----:B------:R-:W-:Y:S04]  /*14540*/  STS.U16 [R0+UR5+0x5280], R20 ;  /* 0x0052801400007988 */ /* 0x000fe80008000405 */
[----:B------:R0:W-:Y:S02]  /*14550*/  STS.U16 [R0+UR5+0x5a00], R11 ;  /* 0x005a000b00007988 */ /* 0x0001e40008000405 */
[----:B0-----:R-:W-:-:S02]  /*14560*/  PRMT R11, RZ, 0x7610, R11 ;  /* 0x00007610ff0b7816 */ /* 0x001fc4000000000b */
[----:B----4-:R0:W4:Y:S02]  /*14570*/  @!P0 LDG.E.U16 R16, desc[UR8][R4.64] ;  /* 0x0000000804108981 */ /* 0x010124000c1e1500 */
[----:B0-----:R-:W-:Y:S02]  /*14580*/  @!P0 IMAD.MOV.U32 R4, RZ, RZ, R19 ;  /* 0x000000ffff048224 */ /* 0x001fe400078e0013 */
[----:B------:R-:W-:Y:S02]  /*14590*/  @!P0 IMAD.MOV.U32 R5, RZ, RZ, R24 ;  /* 0x000000ffff058224 */ /* 0x000fe400078e0018 */
[----:B------:R-:W3:Y:S04]  /*145a0*/  LDL R24, [R1+0xeac] ;  /* 0x000eac0001187983 */ /* 0x000ee80000100800 */
[----:B------:R2:W4:Y:S04]  /*145b0*/  @!P0 LDG.E.U16 R13, desc[UR8][R4.64] ;  /* 0x00000008040d8981 */ /* 0x000528000c1e1500 */
[----:B------:R-:W4:Y:S01]  /*145c0*/  LDL.LU R19, [R1+0x4c] ;  /* 0x00004c0001137983 */ /* 0x000f220000300800 */
[----:B--2---:R-:W-:-:S02]  /*145d0*/  @!P0 IMAD.MOV.U32 R4, RZ, RZ, R6 ;  /* 0x000000ffff048224 */ /* 0x004fc400078e0006 */
[----:B------:R-:W-:Y:S01]  /*145e0*/  @!P0 IMAD.MOV.U32 R5, RZ, RZ, R18 ;  /* 0x000000ffff058224 */ /* 0x000fe200078e0012 */
[----:B------:R0:W-:Y:S04]  /*145f0*/  STS.U16 [R0+UR5+0x5a80], R10 ;  /* 0x005a800a00007988 */ /* 0x0001e80008000405 */
[----:B------:R1:W2:Y:S04]  /*14600*/  @!P0 LDG.E.U16 R11, desc[UR8][R4.64] ;  /* 0x00000008040b8981 */ /* 0x0002a8000c1e1500 */
[----:B------:R-:W4:Y:S04]  /*14610*/  LDL R18, [R1+0xe9c] ;  /* 0x000e9c0001127983 */ /* 0x000f280000100800 */
[----:B------:R-:W2:Y:S04]  /*14620*/  LDL R6, [R1+0x1204] ;  /* 0x0012040001067983 */ /* 0x000ea80000100800 */
[----:B------:R-:W1:Y:S04]  /*14630*/  LDL R4, [R1+0x1234] ;  /* 0x0012340001047983 */ /* 0x000e680000100800 */
[----:B------:R-:W1:Y:S01]  /*14640*/  LDL R5, [R1+0x1268] ;  /* 0x0012680001057983 */ /* 0x000e620000100800 */
[----:B0-----:R-:W-:-:S03]  /*14650*/  PRMT R10, RZ, 0x7610, R10 ;  /* 0x00007610ff0a7816 */ /* 0x001fc6000000000a */
[----:B------:R-:W3:Y:S01]  /*14660*/  LDL.LU R0, [R1+0x2488] ;  /* 0x0024880001007983 */ /* 0x000ee20000300800 */
[----:B------:R-:W0:Y:S01]  /*14670*/  S2R R26, SR_TID.X ;  /* 0x00000000001a7919 */ /* 0x000e220000002100 */
[----:B-1----:R-:W-:-:S04]  /*14680*/  @!P0 LOP3.LUT R5, R5, R4, RZ, 0x3c, !PT ;  /* 0x0000000405058212 */ /* 0x002fc800078e3cff */
[----:B------:R-:W-:-:S04]  /*14690*/  @!P0 LOP3.LUT R4, R5, R4, RZ, 0x3c, !PT ;  /* 0x0000000405048212 */ /* 0x000fc800078e3cff */
[----:B------:R-:W-:-:S05]  /*146a0*/  @!P0 LOP3.LUT R5, R5, R4, RZ, 0x3c, !PT ;  /* 0x0000000405058212 */ /* 0x000fca00078e3cff */
[----:B------:R1:W4:Y:S04]  /*146b0*/  @!P0 LDG.E.U16 R10, desc[UR8][R4.64] ;  /* 0x00000008040a8981 */ /* 0x000328000c1e1500 */
[----:B------:R-:W1:Y:S04]  /*146c0*/  LDL R4, [R1+0x1254] ;  /* 0x0012540001047983 */ /* 0x000e680000100800 */
[----:B------:R-:W1:Y:S01]  /*146d0*/  LDL R5, [R1+0x1288] ;  /* 0x0012880001057983 */ /* 0x000e620000100800 */
[----:B0-----:R-:W-:-:S05]  /*146e0*/  LOP3.LUT R26, R26, 0x3f, RZ, 0xc0, !PT ;  /* 0x0000003f1a1a7812 */ /* 0x001fca00078ec0ff */
[----:B------:R-:W-:Y:S01]  /*146f0*/  IMAD.SHL.U32 R26, R26, 0x2, RZ ;  /* 0x000000021a1a7824 */ /* 0x000fe200078e00ff */
[----:B------:R-:W-:-:S04]  /*14700*/  PRMT R20, RZ, 0x7610, R20 ;  /* 0x00007610ff147816 */ /* 0x000fc80000000014 */
[----:B------:R-:W-:-:S05]  /*14710*/  LOP3.LUT R26, R26, 0x30, RZ, 0x3c, !PT ;  /* 0x000000301a1a7812 */ /* 0x000fca00078e3cff */
[----:B---3--:R0:W-:Y:S04]  /*14720*/  STS.U16 [R26+UR5+0x4300], R0 ;  /* 0x004300001a007988 */ /* 0x0081e80008000405 */
[----:B0-----:R-:W3:Y:S01]  /*14730*/  LDL.LU R0, [R1+0x2484] ;  /* 0x0024840001007983 */ /* 0x001ee20000300800 */
[----:B-1----:R-:W-:-:S04]  /*14740*/  @!P0 LOP3.LUT R5, R5, R4, RZ, 0x3c, !PT ;  /* 0x0000000405058212 */ /* 0x002fc800078e3cff */
[----:B------:R-:W-:-:S04]  /*14750*/  @!P0 LOP3.LUT R4, R5, R4, RZ, 0x3c, !PT ;  /* 0x0000000405048212 */ /* 0x000fc800078e3cff */
[----:B------:R-:W-:-:S05]  /*14760*/  @!P0 LOP3.LUT R5, R5, R4, RZ, 0x3c, !PT ;  /* 0x0000000405058212 */ /* 0x000fca00078e3cff */
[----:B------:R0:W4:Y:S04]  /*14770*/  @!P0 LDG.E.U16 R20, desc[UR8][R4.64] ;  /* 0x0000000804148981 */ /* 0x000128000c1e1500 */
[----:B------:R-:W2:Y:S04]  /*14780*/  LDL.LU R4, [R1+0x80] ;  /* 0x0000800001047983 */ /* 0x000ea80000300800 */
[----:B------:R-:W4:Y:S01]  /*14790*/  LDL R5, [R1+0xca4] ;  /* 0x000ca40001057983 */ /* 0x000f220000100800 */
[----:B---3--:R-:W-:Y:S02]  /*147a0*/  PRMT R0, RZ, 0x7610, R0 ;  /* 0x00007610ff007816 */ /* 0x008fe40000000000 */
[----:B------:R-:W-:Y:S01]  /*147b0*/  PRMT R3, RZ, 0x7610, R3 ;  /* 0x00007610ff037816 */ /* 0x000fe20000000003 */
[----:B--2---:R0:W-:Y:S02]  /*147c0*/  STS.U16 [R26+UR5+0x4380], R4 ;  /* 0x004380041a007988 */ /* 0x0041e40008000405 */
[----:B0-----:R-:W-:-:S02]  /*147d0*/  @!P0 IMAD.MOV.U32 R4, RZ, RZ, R24 ;  /* 0x000000ffff048224 */ /* 0x001fc400078e0018 */
[----:B------:R0:W-:Y:S04]  /*147e0*/  STS.U16 [R26+UR5+0x4b00], R25 ;  /* 0x004b00191a007988 */ /* 0x0001e80008000405 */
[----:B----4-:R1:W2:Y:S04]  /*147f0*/  @!P0 LDG.E.U16 R0, desc[UR8][R4.64] ;  /* 0x0000000804008981 */ /* 0x0102a8000c1e1500 */
[----:B------:R-:W3:Y:S04]  /*14800*/  LDL R24, [R1+0x11ac] ;  /* 0x0011ac0001187983 */ /* 0x000ee80000100800 */
[----:B0-----:R-:W4:Y:S01]  /*14810*/  LDL R25, [R1+0x11a8] ;  /* 0x0011a80001197983 */ /* 0x001f220000100800 */
[----:B-1----:R-:W-:-:S02]  /*14820*/  @!P0 IMAD.MOV.U32 R4, RZ, RZ, R6 ;  /* 0x000000ffff048224 */ /* 0x002fc400078e0006 */
[----:B------:R-:W-:Y:S02]  /*14830*/  @!P0 IMAD.MOV.U32 R5, RZ, RZ, R18 ;  /* 0x000000ffff058224 */ /* 0x000fe400078e0012 */
[----:B------:R-:W2:Y:S04]  /*14840*/  LDL.LU R18, [R1+0x90] ;  /* 0x0000900001127983 */ /* 0x000ea80000300800 */
[----:B------:R0:W3:Y:S01]  /*14850*/  @!P0 LDG.E.U16 R3, desc[UR8][R4.64] ;  /* 0x0000000804038981 */ /* 0x0000e2000c1e1500 */
[----:B------:R-:W-:-:S03]  /*14860*/  PRMT R27, RZ, 0x7610, R27 ;  /* 0x00007610ff1b7816 */ /* 0x000fc6000000001b */
[----:B------:R-:W2:Y:S04]  /*14870*/  LDL R6, [R1+0x1188] ;  /* 0x0011880001067983 */ /* 0x000ea80000100800 */
[----:B------:R-:W0:Y:S04]  /*14880*/  LDL R4, [R1+0x11e8] ;  /* 0x0011e80001047983 */ /* 0x000e280000100800 */
[----:B------:R-:W0:Y:S02]  /*14890*/  LDL R5, [R1+0x11ec] ;  /* 0x0011ec0001057983 */ /* 0x000e240000100800 */
[----:B0-----:R-:W-:-:S04]  /*148a0*/  @!P0 LOP3.LUT R5, R5, R4, RZ, 0x3c, !PT ;  /* 0x0000000405058212 */ /* 0x001fc800078e3cff */
[----:B------:R-:W-:-:S04]  /*148b0*/  @!P0 LOP3.LUT R4, R5, R4, RZ, 0x3c, !PT ;  /* 0x0000000405048212 */ /* 0x000fc800078e3cff */
[----:B------:R-:W-:-:S05]  /*148c0*/  @!P0 LOP3.LUT R5, R5, R4, RZ, 0x3c, !PT ;  /* 0x0000000405058212 */ /* 0x000fca00078e3cff */
[----:B------:R-:W4:Y:S04]  /*148d0*/  @!P0 LDG.E.U16 R27, desc[UR8][R4.64] ;  /* 0x00000008041b8981 */ /* 0x000f28000c1e1500 */
[----:B---3--:R0:W-:Y:S04]  /*148e0*/  STL [R1+0xd4], R3 ;  /* 0x0000d40301007387 */ /* 0x0081e80000100800 */
[----:B------:R1:W-:Y:S04]  /*148f0*/  STS.U16 [R26+UR5+0x4b80], R19 ;  /* 0x004b80131a007988 */ /* 0x0003e80008000405 */
[----:B0-----:R-:W3:Y:S04]  /*14900*/  LDL R3, [R1+0x118c] ;  /* 0x00118c0001037983 */ /* 0x001ee80000100800 */
[----:B-1----:R-:W2:Y:S04]  /*14910*/  LDL.LU R19, [R1+0x94] ;  /* 0x0000940001137983 */ /* 0x002ea80000300800 */
[----:B----4-:R0:W-:Y:S04]  /*14920*/  STL [R1+0xd0], R27 ;  /* 0x0000d01b01007387 */ /* 0x0101e80000100800 */
[----:B0-----:R-:W4:Y:S04]  /*14930*/  LDL.LU R27, [R1+0x2480] ;  /* 0x00248000011b7983 */ /* 0x001f280000300800 */
[----:B------:R-:W3:Y:S04]  /*14940*/  LDL R4, [R1+0x11c8] ;  /* 0x0011c80001047983 */ /* 0x000ee80000100800 */
[----:B------:R-:W3:Y:S01]  /*14950*/  LDL R5, [R1+0x11cc] ;  /* 0x0011cc0001057983 */ /* 0x000ee20000100800 */
[----:B------:R-:W-:-:S02]  /*14960*/  PRMT R28, RZ, 0x7610, R28 ;  /* 0x00007610ff1c7816 */ /* 0x000fc4000000001c */
[----:B---3--:R-:W-:-:S04]  /*14970*/  @!P0 LOP3.LUT R5, R5, R4, RZ, 0x3c, !PT ;  /* 0x0000000405058212 */ /* 0x008fc800078e3cff */
[----:B------:R-:W-:-:S04]  /*14980*/  @!P0 LOP3.LUT R4, R5, R4, RZ, 0x3c, !PT ;  /* 0x0000000405048212 */ /* 0x000fc800078e3cff */
[----:B------:R-:W-:-:S05]  /*14990*/  @!P0 LOP3.LUT R5, R5, R4, RZ, 0x3c, !PT ;  /* 0x0000000405058212 */ /* 0x000fca00078e3cff */
[----:B------:R0:W3:Y:S01]  /*149a0*/  @!P0 LDG.E.U16 R28, desc[UR8][R4.64] ;  /* 0x00000008041c8981 */ /* 0x0000e2000c1e1500 */
[----:B------:R-:W-:-:S03]  /*149b0*/  PRMT R21, RZ, 0x7610, R21 ;  /* 0x00007610ff157816 */ /* 0x000fc60000000015 */
[----:B----4-:R-:W-:Y:S01]  /*149c0*/  STS.U16 [R26+UR5+0x5300], R27 ;  /* 0x0053001b1a007988 */ /* 0x010fe20008000405 */
[----:B0-----:R-:W-:Y:S02]  /*149d0*/  @!P0 IMAD.MOV.U32 R4, RZ, RZ, R24 ;  /* 0x000000ffff048224 */ /* 0x001fe400078e0018 */
[----:B------:R-:W-:Y:S01]  /*149e0*/  @!P0 IMAD.MOV.U32 R5, RZ, RZ, R25 ;  /* 0x000000ffff058224 */ /* 0x000fe200078e0019 */
[----:B------:R-:W-:Y:S04]  /*149f0*/  STS.U16 [R26+UR5+0x5380], R22 ;  /* 0x005380161a007988 */ /* 0x000fe80008000405 */
[----:B------:R0:W-:Y:S04]  /*14a00*/  STS.U16 [R26+UR5+0x5b00], R15 ;  /* 0x005b000f1a007988 */ /* 0x0001e80008000405 */
[----:B------:R1:W4:Y:S01]  /*14a10*/  @!P0 LDG.E.U16 R21, desc[UR8][R4.64] ;  /* 0x0000000804158981 */ /* 0x000322000c1e1500 */
[----:B0-----:R-:W-:Y:S01]  /*14a20*/  PRMT R15, RZ, 0x7610, R15 ;  /* 0x00007610ff0f7816 */ /* 0x001fe2000000000f */
[----:B-1----:R-:W-:-:S02]  /*14a30*/  @!P0 IMAD.MOV.U32 R4, RZ, RZ, R3 ;  /* 0x000000ffff048224 */ /* 0x002fc400078e0003 */
[----:B--2---:R-:W-:-:S05]  /*14a40*/  @!P0 IMAD.MOV.U32 R5, RZ, RZ, R6 ;  /* 0x000000ffff058224 */ /* 0x004fca00078e0006 */
[----:B------:R0:W2:Y:S04]  /*14a50*/  @!P0 LDG.E.U16 R15, desc[UR8][R4.64] ;  /* 0x00000008040f8981 */ /* 0x0000a8000c1e1500 */
[----:B---3--:R1:W-:Y:S04]  /*14a60*/  STL [R1+0xcc], R28 ;  /* 0x0000cc1c01007387 */ /* 0x0083e80000100800 */
[----:B-1----:R-:W3:Y:S04]  /*14a70*/  LDL.LU R28, [R1+0x74] ;  /* 0x00007400011c7983 */ /* 0x002ee80000300800 */
[----:B------:R-:W4:Y:S04]  /*14a80*/  LDL R25, [R1+0x1108] ;  /* 0x0011080001197983 */ /* 0x000f280000100800 */
[----:B------:R-:W2:Y:S04]  /*14a90*/  LDL R24, [R1+0x110c] ;  /* 0x00110c0001187983 */ /* 0x000ea80000100800 */
[----:B------:R-:W3:Y:S04]  /*14aa0*/  LDL.LU R3, [R1+0x4] ;  /* 0x0000040001037983 */ /* 0x000ee80000300800 */
[----:B------:R-:W0:Y:S04]  /*14ab0*/  LDL R4, [R1+0x1168] ;  /* 0x0011680001047983 */ /* 0x000e280000100800 */
[----:B------:R-:W0:Y:S01]  /*14ac0*/  LDL R5, [R1+0x116c] ;  /* 0x00116c0001057983 */ /* 0x000e220000100800 */
[----:B------:R-:W1:Y:S03]  /*14ad0*/  S2R R6, SR_TID.X ;  /* 0x0000000000067919 */ /* 0x000e660000002100 */
[----:B------:R1:W-:Y:S02]  /*14ae0*/  STS.U16 [R26+UR5+0x5b80], R14 ;  /* 0x005b800e1a007988 */ /* 0x0003e40008000405 */
[----:B-1----:R-:W-:-:S02]  /*14af0*/  PRMT R14, RZ, 0x7610, R14 ;  /* 0x00007610ff0e7816 */ /* 0x002fc4000000000e */
[----:B------:R-:W3:Y:S01]  /*14b00*/  LDL.LU R26, [R1+0x247c] ;  /* 0x00247c00011a7983 */ /* 0x000ee20000300800 */
[----:B------:R-:W-:-:S05]  /*14b10*/  LOP3.LUT R6, R6, 0x3f, RZ, 0xc0, !PT ;  /* 0x0000003f06067812 */ /* 0x000fca00078ec0ff */
[----:B------:R-:W-:-:S05]  /*14b20*/  IMAD.SHL.U32 R6, R6, 0x2, RZ ;  /* 0x0000000206067824 */ /* 0x000fca00078e00ff */
[----:B------:R-:W-:-:S05]  /*14b30*/  LOP3.LUT R6, R6, 0x40, RZ, 0x3c, !PT ;  /* 0x0000004006067812 */ /* 0x000fca00078e3cff */
[----:B------:R1:W-:Y:S01]  /*14b40*/  STS.U16 [R6+UR5+0x4400], R18 ;  /* 0x0044001206007988 */ /* 0x0003e20008000405 */
[----:B0-----:R-:W-:-:S04]  /*14b50*/  @!P0 LOP3.LUT R5, R5, R4, RZ, 0x3c, !PT ;  /* 0x0000000405058212 */ /* 0x001fc800078e3cff */
[----:B------:R-:W-:-:S04]  /*14b60*/  @!P0 LOP3.LUT R4, R5, R4, RZ, 0x3c, !PT ;  /* 0x0000000405048212 */ /* 0x000fc800078e3cff */
[----:B------:R-:W-:-:S05]  /*14b70*/  @!P0 LOP3.LUT R5, R5, R4, RZ, 0x3c, !PT ;  /* 0x0000000405058212 */ /* 0x000fca00078e3cff */
[----:B------:R0:W3:Y:S04]  /*14b80*/  @!P0 LDG.E.U16 R14, desc[UR8][R4.64] ;  /* 0x00000008040e8981 */ /* 0x0000e8000c1e1500 */
[----:B------:R-:W0:Y:S04]  /*14b90*/  LDL R4, [R1+0x1148] ;  /* 0x0011480001047983 */ /* 0x000e280000100800 */
[----:B------:R-:W0:Y:S04]  /*14ba0*/  LDL R5, [R1+0x114c] ;  /* 0x00114c0001057983 */ /* 0x000e280000100800 */
[----:B-1----:R-:W4:Y:S01]  /*14bb0*/  LDL.LU R18, [R1+0x2478] ;  /* 0x0024780001127983 */ /* 0x002f220000300800 */
[----:B0-----:R-:W-:-:S04]  /*14bc0*/  @!P0 LOP3.LUT R5, R5, R4, RZ, 0x3c, !PT ;  /* 0x0000000405058212 */ /* 0x001fc800078e3cff */
[C---:B------:R-:W-:Y:S02]  /*14bd0*/  @!P0 LOP3.LUT R4, R5.reuse, R4, RZ, 0x3c, !PT ;  /* 0x0000000405048212 */ /* 0x040fe400078e3cff */
[----:B----4-:R-:W-:Y:S02]  /*14be0*/  PRMT R18, RZ, 0x7610, R18 ;  /* 0x00007610ff127816 */ /* 0x010fe40000000012 */
[----:B------:R-:W-:-:S05]  /*14bf0*/  @!P0 LOP3.LUT R5, R5, R4, RZ, 0x3c, !PT ;  /* 0x0000000405058212 */ /* 0x000fca00078e3cff */
[----:B------:R-:W4:Y:S04]  /*14c00*/  @!P0 LDG.E.U16 R18, desc[UR8][R4.64] ;  /* 0x0000000804128981 */ /* 0x000f28000c1e1500 */
[----:B------:R-:W-:Y:S04]  /*14c10*/  STS.U16 [R6+UR5+0x4480], R19 ;  /* 0x0044801306007988 */ /* 0x000fe80008000405 */
[----:B----4-:R0:W-:Y:S04]  /*14c20*/  STL [R1+0xdc], R18 ;  /* 0x0000dc1201007387 */ /* 0x0101e80000100800 */
[----:B0-----:R-:W4:Y:S04]  /*14c30*/  LDL.LU R18, [R1+0x2474] ;  /* 0x0024740001127983 */ /* 0x001f280000300800 */
[----:B------:R-:W2:Y:S04]  /*14c40*/  LDL R4, [R1+0x1128] ;  /* 0x0011280001047983 */ /* 0x000ea80000100800 */
[----:B------:R-:W2:Y:S04]  /*14c50*/  LDL R5, [R1+0x112c] ;  /* 0x00112c0001057983 */ /* 0x000ea80000100800 */
[----:B------:R-:W3:Y:S01]  /*14c60*/  LDL.LU R19, [R1+0x2470] ;  /* 0x0024700001137983 */ /* 0x000ee20000300800 */
[----:B--2---:R-:W-:-:S04]  /*14c70*/  @!P0 LOP3.LUT R5, R5, R4, RZ, 0x3c, !PT ;  /* 0x0000000405058212 */ /* 0x004fc800078e3cff */
[C---:B------:R-:W-:Y:S02]  /*14c80*/  @!P0 LOP3.LUT R4, R5.reuse, R4, RZ, 0x3c, !PT ;  /* 0x0000000405048212 */ /* 0x040fe400078e3cff */
[----:B---3--:R-:W-:Y:S02]  /*14c90*/  PRMT R19, RZ, 0x7610, R19 ;  /* 0x00007610ff137816 */ /* 0x008fe40000000013 */
[----:B------:R-:W-:-:S05]  /*14ca0*/  @!P0 LOP3.LUT R5, R5, R4, RZ, 0x3c, !PT ;  /* 0x0000000405058212 */ /* 0x000fca00078e3cff */
[----:B------:R-:W2:Y:S04]  /*14cb0*/  @!P0 LDG.E.U16 R19, desc[UR8][R4.64] ;  /* 0x0000000804138981 */ /* 0x000ea8000c1e1500 */
[----:B--2---:R0:W-:Y:S04]  /*14cc0*/  STL [R1+0xfc], R19 ;  /* 0x0000fc1301007387 */ /* 0x0041e80000100800 */
[----:B0-----:R-:W2:Y:S04]  /*14cd0*/  LDL.LU R19, [R1+0x246c] ;  /* 0x00246c0001137983 */ /* 0x001ea80000300800 */
[----:B------:R-:W3:Y:S01]  /*14ce0*/  LDL.LU R5, [R1+0x78] ;  /* 0x0000780001057983 */ /* 0x000ee20000300800 */
[----:B------:R-:W-:Y:S01]  /*14cf0*/  PRMT R23, RZ, 0x7610, R23 ;  /* 0x00007610ff177816 */ /* 0x000fe20000000017 */
[----:B------:R-:W-:-:S02]  /*14d00*/  @!P0 IMAD.MOV.U32 R4, RZ, RZ, R24 ;  /* 0x000000ffff048224 */ /* 0x000fc400078e0018 */
[----:B---3--:R0:W-:Y:S02]  /*14d10*/  STS.U16 [R6+UR5+0x4c00], R5 ;  /* 0x004c000506007988 */ /* 0x0081e40008000405 */
[----:B0-----:R-:W-:Y:S01]  /*14d20*/  @!P0 IMAD.MOV.U32 R5, RZ, RZ, R25 ;  /* 0x000000ffff058224 */ /* 0x001fe200078e0019 */
[----:B------:R-:W-:Y:S01]  /*14d30*/  PRMT R2, RZ, 0x7610, R2 ;  /* 0x00007610ff027816 */ /* 0x000fe20000000002 */
[----:B------:R0:W-:Y:S04]  /*14d40*/  STS.U16 [R6+UR5+0x4c80], R28 ;  /* 0x004c801c06007988 */ /* 0x0001e80008000405 */
[----:B------:R-:W3:Y:S04]  /*14d50*/  @!P0 LDG.E.U16 R23, desc[UR8][R4.64] ;  /* 0x0000000804178981 */ /* 0x000ee8000c1e1500 */
[----:B------:R-:W4:Y:S04]  /*14d60*/  LDL R25, [R1+0x10ac] ;  /* 0x0010ac0001197983 */ /* 0x000f280000100800 */
[----:B0-----:R-:W4:Y:S04]  /*14d70*/  LDL R28, [R1+0x1088] ;  /* 0x00108800011c7983 */ /* 0x001f280000100800 */
[----:B------:R-:W2:Y:S04]  /*14d80*/  LDL R4, [R1+0x10e8] ;  /* 0x0010e80001047983 */ /* 0x000ea80000100800 */
[----:B------:R-:W2:Y:S04]  /*14d90*/  LDL R5, [R1+0x10ec] ;  /* 0x0010ec0001057983 */ /* 0x000ea80000100800 */
[----:B---3--:R0:W-:Y:S04]  /*14da0*/  STL [R1+0xf8], R23 ;  /* 0x0000f81701007387 */ /* 0x0081e80000100800 */
[----:B0-----:R-:W3:Y:S04]  /*14db0*/  LDL R23, [R1+0x108c] ;  /* 0x00108c0001177983 */ /* 0x001ee80000100800 */
[----:B------:R-:W3:Y:S01]  /*14dc0*/  LDL.LU R24, [R1+0xa0] ;  /* 0x0000a00001187983 */ /* 0x000ee20000300800 */
[----:B--2---:R-:W-:-:S04]  /*14dd0*/  @!P0 LOP3.LUT R5, R5, R4, RZ, 0x3c, !PT ;  /* 0x0000000405058212 */ /* 0x004fc800078e3cff */
[----:B------:R-:W-:-:S04]  /*14de0*/  @!P0 LOP3.LUT R4, R5, R4, RZ, 0x3c, !PT ;  /* 0x0000000405048212 */ /* 0x000fc800078e3cff */
[----:B------:R-:W-:-:S05]  /*14df0*/  @!P0 LOP3.LUT R5, R5, R4, RZ, 0x3c, !PT ;  /* 0x0000000405058212 */ /* 0x000fca00078e3cff */
[----:B------:R0:W2:Y:S04]  /*14e00*/  @!P0 LDG.E.U16 R2, desc[UR8][R4.64] ;  /* 0x0000000804028981 */ /* 0x0000a8000c1e1500 */
[----:B------:R-:W0:Y:S04]  /*14e10*/  LDL R4, [R1+0x10c8] ;  /* 0x0010c80001047983 */ /* 0x000e280000100800 */
[----:B------:R-:W0:Y:S01]  /*14e20*/  LDL R5, [R1+0x10cc] ;  /* 0x0010cc0001057983 */ /* 0x000e220000100800 */
[----:B------:R-:W-:Y:S02]  /*14e30*/  PRMT R19, RZ, 0x7610, R19 ;  /* 0x00007610ff137816 */ /* 0x000fe40000000013 */
[----:B0-----:R-:W-:-:S04]  /*14e40*/  @!P0 LOP3.LUT R5, R5, R4, RZ, 0x3c, !PT ;  /* 0x0000000405058212 */ /* 0x001fc800078e3cff */
[----:B------:R-:W-:-:S04]  /*14e50*/  @!P0 LOP3.LUT R4, R5, R4, RZ, 0x3c, !PT ;  /* 0x0000000405048212 */ /* 0x000fc800078e3cff */
[----:B------:R-:W-:-:S05]  /*14e60*/  @!P0 LOP3.LUT R5, R5, R4, RZ, 0x3c, !PT ;  /* 0x0000000405058212 */ /* 0x000fca00078e3cff */
[----:B------:R-:W4:Y:S04]  /*14e70*/  @!P0 LDG.E.U16 R19, desc[UR8][R4.64] ;  /* 0x0000000804138981 */ /* 0x000f28000c1e1500 */
[----:B--2---:R0:W-:Y:S04]  /*14e80*/  STL [R1+0xf4], R2 ;  /* 0x0000f40201007387 */ /* 0x0041e80000100800 */
[----:B------:R1:W-:Y:S04]  /*14e90*/  STS.U16 [R6+UR5+0x5400], R3 ;  /* 0x0054000306007988 */ /* 0x0003e80008000405 */
[----:B0-----:R-:W2:Y:S04]  /*14ea0*/  LDL.LU R2, [R1+0xa4] ;  /* 0x0000a40001027983 */ /* 0x001ea80000300800 */
[----:B-1----:R-:W2:Y:S04]  /*14eb0*/  LDL.LU R3, [R1+0x84] ;  /* 0x0000840001037983 */ /* 0x002ea80000300800 */
[----:B----4-:R0:W-:Y:S04]  /*14ec0*/  STL [R1+0xf0], R19 ;  /* 0x0000f01301007387 */ /* 0x0101e80000100800 */
[----:B0-----:R-:W4:Y:S04]  /*14ed0*/  LDL.LU R19, [R1+0x2468] ;  /* 0x0024680001137983 */ /* 0x001f280000300800 */
[----:B------:R-:W3:Y:S04]  /*14ee0*/  LDL.LU R4, [R1] ;  /* 0x0000000001047983 */ /* 0x000ee80000300800 */
[----:B------:R-:W2:Y:S01]  /*14ef0*/  LDL R5, [R1+0x10a8] ;  /* 0x0010a80001057983 */ /* 0x000ea20000100800 */
[----:B------:R-:W-:-:S03]  /*14f00*/  PRMT R26, RZ, 0x7610, R26 ;  /* 0x00007610ff1a7816 */ /* 0x000fc6000000001a */
[----:B---3--:R0:W-:Y:S02]  /*14f10*/  STS.U16 [R6+UR5+0x5480], R4 ;  /* 0x0054800406007988 */ /* 0x0081e40008000405 */
[----:B0-----:R-:W-:Y:S01]  /*14f20*/  @!P0 IMAD.MOV.U32 R4, RZ, RZ, R25 ;  /* 0x000000ffff048224 */ /* 0x001fe200078e0019 */
[----:B------:R-:W-:Y:S01]  /*14f30*/  PRMT R8, RZ, 0x7610, R8 ;  /* 0x00007610ff087816 */ /* 0x000fe20000000008 */
[----:B------:R-:W3:Y:S04]  /*14f40*/  LDL.LU R25, [R1+0x88] ;  /* 0x0000880001197983 */ /* 0x000ee80000300800 */
[----:B--2---:R0:W2:Y:S02]  /*14f50*/  @!P0 LDG.E.U16 R26, desc[UR8][R4.64] ;  /* 0x00000008041a8981 */ /* 0x0040a4000c1e1500 */
[----:B0-----:R-:W-:-:S02]  /*14f60*/  @!P0 IMAD.MOV.U32 R4, RZ, RZ, R23 ;  /* 0x000000ffff048224 */ /* 0x001fc400078e0017 */
[----:B------:R-:W-:-:S05]  /*14f70*/  @!P0 IMAD.MOV.U32 R5, RZ, RZ, R28 ;  /* 0x000000ffff058224 */ /* 0x000fca00078e001c */
[----:B------:R0:W3:Y:S04]  /*14f80*/  @!P0 LDG.E.U16 R8, desc[UR8][R4.64] ;  /* 0x0000000804088981 */ /* 0x0000e8000c1e1500 */
[----:B--2---:R1:W-:Y:S04]  /*14f90*/  STL [R1+0xec], R26 ;  /* 0x0000ec1a01007387 */ /* 0x0043e80000100800 */
[----:B-1----:R-:W2:Y:S04]  /*14fa0*/  LDL.LU R26, [R1+0x1c] ;  /* 0x00001c00011a7983 */ /* 0x002ea80000300800 */
[----:B------:R-:W0:Y:S04]  /*14fb0*/  LDL R4, [R1+0x1068] ;  /* 0x0010680001047983 */ /* 0x000e280000100800 */
[----:B------:R-:W0:Y:S01]  /*14fc0*/  LDL R5, [R1+0x106c] ;  /* 0x00106c0001057983 */ /* 0x000e220000100800 */
[----:B------:R-:W-:-:S03]  /*14fd0*/  PRMT R9, RZ, 0x7610, R9 ;  /* 0x00007610ff097816 */ /* 0x000fc60000000009 */
[----:B----4-:R-:W-:Y:S04]  /*14fe0*/  STS.U16 [R6+UR5+0x5c00], R19 ;  /* 0x005c001306007988 */ /* 0x010fe80008000405 */
[----:B------:R1:W-:Y:S04]  /*14ff0*/  STS.U16 [R6+UR5+0x5c80], R18 ;  /* 0x005c801206007988 */ /* 0x0003e80008000405 */
[----:B------:R-:W4:Y:S01]  /*15000*/  LDL R23, [R1+0x1008] ;  /* 0x0010080001177983 */ /* 0x000f220000100800 */
[----:B-1----:R-:W1:Y:S01]  /*15010*/  S2R R6, SR_TID.X ;  /* 0x0000000000067919 */ /* 0x002e620000002100 */
[----:B0-----:R-:W-:-:S04]  /*15020*/  @!P0 LOP3.LUT R5, R5, R4, RZ, 0x3c, !PT ;  /* 0x0000000405058212 */ /* 0x001fc800078e3cff */
[----:B------:R-:W-:-:S04]  /*15030*/  @!P0 LOP3.LUT R4, R5, R4, RZ, 0x3c, !PT ;  /* 0x0000000405048212 */ /* 0x000fc800078e3cff */
[----:B------:R-:W-:-:S05]  /*15040*/  @!P0 LOP3.LUT R5, R5, R4, RZ, 0x3c, !PT ;  /* 0x0000000405058212 */ /* 0x000fca00078e3cff */
[----:B------:R-:W2:Y:S01]  /*15050*/  @!P0 LDG.E.U16 R9, desc[UR8][R4.64] ;  /* 0x0000000804098981 */ /* 0x000ea2000c1e1500 */
[----:B-1----:R-:W-:-:S03]  /*15060*/  LOP3.LUT R6, R6, 0x3f, RZ, 0xc0, !PT ;  /* 0x0000003f06067812 */ /* 0x002fc600078ec0ff */
[----:B---3--:R0:W-:Y:S02]  /*15070*/  STL [R1+0xe8], R8 ;  /* 0x0000e80801007387 */ /* 0x0081e40000100800 */
[----:B------:R-:W-:Y:S02]  /*15080*/  IMAD.SHL.U32 R6, R6, 0x2, RZ ;  /* 0x0000000206067824 */ /* 0x000fe400078e00ff */
[----:B0-----:R-:W3:Y:S04]  /*15090*/  LDL R8, [R1+0x100c] ;  /* 0x00100c0001087983 */ /* 0x001ee80000100800 */
[----:B------:R-:W4:Y:S01]  /*150a0*/  LDL.LU R28, [R1+0x18] ;  /* 0x00001800011c7983 */ /* 0x000f220000300800 */
[----:B------:R-:W-:-:S05]  /*150b0*/  LOP3.LUT R6, R6, 0x50, RZ, 0x3c, !PT ;  /* 0x0000005006067812 */ /* 0x000fca00078e3cff */
[----:B------:R-:W-:Y:S04]  /*150c0*/  STS.U16 [R6+UR5+0x4500], R24 ;  /* 0x0045001806007988 */ /* 0x000fe80008000405 */
[----:B--2---:R0:W-:Y:S04]  /*150d0*/  STL [R1+0xe4], R9 ;  /* 0x0000e40901007387 */ /* 0x0041e80000100800 */
[----:B0-----:R-:W2:Y:S04]  /*150e0*/  LDL.LU R9, [R1+0x2464] ;  /* 0x0024640001097983 */ /* 0x001ea80000300800 */
[----:B------:R-:W3:Y:S04]  /*150f0*/  LDL R4, [R1+0x1048] ;  /* 0x0010480001047983 */ /* 0x000ee80000100800 */
[----:B------:R-:W3:Y:S04]  /*15100*/  LDL R5, [R1+0x104c] ;  /* 0x00104c0001057983 */ /* 0x000ee80000100800 */
[----:B------:R-:W4:Y:S01]  /*15110*/  LDL.LU R24, [R1+0x2460] ;  /* 0x0024600001187983 */ /* 0x000f220000300800 */
[----:B---3--:R-:W-:-:S04]  /*15120*/  @!P0 LOP3.LUT R5, R5, R4, RZ, 0x3c, !PT ;  /* 0x0000000405058212 */ /* 0x008fc800078e3cff */
[C---:B------:R-:W-:Y:S02]  /*15130*/  @!P0 LOP3.LUT R4, R5.reuse, R4, RZ, 0x3c, !PT ;  /* 0x0000000405048212 */ /* 0x040fe400078e3cff */
[----:B----4-:R-:W-:Y:S02]  /*15140*/  PRMT R24, RZ, 0x7610, R24 ;  /* 0x00007610ff187816 */ /* 0x010fe40000000018 */
[----:B------:R-:W-:-:S05]  /*15150*/  @!P0 LOP3.LUT R5, R5, R4, RZ, 0x3c, !PT ;  /* 0x0000000405058212 */ /* 0x000fca00078e3cff */
[----:B------:R-:W3:Y:S04]  /*15160*/  @!P0 LDG.E.U16 R24, desc[UR8][R4.64] ;  /* 0x0000000804188981 */ /* 0x000ee8000c1e1500 */
[----:B------:R-:W-:Y:S04]  /*15170*/  STS.U16 [R6+UR5+0x4580], R2 ;  /* 0x0045800206007988 */ /* 0x000fe80008000405 */
[----:B---3--:R0:W-:Y:S04]  /*15180*/  STL [R1+0x100], R24 ;  /* 0x0001001801007387 */ /* 0x0081e80000100800 */
[----:B0-----:R-:W3:Y:S04]  /*15190*/  LDL.LU R24, [R1+0x245c] ;  /* 0x00245c0001187983 */ /* 0x001ee80000300800 */
[----:B------:R-:W4:Y:S04]  /*151a0*/  LDL R4, [R1+0x1028] ;  /* 0x0010280001047983 */ /* 0x000f280000100800 */
[----:B------:R-:W4:Y:S04]  /*151b0*/  LDL R5, [R1+0x102c] ;  /* 0x00102c0001057983 */ /* 0x000f280000100800 */
[----:B------:R-:W2:Y:S01]  /*151c0*/  LDL.LU R2, [R1+0x2458] ;  /* 0x0024580001027983 */ /* 0x000ea20000300800 */
[----:B----4-:R-:W-:-:S04]  /*151d0*/  @!P0 LOP3.LUT R5, R5, R4, RZ, 0x3c, !PT ;  /* 0x0000000405058212 */ /* 0x010fc800078e3cff */
[C---:B------:R-:W-:Y:S02]  /*151e0*/  @!P0 LOP3.LUT R4, R5.reuse, R4, RZ, 0x3c, !PT ;  /* 0x0000000405048212 */ /* 0x040fe400078e3cff */
[----:B--2---:R-:W-:Y:S02]  /*151f0*/  PRMT R2, RZ, 0x7610, R2 ;  /* 0x00007610ff027816 */ /* 0x004fe40000000002 */
[----:B------:R-:W-:-:S05]  /*15200*/  @!P0 LOP3.LUT R5, R5, R4, RZ, 0x3c, !PT ;  /* 0x0000000405058212 */ /* 0x000fca00078e3cff */
[----:B------:R-:W2:Y:S04]  /*15210*/  @!P0 LDG.E.U16 R2, desc[UR8][R4.64] ;  /* 0x0000000804028981 */ /* 0x000ea8000c1e1500 */
[----:B--2---:R0:W-:Y:S04]  /*15220*/  STL [R1+0x108], R2 ;  /* 0x0001080201007387 */ /* 0x0041e80000100800 */
[----:B0-----:R-:W2:Y:S01]  /*15230*/  LDL.LU R2, [R1+0x2454] ;  /* 0x0024540001027983 */ /* 0x001ea20000300800 */
[----:B------:R-:W-:Y:S02]  /*15240*/  @!P0 IMAD.MOV.U32 R4, RZ, RZ, R8 ;  /* 0x000000ffff048224 */ /* 0x000fe400078e0008 */
[----:B------:R-:W-:Y:S01]  /*15250*/  @!P0 IMAD.MOV.U32 R5, RZ, RZ, R23 ;  /* 0x000000ffff058224 */ /* 0x000fe200078e0017 */
[----:B--2---:R-:W-:-:S06]  /*15260*/  PRMT R2, RZ, 0x7610, R2 ;  /* 0x00007610ff027816 */ /* 0x004fcc0000000002 */
[----:B------:R-:W2:Y:S04]  /*15270*/  @!P0 LDG.E.U16 R2, desc[UR8][R4.64] ;  /* 0x0000000804028981 */ /* 0x000ea8000c1e1500 */
[----:B------:R0:W-:Y:S04]  /*15280*/  STS.U16 [R6+UR5+0x4d00], R3 ;  /* 0x004d000306007988 */ /* 0x0001e80008000405 */
[----:B0-----:R-:W4:Y:S04]  /*15290*/  LDL.LU R3, [R1+0xc4] ;  /* 0x0000c40001037983 */ /* 0x001f280000300800 */
[----:B------:R-:W3:Y:S04]  /*152a0*/  LDL R23, [R1+0xf88] ;  /* 0x000f880001177983 */ /* 0x000ee80000100800 */
[----:B------:R-:W4:Y:S04]  /*152b0*/  LDL R8, [R1+0xf8c] ;  /* 0x000f8c0001087983 */ /* 0x000f280000100800 */
        /* <DEDUP_REMOVED lines=23> */
[----:B0-----:R-:W2:Y:S04]  /*15430*/  LDL.LU R26, [R1+0x2440] ;  /* 0x00244000011a7983 */ /* 0x001ea80000300800 */
[----:B------:R-:W4:Y:S04]  /*15440*/  LDL R4, [R1+0xfa8] ;  /* 0x000fa80001047983 */ /* 0x000f280000100800 */
[----:B------:R-:W4:Y:S01]  /*15450*/  LDL R5, [R1+0xfac] ;  /* 0x000fac0001057983 */ /* 0x000f220000100800 */
[----:B--2---:R-:W-:-:S02]  /*15460*/  PRMT R26, RZ, 0x7610, R26 ;  /* 0x00007610ff1a7816 */ /* 0x004fc4000000001a */
[----:B----4-:R-:W-:-:S04]  /*15470*/  @!P0 LOP3.LUT R5, R5, R4, RZ, 0x3c, !PT ;  /* 0x0000000405058212 */ /* 0x010fc800078e3cff */
[----:B------:R-:W-:-:S04]  /*15480*/  @!P0 LOP3.LUT R4, R5, R4, RZ, 0x3c, !PT ;  /* 0x0000000405048212 */ /* 0x000fc800078e3cff */
[----:B------:R-:W-:-:S05]  /*15490*/  @!P0 LOP3.LUT R5, R5, R4, RZ, 0x3c, !PT ;  /* 0x0000000405058212 */ /* 0x000fca00078e3cff */
[----:B------:R0:W2:Y:S01]  /*154a0*/  @!P0 LDG.E.U16 R26, desc[UR8][R4.64] ;  /* 0x00000008041a8981 */ /* 0x0000a2000c1e1500 */
[----:B------:R-:W-:-:S03]  /*154b0*/  PRMT R2, RZ, 0x7610, R2 ;  /* 0x00007610ff027816 */ /* 0x000fc60000000002 */
[----:B------:R1:W-:Y:S01]  /*154c0*/  STS.U16 [R6+UR5+0x5580], R28 ;  /* 0x0055801c06007988 */ /* 0x0003e20008000405 */
[----:B0-----:R-:W-:Y:S02]  /*154d0*/  @!P0 IMAD.MOV.U32 R4, RZ, RZ, R8 ;  /* 0x000000ffff048224 */ /* 0x001fe400078e0008 */
[----:B------:R-:W-:Y:S01]  /*154e0*/  @!P0 IMAD.MOV.U32 R5, RZ, RZ, R23 ;  /* 0x000000ffff058224 */ /* 0x000fe200078e0017 */
[----:B-1----:R-:W4:Y:S04]  /*154f0*/  LDL.LU R28, [R1+0x9c] ;  /* 0x00009c00011c7983 */ /* 0x002f280000300800 */
[----:B------:R-:W3:Y:S04]  /*15500*/  @!P0 LDG.E.U16 R2, desc[UR8][R4.64] ;  /* 0x0000000804028981 */ /* 0x000ee8000c1e1500 */
[----:B--2---:R0:W-:Y:S04]  /*15510*/  STL [R1+0x11c], R26 ;  /* 0x00011c1a01007387 */ /* 0x0041e80000100800 */
[----:B0-----:R-:W2:Y:S04]  /*15520*/  LDL.LU R26, [R1+0x243c] ;  /* 0x00243c00011a7983 */ /* 0x001ea80000300800 */
[----:B------:R-:W4:Y:S04]  /*15530*/  LDL R4, [R1+0xf68] ;  /* 0x000f680001047983 */ /* 0x000f280000100800 */
[----:B------:R-:W4:Y:S01]  /*15540*/  LDL R5, [R1+0xf6c] ;  /* 0x000f6c0001057983 */ /* 0x000f220000100800 */
[----:B------:R-:W-:-:S03]  /*15550*/  PRMT R24, RZ, 0x7610, R24 ;  /* 0x00007610ff187816 */ /* 0x000fc60000000018 */
[----:B---3--:R0:W-:Y:S04]  /*15560*/  STL [R1+0x118], R2 ;  /* 0x0001180201007387 */ /* 0x0081e80000100800 */
[----:B0-----:R-:W3:Y:S04]  /*15570*/  LDL R2, [R1+0xf2c] ;  /* 0x000f2c0001027983 */ /* 0x001ee80000100800 */
[----:B------:R-:W3:Y:S01]  /*15580*/  LDL.LU R8, [R1+0x48] ;  /* 0x0000480001087983 */ /* 0x000ee20000300800 */
[----:B----4-:R-:W-:-:S04]  /*15590*/  @!P0 LOP3.LUT R5, R5, R4, RZ, 0x3c, !PT ;  /* 0x0000000405058212 */ /* 0x010fc800078e3cff */
[----:B------:R-:W-:-:S04]  /*155a0*/  @!P0 LOP3.LUT R4, R5, R4, RZ, 0x3c, !PT ;  /* 0x0000000405048212 */ /* 0x000fc800078e3cff */
[----:B------:R-:W-:-:S05]  /*155b0*/  @!P0 LOP3.LUT R5, R5, R4, RZ, 0x3c, !PT ;  /* 0x0000000405058212 */ /* 0x000fca00078e3cff */
[----:B------:R0:W4:Y:S04]  /*155c0*/  @!P0 LDG.E.U16 R24, desc[UR8][R4.64] ;  /* 0x0000000804188981 */ /* 0x000128000c1e1500 */
[----:B------:R-:W0:Y:S04]  /*155d0*/  LDL R4, [R1+0xf48] ;  /* 0x000f480001047983 */ /* 0x000e280000100800 */
[----:B------:R-:W0:Y:S01]  /*155e0*/  LDL R5, [R1+0xf4c] ;  /* 0x000f4c0001057983 */ /* 0x000e220000100800 */
[----:B------:R-:W-:Y:S01]  /*155f0*/  PRMT R9, RZ, 0x7610, R9 ;  /* 0x00007610ff097816 */ /* 0x000fe20000000009 */
[----:B------:R-:W1:Y:S01]  /*15600*/  S2R R23, SR_TID.X ;  /* 0x0000000000177919 */ /* 0x000e620000002100 */
[----:B0-----:R-:W-:-:S04]  /*15610*/  @!P0 LOP3.LUT R5, R5, R4, RZ, 0x3c, !PT ;  /* 0x0000000405058212 */ /* 0x001fc800078e3cff */
[----:B------:R-:W-:-:S04]  /*15620*/  @!P0 LOP3.LUT R4, R5, R4, RZ, 0x3c, !PT ;  /* 0x0000000405048212 */ /* 0x000fc800078e3cff */
[----:B------:R-:W-:-:S05]  /*15630*/  @!P0 LOP3.LUT R5, R5, R4, RZ, 0x3c, !PT ;  /* 0x0000000405058212 */ /* 0x000fca00078e3cff */
[----:B------:R-:W3:Y:S01]  /*15640*/  @!P0 LDG.E.U16 R9, desc[UR8][R4.64] ;  /* 0x0000000804098981 */ /* 0x000ee2000c1e1500 */
[----:B-1----:R-:W-:-:S03]  /*15650*/  LOP3.LUT R23, R23, 0x3f, RZ, 0xc0, !PT ;  /* 0x0000003f17177812 */ /* 0x002fc600078ec0ff */
[----:B--2---:R-:W-:Y:S04]  /*15660*/  STS.U16 [R6+UR5+0x5d00], R26 ;  /* 0x005d001a06007988 */ /* 0x004fe80008000405 */
[----:B------:R0:W-:Y:S02]  /*15670*/  STS.U16 [R6+UR5+0x5d80], R25 ;  /* 0x005d801906007988 */ /* 0x0001e40008000405 */
[----:B0-----:R-:W-:Y:S02]  /*15680*/  IMAD.SHL.U32 R6, R23, 0x2, RZ ;  /* 0x0000000217067824 */ /* 0x001fe400078e00ff */
[----:B------:R-:W2:Y:S03]  /*15690*/  LDL R23, [R1+0xf0c] ;  /* 0x000f0c0001177983 */ /* 0x000ea60000100800 */
[----:B------:R-:W-:Y:S01]  /*156a0*/  LOP3.LUT R6, R6, 0x60, RZ, 0x3c, !PT ;  /* 0x0000006006067812 */ /* 0x000fe200078e3cff */
[----:B----4-:R0:W-:Y:S04]  /*156b0*/  STL [R1+0x114], R24 ;  /* 0x0001141801007387 */ /* 0x0101e80000100800 */
[----:B------:R1:W-:Y:S04]  /*156c0*/  STS.U16 [R6+UR5+0x4600], R3 ;  /* 0x0046000306007988 */ /* 0x0003e80008000405 */
[----:B0-----:R-:W4:Y:S04]  /*156d0*/  LDL R24, [R1+0xeec] ;  /* 0x000eec0001187983 */ /* 0x001f280000100800 */
[----:B-1----:R-:W4:Y:S04]  /*156e0*/  LDL.LU R3, [R1+0x14] ;  /* 0x0000140001037983 */ /* 0x002f280000300800 */
[----:B---3--:R0:W-:Y:S04]  /*156f0*/  STL [R1+0x578], R9 ;  /* 0x0005780901007387 */ /* 0x0081e80000100800 */
[----:B0-----:R-:W3:Y:S04]  /*15700*/  LDL.LU R9, [R1+0x2438] ;  /* 0x0024380001097983 */ /* 0x001ee80000300800 */
[----:B------:R-:W2:Y:S04]  /*15710*/  LDL.LU R4, [R1+0xc8] ;  /* 0x0000c80001047983 */ /* 0x000ea80000300800 */
[----:B------:R-:W4:Y:S01]  /*15720*/  LDL R5, [R1+0xf28] ;  /* 0x000f280001057983 */ /* 0x000f220000100800 */
[----:B---3--:R-:W-:-:S03]  /*15730*/  PRMT R9, RZ, 0x7610, R9 ;  /* 0x00007610ff097816 */ /* 0x008fc60000000009 */
[----:B--2---:R0:W-:Y:S02]  /*15740*/  STS.U16 [R6+UR5+0x4680], R4 ;  /* 0x0046800406007988 */ /* 0x0041e40008000405 */
[----:B0-----:R-:W-:Y:S02]  /*15750*/  @!P0 IMAD.MOV.U32 R4, RZ, RZ, R2 ;  /* 0x000000ffff048224 */ /* 0x001fe400078e0002 */
[----:B------:R-:W2:Y:S04]  /*15760*/  LDL.LU R2, [R1+0x10] ;  /* 0x0000100001027983 */ /* 0x000ea80000300800 */
[----:B----4-:R-:W3:Y:S04]  /*15770*/  @!P0 LDG.E.U16 R9, desc[UR8][R4.64] ;  /* 0x0000000804098981 */ /* 0x010ee8000c1e1500 */
[----:B---3--:R0:W-:Y:S04]  /*15780*/  STL [R1+0x57c], R9 ;  /* 0x00057c0901007387 */ /* 0x0081e80000100800 */
[----:B0-----:R-:W3:Y:S04]  /*15790*/  LDL.LU R9, [R1+0x2434] ;  /* 0x0024340001097983 */ /* 0x001ee80000300800 */
[----:B------:R-:W4:Y:S04]  /*157a0*/  LDL.LU R4, [R1+0x98] ;  /* 0x0000980001047983 */ /* 0x000f280000300800 */
[----:B------:R-:W2:Y:S01]  /*157b0*/  LDL R5, [R1+0xf08] ;  /* 0x000f080001057983 */ /* 0x000ea20000100800 */
[----:B------:R-:W-:-:S03]  /*157c0*/  PRMT R7, RZ, 0x7610, R7 ;  /* 0x00007610ff077816 */ /* 0x000fc60000000007 */
[----:B----4-:R0:W-:Y:S02]  /*157d0*/  STS.U16 [R6+UR5+0x4e00], R4 ;  /* 0x004e000406007988 */ /* 0x0101e40008000405 */
[----:B0-----:R-:W-:Y:S01]  /*157e0*/  @!P0 IMAD.MOV.U32 R4, RZ, RZ, R23 ;  /* 0x000000ffff048224 */ /* 0x001fe200078e0017 */
[----:B---3--:R-:W-:Y:S01]  /*157f0*/  PRMT R9, RZ, 0x7610, R9 ;  /* 0x00007610ff097816 */ /* 0x008fe20000000009 */
[----:B------:R-:W3:Y:S04]  /*15800*/  LDL R23, [R1+0x1230] ;  /* 0x0012300001177983 */ /* 0x000ee80000100800 */
[----:B--2---:R0:W2:Y:S04]  /*15810*/  @!P0 LDG.E.U16 R7, desc[UR8][R4.64] ;  /* 0x0000000804078981 */ /* 0x0040a8000c1e1500 */
[----:B------:R-:W4:Y:S01]  /*15820*/  LDL R5, [R1+0xee8] ;  /* 0x000ee80001057983 */ /* 0x000f220000100800 */
[----:B0-----:R-:W-:-:S05]  /*15830*/  @!P0 IMAD.MOV.U32 R4, RZ, RZ, R24 ;  /* 0x000000ffff048224 */ /* 0x001fca00078e0018 */
[----:B----4-:R-:W4:Y:S04]  /*15840*/  @!P0 LDG.E.U16 R9, desc[UR8][R4.64] ;  /* 0x0000000804098981 */ /* 0x010f28000c1e1500 */
[----:B--2---:R0:W-:Y:S04]  /*15850*/  STL [R1+0x110], R7 ;  /* 0x0001100701007387 */ /* 0x0041e80000100800 */
[----:B------:R1:W-:Y:S04]  /*15860*/  STS.U16 [R6+UR5+0x4e80], R28 ;  /* 0x004e801c06007988 */ /* 0x0003e80008000405 */
[----:B0-----:R-:W2:Y:S04]  /*15870*/  LDL.LU R7, [R1+0x5dc] ;  /* 0x0005dc0001077983 */ /* 0x001ea80000300800 */
[----:B-1----:R-:W2:Y:S04]  /*15880*/  LDL.LU R28, [R1+0x123c] ;  /* 0x00123c00011c7983 */ /* 0x002ea80000300800 */
[----:B------:R-:W2:Y:S04]  /*15890*/  LDL R24, [R1+0x1250] ;  /* 0x0012500001187983 */ /* 0x000ea80000100800 */
[----:B----4-:R0:W-:Y:S04]  /*158a0*/  STL [R1+0x104], R9 ;  /* 0x0001040901007387 */ /* 0x0101e80000100800 */
[----:B0-----:R-:W4:Y:S04]  /*158b0*/  LDL.LU R9, [R1+0x2430] ;  /* 0x0024300001097983 */ /* 0x001f280000300800 */
[----:B------:R-:W3:Y:S04]  /*158c0*/  LDL R4, [R1+0xec8] ;  /* 0x000ec80001047983 */ /* 0x000ee80000100800 */
[----:B------:R-:W3:Y:S04]  /*158d0*/  LDL R5, [R1+0xecc] ;  /* 0x000ecc0001057983 */ /* 0x000ee80000100800 */
[----:B------:R0:W-:Y:S04]  /*158e0*/  STS.U16 [R6+UR5+0x5600], R8 ;  /* 0x0056000806007988 */ /* 0x0001e80008000405 */
[----:B0-----:R-:W2:Y:S01]  /*158f0*/  LDL.LU R8, [R1+0x640] ;  /* 0x0006400001087983 */ /* 0x001ea20000300800 */
[----:B----4-:R-:W-:-:S02]  /*15900*/  PRMT R9, RZ, 0x7610, R9 ;  /* 0x00007610ff097816 */ /* 0x010fc40000000009 */
[----:B---3--:R-:W-:-:S04]  /*15910*/  @!P0 LOP3.LUT R5, R5, R4, RZ, 0x3c, !PT ;  /* 0x0000000405058212 */ /* 0x008fc800078e3cff */
[----:B------:R-:W-:-:S04]  /*15920*/  @!P0 LOP3.LUT R4, R5, R4, RZ, 0x3c, !PT ;  /* 0x0000000405048212 */ /* 0x000fc800078e3cff */
[----:B------:R-:W-:-:S05]  /*15930*/  @!P0 LOP3.LUT R5, R5, R4, RZ, 0x3c, !PT ;  /* 0x0000000405058212 */ /* 0x000fca00078e3cff */
[----:B------:R-:W3:Y:S04]  /*15940*/  @!P0 LDG.E.U16 R9, desc[UR8][R4.64] ;  /* 0x0000000804098981 */ /* 0x000ee8000c1e1500 */
[----:B------:R-:W4:Y:S04]  /*15950*/  LDL.LU R4, [R1+0x40] ;  /* 0x0000400001047983 */ /* 0x000f280000300800 */
[----:B------:R-:W2:Y:S04]  /*15960*/  LDL R5, [R1+0xeb8] ;  /* 0x000eb80001057983 */ /* 0x000ea80000100800 */
[----:B---3--:R0:W-:Y:S04]  /*15970*/  STL [R1+0xe0], R9 ;  /* 0x0000e00901007387 */ /* 0x0081e80000100800 */
[----:B0-----:R-:W3:Y:S04]  /*15980*/  LDL.LU R9, [R1+0x5d4] ;  /* 0x0005d40001097983 */ /* 0x001ee80000300800 */
[----:B----4-:R0:W-:Y:S04]  /*15990*/  STS.U16 [R6+UR5+0x5680], R4 ;  /* 0x0056800406007988 */ /* 0x0101e80008000405 */
[----:B0-----:R-:W4:Y:S01]  /*159a0*/  LDL.LU R6, [R1+0x242c] ;  /* 0x00242c0001067983 */ /* 0x001f220000300800 */
[----:B------:R-:W-:-:S03]  /*159b0*/  @!P0 IMAD.MOV.U32 R4, RZ, RZ, R23 ;  /* 0x000000ffff048224 */ /* 0x000fc600078e0017 */
[----:B------:R-:W3:Y:S01]  /*159c0*/  LDL.LU R23, [R1+0x5d8] ;  /* 0x0005d80001177983 */ /* 0x000ee20000300800 */
[----:B----4-:R-:W-:-:S06]  /*159d0*/  PRMT R6, RZ, 0x7610, R6 ;  /* 0x00007610ff067816 */ /* 0x010fcc0000000006 */
[----:B--2---:R0:W2:Y:S02]  /*159e0*/  @!P0 LDG.E.U16 R6, desc[UR8][R4.64] ;  /* 0x0000000804068981 */ /* 0x0040a4000c1e1500 */
[----:B0-----:R-:W0:Y:S02]  /*159f0*/  S2R R5, SR_TID.X ;  /* 0x0000000000057919 */ /* 0x001e240000002100 */
[----:B0-----:R-:W-:-:S05]  /*15a00*/  LOP3.LUT R5, R5, 0x3f, RZ, 0xc0, !PT ;  /* 0x0000003f05057812 */ /* 0x001fca00078ec0ff */
[----:B------:R-:W-:Y:S01]  /*15a10*/  IMAD.SHL.U32 R4, R5, 0x2, RZ ;  /* 0x0000000205047824 */ /* 0x000fe200078e00ff */
[----:B--2---:R0:W-:Y:S04]  /*15a20*/  STL [R1+0xc8], R6 ;  /* 0x0000c80601007387 */ /* 0x0041e80000100800 */
[----:B0-----:R-:W2:Y:S04]  /*15a30*/  LDL.LU R6, [R1+0x2428] ;  /* 0x0024280001067983 */ /* 0x001ea80000300800 */
[----:B------:R-:W4:Y:S01]  /*15a40*/  LDL R5, [R1+0x121c] ;  /* 0x00121c0001057983 */ /* 0x000f220000100800 */
[----:B------:R-:W-:-:S05]  /*15a50*/  LOP3.LUT R4, R4, 0x60, RZ, 0x3c, !PT ;  /* 0x0000006004047812 */ /* 0x000fca00078e3cff */
[----:B------:R0:W-:Y:S02]  /*15a60*/  STS.U16 [R4+UR5+0x5e00], R3 ;  /* 0x005e000304007988 */ /* 0x0001e40008000405 */
[----:B0-----:R-:W-:Y:S02]  /*15a70*/  @!P0 IMAD.MOV.U32 R4, RZ, RZ, R24 ;  /* 0x000000ffff048224 */ /* 0x001fe400078e0018 */
[----:B------:R-:W3:Y:S01]  /*15a80*/  LDL.LU R24, [R1+0x8c] ;  /* 0x00008c0001187983 */ /* 0x000ee20000300800 */
[----:B--2---:R-:W-:-:S06]  /*15a90*/  PRMT R6, RZ, 0x7610, R6 ;  /* 0x00007610ff067816 */ /* 0x004fcc0000000006 */
[----:B----4-:R-:W2:Y:S01]  /*15aa0*/  @!P0 LDG.E.U16 R6, desc[UR8][R4.64] ;  /* 0x0000000804068981 */ /* 0x010ea2000c1e1500 */
[----:B------:R-:W0:Y:S03]  /*15ab0*/  S2R R3, SR_TID.X ;  /* 0x0000000000037919 */ /* 0x000e260000002100 */
[----:B--2---:R1:W-:Y:S04]  /*15ac0*/  STL [R1+0xc4], R6 ;  /* 0x0000c40601007387 */ /* 0x0043e80000100800 */
[----:B-1----:R-:W2:Y:S04]  /*15ad0*/  LDL.LU R6, [R1+0x2424] ;  /* 0x0024240001067983 */ /* 0x002ea80000300800 */
[----:B------:R-:W4:Y:S01]  /*15ae0*/  LDL R5, [R1+0x1270] ;  /* 0x0012700001057983 */ /* 0x000f220000100800 */
[----:B0-----:R-:W-:-:S05]  /*15af0*/  LOP3.LUT R3, R3, 0x3f, RZ, 0xc0, !PT ;  /* 0x0000003f03037812 */ /* 0x001fca00078ec0ff */
[----:B------:R-:W-:-:S05]  /*15b00*/  IMAD.SHL.U32 R4, R3, 0x2, RZ ;  /* 0x0000000203047824 */ /* 0x000fca00078e00ff */
[----:B------:R-:W-:-:S05]  /*15b10*/  LOP3.LUT R4, R4, 0x60, RZ, 0x3c, !PT ;  /* 0x0000006004047812 */ /* 0x000fca00078e3cff */
[----:B------:R4:W-:Y:S01]  /*15b20*/  STS.U16 [R4+UR5+0x5e80], R2 ;  /* 0x005e800204007988 */ /* 0x0009e20008000405 */
[----:B------:R-:W0:Y:S01]  /*15b30*/  S2R R3, SR_TID.X ;  /* 0x0000000000037919 */ /* 0x000e220000002100 */
[----:B--2---:R-:W-:Y:S01]  /*15b40*/  PRMT R6, RZ, 0x7610, R6 ;  /* 0x00007610ff067816 */ /* 0x004fe20000000006 */
[----:B----4-:R-:W-:Y:S02]  /*15b50*/  @!P0 IMAD.MOV.U32 R4, RZ, RZ, R5 ;  /* 0x000000ffff048224 */ /* 0x010fe400078e0005 */
[----:B------:R-:W-:-:S05]  /*15b60*/  @!P0 IMAD.MOV.U32 R5, RZ, RZ, R28 ;  /* 0x000000ffff058224 */ /* 0x000fca00078e001c */
[----:B------:R-:W2:Y:S01]  /*15b70*/  @!P0 LDG.E.U16 R6, desc[UR8][R4.64] ;  /* 0x0000000804068981 */ /* 0x000ea2000c1e1500 */
[----:B0-----:R-:W-:-:S05]  /*15b80*/  LOP3.LUT R3, R3, 0x3f, RZ, 0xc0, !PT ;  /* 0x0000003f03037812 */ /* 0x001fca00078ec0ff */
[----:B------:R-:W-:Y:S02]  /*15b90*/  IMAD.SHL.U32 R2, R3, 0x2, RZ ;  /* 0x0000000203027824 */ /* 0x000fe400078e00ff */
[----:B------:R-:W4:Y:S04]  /*15ba0*/  LDL.LU R3, [R1+0x5d0] ;  /* 0x0005d00001037983 */ /* 0x000f280000300800 */
[----:B------:R-:W-:Y:S01]  /*15bb0*/  STL [R1+0x12c8], R28 ;  /* 0x0012c81c01007387 */ /* 0x000fe20000100800 */
[----:B------:R-:W-:-:S03]  /*15bc0*/  LOP3.LUT R2, R2, 0x70, RZ, 0x3c, !PT ;  /* 0x0000007002027812 */ /* 0x000fc600078e3cff */
[----:B------:R-:W3:Y:S04]  /*15bd0*/  LDL R4, [R1+0x125c] ;  /* 0x00125c0001047983 */ /* 0x000ee80000100800 */
[----:B------:R-:W3:Y:S04]  /*15be0*/  LDL R5, [R1+0x1284] ;  /* 0x0012840001057983 */ /* 0x000ee80000100800 */
[----:B------:R-:W-:Y:S04]  /*15bf0*/  STS.U16 [R2+UR5+0x4700], R7 ;  /* 0x0047000702007988 */ /* 0x000fe80008000405 */
[----:B--2---:R0:W-:Y:S04]  /*15c00*/  STL [R1+0xa4], R6 ;  /* 0x0000a40601007387 */ /* 0x0041e80000100800 */
[----:B0-----:R-:W2:Y:S04]  /*15c10*/  LDL.LU R6, [R1+0x28] ;  /* 0x0000280001067983 */ /* 0x001ea80000300800 */
[----:B------:R-:W4:Y:S01]  /*15c20*/  LDL.LU R7, [R1+0x2420] ;  /* 0x0024200001077983 */ /* 0x000f220000300800 */
[----:B---3--:R-:W-:-:S04]  /*15c30*/  @!P0 LOP3.LUT R5, R5, R4, RZ, 0x3c, !PT ;  /* 0x0000000405058212 */ /* 0x008fc800078e3cff */
[----:B------:R-:W-:-:S04]  /*15c40*/  @!P0 LOP3.LUT R4, R5, R4, RZ, 0x3c, !PT ;  /* 0x0000000405048212 */ /* 0x000fc800078e3cff */
[----:B------:R-:W-:Y:S02]  /*15c50*/  @!P0 LOP3.LUT R5, R5, R4, RZ, 0x3c, !PT ;  /* 0x0000000405058212 */ /* 0x000fe400078e3cff */
[----:B----4-:R-:W-:-:S06]  /*15c60*/  PRMT R7, RZ, 0x7610, R7 ;  /* 0x00007610ff077816 */ /* 0x010fcc0000000007 */
[----:B------:R-:W3:Y:S04]  /*15c70*/  @!P0 LDG.E.U16 R7, desc[UR8][R4.64] ;  /* 0x0000000804078981 */ /* 0x000ee8000c1e1500 */
[----:B------:R-:W-:Y:S04]  /*15c80*/  STS.U16 [R2+UR5+0x4780], R8 ;  /* 0x0047800802007988 */ /* 0x000fe80008000405 */
[----:B------:R-:W4:Y:S04]  /*15c90*/  LDL R4, [R1+0xea8] ;  /* 0x000ea80001047983 */ /* 0x000f280000100800 */
[----:B------:R-:W4:Y:S04]  /*15ca0*/  LDL R5, [R1+0x1210] ;  /* 0x0012100001057983 */ /* 0x000f280000100800 */
[----:B---3--:R0:W-:Y:S04]  /*15cb0*/  STL [R1+0xa0], R7 ;  /* 0x0000a00701007387 */ /* 0x0081e80000100800 */
[----:B0-----:R-:W3:Y:S04]  /*15cc0*/  LDL.LU R7, [R1+0x34] ;  /* 0x0000340001077983 */ /* 0x001ee80000300800 */
[----:B------:R-:W2:Y:S01]  /*15cd0*/  LDL.LU R8, [R1+0x241c] ;  /* 0x00241c0001087983 */ /* 0x000ea20000300800 */
[----:B----4-:R-:W-:-:S04]  /*15ce0*/  @!P0 LOP3.LUT R5, R5, R4, RZ, 0x3c, !PT ;  /* 0x0000000405058212 */ /* 0x010fc800078e3cff */
[----:B------:R-:W-:-:S04]  /*15cf0*/  @!P0 LOP3.LUT R4, R5, R4, RZ, 0x3c, !PT ;  /* 0x0000000405048212 */ /* 0x000fc800078e3cff */
[----:B------:R-:W-:Y:S02]  /*15d00*/  @!P0 LOP3.LUT R5, R5, R4, RZ, 0x3c, !PT ;  /* 0x0000000405058212 */ /* 0x000fe400078e3cff */
[----:B--2---:R-:W-:-:S06]  /*15d10*/  PRMT R8, RZ, 0x7610, R8 ;  /* 0x00007610ff087816 */ /* 0x004fcc0000000008 */
[----:B------:R-:W2:Y:S04]  /*15d20*/  @!P0 LDG.E.U16 R8, desc[UR8][R4.64] ;  /* 0x0000000804088981 */ /* 0x000ea8000c1e1500 */
[----:B------:R-:W-:Y:S04]  /*15d30*/  STS.U16 [R2+UR5+0x4f00], R9 ;  /* 0x004f000902007988 */ /* 0x000fe80008000405 */
[----:B--2---:R0:W-:Y:S04]  /*15d40*/  STL [R1+0x9c], R8 ;  /* 0x00009c0801007387 */ /* 0x0041e80000100800 */
[----:B0-----:R-:W2:Y:S04]  /*15d50*/  LDL.LU R8, [R1+0x2418] ;  /* 0x0024180001087983 */ /* 0x001ea80000300800 */
[----:B------:R-:W4:Y:S04]  /*15d60*/  LDL R4, [R1+0xe98] ;  /* 0x000e980001047983 */ /* 0x000f280000100800 */
[----:B------:R-:W4:Y:S04]  /*15d70*/  LDL R5, [R1+0x1200] ;  /* 0x0012000001057983 */ /* 0x000f280000100800 */
[----:B------:R-:W3:Y:S01]  /*15d80*/  LDL.LU R9, [R1+0x2414] ;  /* 0x0024140001097983 */ /* 0x000ee20000300800 */
[----:B----4-:R-:W-:-:S04]  /*15d90*/  @!P0 LOP3.LUT R5, R5, R4, RZ, 0x3c, !PT ;  /* 0x0000000405058212 */ /* 0x010fc800078e3cff */
[C---:B------:R-:W-:Y:S02]  /*15da0*/  @!P0 LOP3.LUT R4, R5.reuse, R4, RZ, 0x3c, !PT ;  /* 0x0000000405048212 */ /* 0x040fe400078e3cff */
[----:B---3--:R-:W-:Y:S02]  /*15db0*/  PRMT R9, RZ, 0x7610, R9 ;  /* 0x00007610ff097816 */ /* 0x008fe40000000009 */
        /* <DEDUP_REMOVED lines=11> */
[----:B------:R0:W-:Y:S04]  /*15e70*/  STS.U16 [R2+UR5+0x4f80], R23 ;  /* 0x004f801702007988 */ /* 0x0001e80008000405 */
[----:B0-----:R-:W4:Y:S04]  /*15e80*/  LDL.LU R23, [R1+0x30] ;  /* 0x0000300001177983 */ /* 0x001f280000300800 */
        /* <DEDUP_REMOVED lines=9> */
[----:B------:R0:W-:Y:S04]  /*15f20*/  STS.U16 [R2+UR5+0x5700], R24 ;  /* 0x0057001802007988 */ /* 0x0001e80008000405 */
[----:B0-----:R-:W3:Y:S04]  /*15f30*/  LDL.LU R24, [R1+0x3c] ;  /* 0x00003c0001187983 */ /* 0x001ee80000300800 */
[----:B------:R-:W4:Y:S04]  /*15f40*/  LDL R4, [R1+0x11a0] ;  /* 0x0011a00001047983 */ /* 0x000f280000100800 */
[----:B------:R-:W4:Y:S04]  /*15f50*/  LDL R5, [R1+0x11a4] ;  /* 0x0011a40001057983 */ /* 0x000f280000100800 */
[----:B------:R-:W-:Y:S04]  /*15f60*/  STS.U16 [R2+UR5+0x5780], R3 ;  /* 0x0057800302007988 */ /* 0x000fe80008000405 */
[----:B--2---:R0:W-:Y:S04]  /*15f70*/  STL [R1+0x90], R9 ;  /* 0x0000900901007387 */ /* 0x0041e80000100800 */
[----:B0-----:R-:W2:Y:S04]  /*15f80*/  LDL.LU R9, [R1+0x44] ;  /* 0x0000440001097983 */ /* 0x001ea80000300800 */
[----:B------:R-:W3:Y:S01]  /*15f90*/  LDL.LU R3, [R1+0x2408] ;  /* 0x0024080001037983 */ /* 0x000ee20000300800 */
[----:B----4-:R-:W-:-:S04]  /*15fa0*/  @!P0 LOP3.LUT R5, R5, R4, RZ, 0x3c, !PT ;  /* 0x0000000405058212 */ /* 0x010fc800078e3cff */
[----:B------:R-:W-:-:S04]  /*15fb0*/  @!P0 LOP3.LUT R4, R5, R4, RZ, 0x3c, !PT ;  /* 0x0000000405048212 */ /* 0x000fc800078e3cff */
[----:B------:R-:W-:Y:S02]  /*15fc0*/  @!P0 LOP3.LUT R5, R5, R4, RZ, 0x3c, !PT ;  /* 0x0000000405058212 */ /* 0x000fe400078e3cff */
[----:B---3--:R-:W-:-:S06]  /*15fd0*/  PRMT R3, RZ, 0x7610, R3 ;  /* 0x00007610ff037816 */ /* 0x008fcc0000000003 */
        /* <DEDUP_REMOVED lines=16> */
[----:B------:R-:W-:-:S03]  /*160e0*/  PRMT R12, RZ, 0x7610, R12 ;  /* 0x00007610ff0c7816 */ /* 0x000fc6000000000c */
[----:B------:R0:W-:Y:S04]  /*160f0*/  STS.U16 [R2+UR5+0x5f80], R7 ;  /* 0x005f800702007988 */ /* 0x0001e80008000405 */
[----:B0-----:R-:W4:Y:S01]  /*16100*/  LDL.LU R7, [R1+0x58] ;  /* 0x0000580001077983 */ /* 0x001f220000300800 */
[----:B------:R-:W0:Y:S01]  /*16110*/  S2R R2, SR_TID.X ;  /* 0x0000000000027919 */ /* 0x000e220000002100 */
[----:B--2---:R-:W-:-:S04]  /*16120*/  @!P0 LOP3.LUT R5, R5, R4, RZ, 0x3c, !PT ;  /* 0x0000000405058212 */ /* 0x004fc800078e3cff */
[----:B------:R-:W-:-:S04]  /*16130*/  @!P0 LOP3.LUT R4, R5, R4, RZ, 0x3c, !PT ;  /* 0x0000000405048212 */ /* 0x000fc800078e3cff */
[----:B------:R-:W-:-:S05]  /*16140*/  @!P0 LOP3.LUT R5, R5, R4, RZ, 0x3c, !PT ;  /* 0x0000000405058212 */ /* 0x000fca00078e3cff */
[----:B------:R1:W2:Y:S04]  /*16150*/  @!P0 LDG.E.U16 R12, desc[UR8][R4.64] ;  /* 0x00000008040c8981 */ /* 0x0002a8000c1e1500 */
[----:B------:R-:W1:Y:S04]  /*16160*/  LDL R4, [R1+0x1140] ;  /* 0x0011400001047983 */ /* 0x000e680000100800 */
[----:B------:R-:W1:Y:S01]  /*16170*/  LDL R5, [R1+0x1144] ;  /* 0x0011440001057983 */ /* 0x000e620000100800 */
[----:B0-----:R-:W-:-:S05]  /*16180*/  LOP3.LUT R2, R2, 0x3f, RZ, 0xc0, !PT ;  /* 0x0000003f02027812 */ /* 0x001fca00078ec0ff */
[----:B------:R-:W-:-:S05]  /*16190*/  IMAD.SHL.U32 R2, R2, 0x2, RZ ;  /* 0x0000000202027824 */ /* 0x000fca00078e00ff */
[----:B---3--:R0:W-:Y:S02]  /*161a0*/  STS.U16 [R2+UR5], R3 ;  /* 0x0000000302007988 */ /* 0x0081e40008000405 */
[----:B0-----:R-:W-:Y:S02]  /*161b0*/  PRMT R2, RZ, 0x7610, R2 ;  /* 0x00007610ff027816 */ /* 0x001fe40000000002 */
[----:B-1----:R-:W-:-:S04]  /*161c0*/  @!P0 LOP3.LUT R5, R5, R4, RZ, 0x3c, !PT ;  /* 0x0000000405058212 */ /* 0x002fc800078e3cff */
[----:B------:R-:W-:-:S04]  /*161d0*/  @!P0 LOP3.LUT R4, R5, R4, RZ, 0x3c, !PT ;  /* 0x0000000405048212 */ /* 0x000fc800078e3cff */
[----:B------:R-:W-:-:S05]  /*161e0*/  @!P0 LOP3.LUT R5, R5, R4, RZ, 0x3c, !PT ;  /* 0x0000000405058212 */ /* 0x000fca00078e3cff */
[----:B------:R-:W3:Y:S04]  /*161f0*/  @!P0 LDG.E.U16 R2, desc[UR8][R4.64] ;  /* 0x0000000804028981 */ /* 0x000ee8000c1e1500 */
[----:B--2---:R0:W-:Y:S04]  /*16200*/  STL [R1+0x84], R12 ;  /* 0x0000840c01007387 */ /* 0x0041e80000100800 */
[----:B0-----:R-:W2:Y:S04]  /*16210*/  LDL R12, [R1+0x10e4] ;  /* 0x0010e400010c7983 */ /* 0x001ea80000100800 */
[----:B---3--:R0:W-:Y:S04]  /*16220*/  STL [R1+0x80], R2 ;  /* 0x0000800201007387 */ /* 0x0081e80000100800 */
[----:B------:R-:W3:Y:S04]  /*16230*/  LDL R4, [R1+0x1120] ;  /* 0x0011200001047983 */ /* 0x000ee80000100800 */
[----:B------:R-:W3:Y:S01]  /*16240*/  LDL R5, [R1+0x1124] ;  /* 0x0011240001057983 */ /* 0x000ee20000100800 */
[----:B0-----:R-:W0:Y:S02]  /*16250*/  S2R R2, SR_TID.X ;  /* 0x0000000000027919 */ /* 0x001e240000002100 */
[----:B0-----:R-:W-:-:S05]  /*16260*/  LOP3.LUT R2, R2, 0x3f, RZ, 0xc0, !PT ;  /* 0x0000003f02027812 */ /* 0x001fca00078ec0ff */
[----:B------:R-:W-:-:S05]  /*16270*/  IMAD.SHL.U32 R2, R2, 0x2, RZ ;  /* 0x0000000202027824 */ /* 0x000fca00078e00ff */
[----:B------:R0:W-:Y:S02]  /*16280*/  STS.U16 [R2+UR5+0x200], R23 ;  /* 0x0002001702007988 */ /* 0x0001e40008000405 */
[----:B0-----:R-:W-:Y:S02]  /*16290*/  PRMT R2, RZ, 0x7610, R2 ;  /* 0x00007610ff027816 */ /* 0x001fe40000000002 */
[----:B------:R-:W4:Y:S01]  /*162a0*/  LDL.LU R23, [R1+0x64] ;  /* 0x0000640001177983 */ /* 0x000f220000300800 */
[----:B---3--:R-:W-:-:S04]  /*162b0*/  @!P0 LOP3.LUT R5, R5, R4, RZ, 0x3c, !PT ;  /* 0x0000000405058212 */ /* 0x008fc800078e3cff */
[----:B------:R-:W-:-:S04]  /*162c0*/  @!P0 LOP3.LUT R4, R5, R4, RZ, 0x3c, !PT ;  /* 0x0000000405048212 */ /* 0x000fc800078e3cff */
[----:B------:R-:W-:-:S05]  /*162d0*/  @!P0 LOP3.LUT R5, R5, R4, RZ, 0x3c, !PT ;  /* 0x0000000405058212 */ /* 0x000fca00078e3cff */
[----:B------:R-:W3:Y:S04]  /*162e0*/  @!P0 LDG.E.U16 R2, desc[UR8][R4.64] ;  /* 0x0000000804028981 */ /* 0x000ee8000c1e1500 */
        /* <DEDUP_REMOVED lines=14> */
[----:B------:R-:W3:Y:S01]  /*163d0*/  LDL R5, [R1+0x10e0] ;  /* 0x0010e00001057983 */ /* 0x000ee20000100800 */
[----:B0-----:R-:W0:Y:S01]  /*163e0*/  S2R R2, SR_TID.X ;  /* 0x0000000000027919 */ /* 0x001e220000002100 */
[----:B--2---:R-:W-:Y:S01]  /*163f0*/  @!P0 IMAD.MOV.U32 R4, RZ, RZ, R12 ;  /* 0x000000ffff048224 */ /* 0x004fe200078e000c */
[----:B0-----:R-:W-:-:S05]  /*16400*/  LOP3.LUT R2, R2, 0x3f, RZ, 0xc0, !PT ;  /* 0x0000003f02027812 */ /* 0x001fca00078ec0ff */
[----:B------:R-:W-:-:S05]  /*16410*/  IMAD.SHL.U32 R2, R2, 0x2, RZ ;  /* 0x0000000202027824 */ /* 0x000fca00078e00ff */
[----:B------:R0:W-:Y:S02]  /*16420*/  STS.U16 [R2+UR5+0x600], R9 ;  /* 0x0006000902007988 */ /* 0x0001e40008000405 */
[----:B0-----:R-:W-:Y:S02]  /*16430*/  PRMT R2, RZ, 0x7610, R2 ;  /* 0x00007610ff027816 */ /* 0x001fe40000000002 */
[----:B------:R-:W2:Y:S04]  /*16440*/  LDL R9, [R1+0x1084] ;  /* 0x0010840001097983 */ /* 0x000ea80000100800 */
[----:B------:R-:W2:Y:S04]  /*16450*/  LDL.LU R12, [R1+0xbc] ;  /* 0x0000bc00010c7983 */ /* 0x000ea80000300800 */
[----:B---3--:R-:W3:Y:S04]  /*16460*/  @!P0 LDG.E.U16 R2, desc[UR8][R4.64] ;  /* 0x0000000804028981 */ /* 0x008ee8000c1e1500 */
[----:B---3--:R0:W-:Y:S04]  /*16470*/  STL [R1+0x74], R2 ;  /* 0x0000740201007387 */ /* 0x0081e80000100800 */
[----:B------:R-:W3:Y:S04]  /*16480*/  LDL R4, [R1+0x10c0] ;  /* 0x0010c00001047983 */ /* 0x000ee80000100800 */
[----:B------:R-:W3:Y:S01]  /*16490*/  LDL R5, [R1+0x10c4] ;  /* 0x0010c40001057983 */ /* 0x000ee20000100800 */
[----:B0-----:R-:W0:Y:S02]  /*164a0*/  S2R R2, SR_TID.X ;  /* 0x0000000000027919 */ /* 0x001e240000002100 */
[----:B0-----:R-:W-:-:S05]  /*164b0*/  LOP3.LUT R2, R2, 0x3f, RZ, 0xc0, !PT ;  /* 0x0000003f02027812 */ /* 0x001fca00078ec0ff */
[----:B------:R-:W-:-:S05]  /*164c0*/  IMAD.SHL.U32 R2, R2, 0x2, RZ ;  /* 0x0000000202027824 */ /* 0x000fca00078e00ff */
[----:B----4-:R0:W-:Y:S02]  /*164d0*/  STS.U16 [R2+UR5+0x800], R6 ;  /* 0x0008000602007988 */ /* 0x0101e40008000405 */
        /* <DEDUP_REMOVED lines=9> */
[----:B0-----:R-:W0:Y:S01]  /*16570*/  S2R R2, SR_TID.X ;  /* 0x0000000000027919 */ /* 0x001e220000002100 */
[----:B------:R-:W-:-:S02]  /*16580*/  PRMT R8, RZ, 0x7610, R8 ;  /* 0x00007610ff087816 */ /* 0x000fc40000000008 */
[----:B0-----:R-:W-:-:S05]  /*16590*/  LOP3.LUT R2, R2, 0x3f, RZ, 0xc0, !PT ;  /* 0x0000003f02027812 */ /* 0x001fca00078ec0ff */
[----:B------:R-:W-:-:S05]  /*165a0*/  IMAD.SHL.U32 R2, R2, 0x2, RZ ;  /* 0x0000000202027824 */ /* 0x000fca00078e00ff */
[----:B------:R0:W-:Y:S04]  /*165b0*/  STS.U16 [R2+UR5+0xa00], R7 ;  /* 0x000a000702007988 */ /* 0x0001e80008000405 */
[----:B0-----:R-:W4:Y:S01]  /*165c0*/  LDL.LU R7, [R1+0xb4] ;  /* 0x0000b40001077983 */ /* 0x001f220000300800 */
[----:B---3--:R-:W-:-:S04]  /*165d0*/  @!P0 LOP3.LUT R5, R5, R4, RZ, 0x3c, !PT ;  /* 0x0000000405058212 */ /* 0x008fc800078e3cff */
[----:B------:R-:W-:-:S04]  /*165e0*/  @!P0 LOP3.LUT R4, R5, R4, RZ, 0x3c, !PT ;  /* 0x0000000405048212 */ /* 0x000fc800078e3cff */
[----:B------:R-:W-:-:S05]  /*165f0*/  @!P0 LOP3.LUT R5, R5, R4, RZ, 0x3c, !PT ;  /* 0x0000000405058212 */ /* 0x000fca00078e3cff */
[----:B------:R2:W3:Y:S04]  /*16600*/  @!P0 LDG.E.U16 R8, desc[UR8][R4.64] ;  /* 0x0000000804088981 */ /* 0x0004e8000c1e1500 */
[----:B------:R-:W2:Y:S04]  /*16610*/  LDL.LU R4, [R1+0x68] ;  /* 0x0000680001047983 */ /* 0x000ea80000300800 */
[----:B------:R-:W4:Y:S04]  /*16620*/  LDL R5, [R1+0x1080] ;  /* 0x0010800001057983 */ /* 0x000f280000100800 */
[----:B--2---:R0:W-:Y:S02]  /*16630*/  STS.U16 [R2+UR5+0xc00], R4 ;  /* 0x000c000402007988 */ /* 0x0041e40008000405 */
[----:B0-----:R-:W-:Y:S01]  /*16640*/  PRMT R2, RZ, 0x7610, R2 ;  /* 0x00007610ff027816 */ /* 0x001fe20000000002 */
[----:B------:R-:W-:-:S05]  /*16650*/  @!P0 IMAD.MOV.U32 R4, RZ, RZ, R9 ;  /* 0x000000ffff048224 */ /* 0x000fca00078e0009 */
[----:B----4-:R-:W2:Y:S04]  /*16660*/  @!P0 LDG.E.U16 R2, desc[UR8][R4.64] ;  /* 0x0000000804028981 */ /* 0x010ea8000c1e1500 */
[----:B---3--:R0:W-:Y:S04]  /*16670*/  STL [R1+0x6c], R8 ;  /* 0x00006c0801007387 */ /* 0x0081e80000100800 */
[----:B0-----:R-:W3:Y:S04]  /*16680*/  LDL.LU R8, [R1+0xb0] ;  /* 0x0000b00001087983 */ /* 0x001ee80000300800 */
[----:B------:R-:W4:Y:S04]  /*16690*/  LDL.LU R9, [R1+0xac] ;  /* 0x0000ac0001097983 */ /* 0x000f280000300800 */
        /* <DEDUP_REMOVED lines=8> */
[----:B------:R-:W4:Y:S01]  /*16720*/  LDL.LU R23, [R1+0xa8] ;  /* 0x0000a80001177983 */ /* 0x000f220000300800 */
        /* <DEDUP_REMOVED lines=12> */
[----:B0-----:R-:W4:Y:S01]  /*167f0*/  LDL.LU R24, [R1+0x38] ;  /* 0x0000380001187983 */ /* 0x001f220000300800 */
[----:B--2---:R-:W-:-:S04]  /*16800*/  @!P0 LOP3.LUT R5, R5, R4, RZ, 0x3c, !PT ;  /* 0x0000000405058212 */ /* 0x004fc800078e3cff */
[----:B------:R-:W-:-:S04]  /*16810*/  @!P0 LOP3.LUT R4, R5, R4, RZ, 0x3c, !PT ;  /* 0x0000000405048212 */ /* 0x000fc800078e3cff */
[----:B------:R-:W-:-:S05]  /*16820*/  @!P0 LOP3.LUT R5, R5, R4, RZ, 0x3c, !PT ;  /* 0x0000000405058212 */ /* 0x000fca00078e3cff */
[----:B------:R0:W2:Y:S04]  /*16830*/  @!P0 LDG.E.U16 R28, desc[UR8][R4.64] ;  /* 0x00000008041c8981 */ /* 0x0000a8000c1e1500 */
[----:B------:R-:W0:Y:S04]  /*16840*/  LDL R4, [R1+0x1020] ;  /* 0x0010200001047983 */ /* 0x000e280000100800 */
[----:B------:R-:W0:Y:S04]  /*16850*/  LDL R5, [R1+0x1024] ;  /* 0x0010240001057983 */ /* 0x000e280000100800 */
[----:B------:R1:W-:Y:S02]  /*16860*/  STS.U16 [R2+UR5+0x1200], R12 ;  /* 0x0012000c02007988 */ /* 0x0003e40008000405 */
[----:B-1----:R-:W-:-:S02]  /*16870*/  PRMT R2, RZ, 0x7610, R2 ;  /* 0x00007610ff027816 */ /* 0x002fc40000000002 */
[----:B0-----:R-:W-:-:S04]  /*16880*/  @!P0 LOP3.LUT R5, R5, R4, RZ, 0x3c, !PT ;  /* 0x0000000405058212 */ /* 0x001fc800078e3cff */
[----:B------:R-:W-:-:S04]  /*16890*/  @!P0 LOP3.LUT R4, R5, R4, RZ, 0x3c, !PT ;  /* 0x0000000405048212 */ /* 0x000fc800078e3cff */
[----:B------:R-:W-:-:S05]  /*168a0*/  @!P0 LOP3.LUT R5, R5, R4, RZ, 0x3c, !PT ;  /* 0x0000000405058212 */ /* 0x000fca00078e3cff */
[----:B------:R-:W3:Y:S04]  /*168b0*/  @!P0 LDG.E.U16 R2, desc[UR8][R4.64] ;  /* 0x0000000804028981 */ /* 0x000ee8000c1e1500 */
[----:B--2---:R0:W-:Y:S04]  /*168c0*/  STL [R1+0x60], R28 ;  /* 0x0000601c01007387 */ /* 0x0041e80000100800 */
[----:B0-----:R-:W2:Y:S04]  /*168d0*/  LDL.LU R28, [R1+0x2c] ;  /* 0x00002c00011c7983 */ /* 0x001ea80000300800 */
[----:B------:R-:W2:Y:S04]  /*168e0*/  LDL.LU R12, [R1+0x23fc] ;  /* 0x0023fc00010c7983 */ /* 0x000ea80000300800 */
        /* <DEDUP_REMOVED lines=8> */
[----:B------:R-:W2:Y:S01]  /*16970*/  LDL.LU R6, [R1+0x23f8] ;  /* 0x0023f80001067983 */ /* 0x000ea20000300800 */
        /* <DEDUP_REMOVED lines=76> */
[----:B--2---:R0:W-:Y:S04]  /*16e40*/  STS.U16 [R2+UR5+0x2000], R28 ;  /* 0x0020001c02007988 */ /* 0x0041e80008000405 */
[----:B0-----:R-:W2:Y:S01]  /*16e50*/  LDL.LU R28, [R1+0x1274] ;  /* 0x00127400011c7983 */ /* 0x001ea20000300800 */
[----:B---3--:R-:W-:-:S04]  /*16e60*/  @!P0 LOP3.LUT R5, R5, R4, RZ, 0x3c, !PT ;  /* 0x0000000405058212 */ /* 0x008fc800078e3cff */
[----:B------:R-:W-:-:S04]  /*16e70*/  @!P0 LOP3.LUT R4, R5, R4, RZ, 0x3c, !PT ;  /* 0x0000000405048212 */ /* 0x000fc800078e3cff */
[----:B------:R-:W-:-:S05]  /*16e80*/  @!P0 LOP3.LUT R5, R5, R4, RZ, 0x3c, !PT ;  /* 0x0000000405058212 */ /* 0x000fca00078e3cff */
[----:B------:R0:W3:Y:S04]  /*16e90*/  @!P0 LDG.E.U16 R29, desc[UR8][R4.64] ;  /* 0x00000008041d8981 */ /* 0x0000e8000c1e1500 */
[----:B------:R-:W0:Y:S04]  /*16ea0*/  LDL R4, [R1+0xf20] ;  /* 0x000f200001047983 */ /* 0x000e280000100800 */
[----:B------:R-:W0:Y:S04]  /*16eb0*/  LDL R5, [R1+0xf24] ;  /* 0x000f240001057983 */ /* 0x000e280000100800 */
[----:B----4-:R1:W-:Y:S02]  /*16ec0*/  STS.U16 [R2+UR5+0x2200], R24 ;  /* 0x0022001802007988 */ /* 0x0103e40008000405 */
[----:B-1----:R-:W-:-:S02]  /*16ed0*/  PRMT R2, RZ, 0x7610, R2 ;  /* 0x00007610ff027816 */ /* 0x002fc40000000002 */
[----:B0-----:R-:W-:-:S04]  /*16ee0*/  @!P0 LOP3.LUT R5, R5, R4, RZ, 0x3c, !PT ;  /* 0x0000000405058212 */ /* 0x001fc800078e3cff */
[----:B------:R-:W-:-:S04]  /*16ef0*/  @!P0 LOP3.LUT R4, R5, R4, RZ, 0x3c, !PT ;  /* 0x0000000405048212 */ /* 0x000fc800078e3cff */
[----:B------:R-:W-:-:S05]  /*16f00*/  @!P0 LOP3.LUT R5, R5, R4, RZ, 0x3c, !PT ;  /* 0x0000000405058212 */ /* 0x000fca00078e3cff */
[----:B------:R-:W4:Y:S04]  /*16f10*/  @!P0 LDG.E.U16 R2, desc[UR8][R4.64] ;  /* 0x0000000804028981 */ /* 0x000f28000c1e1500 */
[----:B---3--:R0:W-:Y:S04]  /*16f20*/  STL [R1+0x40], R29 ;  /* 0x0000401d01007387 */ /* 0x0081e80000100800 */
[----:B0-----:R-:W3:Y:S04]  /*16f30*/  LDL.LU R29, [R1+0xc] ;  /* 0x00000c00011d7983 */ /* 0x001ee80000300800 */
[----:B----4-:R0:W-:Y:S04]  /*16f40*/  STL [R1+0x3c], R2 ;  /* 0x00003c0201007387 */ /* 0x0101e80000100800 */
[----:B------:R-:W4:Y:S04]  /*16f50*/  LDL R4, [R1+0xf00] ;  /* 0x000f000001047983 */ /* 0x000f280000100800 */
[----:B------:R-:W4:Y:S01]  /*16f60*/  LDL R5, [R1+0xf04] ;  /* 0x000f040001057983 */ /* 0x000f220000100800 */
[----:B0-----:R-:W0:Y:S02]  /*16f70*/  S2R R2, SR_TID.X ;  /* 0x0000000000027919 */ /* 0x001e240000002100 */
[----:B0-----:R-:W-:-:S05]  /*16f80*/  LOP3.LUT R2, R2, 0x3f, RZ, 0xc0, !PT ;  /* 0x0000003f02027812 */ /* 0x001fca00078ec0ff */
[----:B------:R-:W-:-:S05]  /*16f90*/  IMAD.SHL.U32 R2, R2, 0x2, RZ ;  /* 0x0000000202027824 */ /* 0x000fca00078e00ff */
[----:B------:R0:W-:Y:S02]  /*16fa0*/  STS.U16 [R2+UR5+0x2400], R23 ;  /* 0x0024001702007988 */ /* 0x0001e40008000405 */
[----:B0-----:R-:W-:Y:S02]  /*16fb0*/  PRMT R2, RZ, 0x7610, R2 ;  /* 0x00007610ff027816 */ /* 0x001fe40000000002 */
[----:B----4-:R-:W-:-:S04]  /*16fc0*/  @!P0 LOP3.LUT R5, R5, R4, RZ, 0x3c, !PT ;  /* 0x0000000405058212 */ /* 0x010fc800078e3cff */
[----:B------:R-:W-:-:S04]  /*16fd0*/  @!P0 LOP3.LUT R4, R5, R4, RZ, 0x3c, !PT ;  /* 0x0000000405048212 */ /* 0x000fc800078e3cff */
[----:B------:R-:W-:-:S05]  /*16fe0*/  @!P0 LOP3.LUT R5, R5, R4, RZ, 0x3c, !PT ;  /* 0x0000000405058212 */ /* 0x000fca00078e3cff */
[----:B------:R-:W4:Y:S04]  /*16ff0*/  @!P0 LDG.E.U16 R2, desc[UR8][R4.64] ;  /* 0x0000000804028981 */ /* 0x000f28000c1e1500 */
        /* <DEDUP_REMOVED lines=49> */
[----:B------:R-:W4:Y:S01]  /*17310*/  LDL R5, [R1+0x1244] ;  /* 0x0012440001057983 */ /* 0x000f220000100800 */
[----:B0-----:R-:W0:Y:S01]  /*17320*/  S2R R2, SR_TID.X ;  /* 0x0000000000027919 */ /* 0x001e220000002100 */
[----:B--2---:R-:W-:Y:S01]  /*17330*/  @!P0 IMAD.MOV.U32 R4, RZ, RZ, R28 ;  /* 0x000000ffff048224 */ /* 0x004fe200078e001c */
[----:B0-----:R-:W-:-:S05]  /*17340*/  LOP3.LUT R2, R2, 0x3f, RZ, 0xc0, !PT ;  /* 0x0000003f02027812 */ /* 0x001fca00078ec0ff */
[----:B------:R-:W-:-:S05]  /*17350*/  IMAD.SHL.U32 R2, R2, 0x2, RZ ;  /* 0x0000000202027824 */ /* 0x000fca00078e00ff */
[----:B------:R0:W-:Y:S02]  /*17360*/  STS.U16 [R2+UR5+0x2e00], R12 ;  /* 0x002e000c02007988 */ /* 0x0001e40008000405 */
[----:B0-----:R-:W-:-:S06]  /*17370*/  PRMT R2, RZ, 0x7610, R2 ;  /* 0x00007610ff027816 */ /* 0x001fcc0000000002 */
[----:B----4-:R-:W2:Y:S04]  /*17380*/  @!P0 LDG.E.U16 R2, desc[UR8][R4.64] ;  /* 0x0000000804028981 */ /* 0x010ea8000c1e1500 */
[----:B------:R-:W-:Y:S04]  /*17390*/  STL [R1+0x12cc], R28 ;  /* 0x0012cc1c01007387 */ /* 0x000fe80000100800 */
[----:B--2---:R0:W-:Y:S04]  /*173a0*/  STL [R1+0x24], R2 ;  /* 0x0000240201007387 */ /* 0x0041e80000100800 */
[----:B------:R-:W2:Y:S04]  /*173b0*/  LDL R4, [R1+0x1264] ;  /* 0x0012640001047983 */ /* 0x000ea80000100800 */
[----:B------:R-:W2:Y:S01]  /*173c0*/  LDL R5, [R1+0x1280] ;  /* 0x0012800001057983 */ /* 0x000ea20000100800 */
[----:B0-----:R-:W0:Y:S02]  /*173d0*/  S2R R2, SR_TID.X ;  /* 0x0000000000027919 */ /* 0x001e240000002100 */
[----:B0-----:R-:W-:-:S05]  /*173e0*/  LOP3.LUT R2, R2, 0x3f, RZ, 0xc0, !PT ;  /* 0x0000003f02027812 */ /* 0x001fca00078ec0ff */
[----:B------:R-:W-:-:S05]  /*173f0*/  IMAD.SHL.U32 R2, R2, 0x2, RZ ;  /* 0x0000000202027824 */ /* 0x000fca00078e00ff */
[----:B---3--:R0:W-:Y:S02]  /*17400*/  STS.U16 [R2+UR5+0x3000], R29 ;  /* 0x0030001d02007988 */ /* 0x0081e40008000405 */
        /* <DEDUP_REMOVED lines=27> */
[----:B--2---:R-:W-:-:S04]  /*175c0*/  @!P0 LOP3.LUT R5, R5, R4, RZ, 0x3c, !PT ;  /* 0x0000000405058212 */ /* 0x004fc800078e3cff */
[----:B------:R-:W-:-:S04]  /*175d0*/  @!P0 LOP3.LUT R4, R5, R4, RZ, 0x3c, !PT ;  /* 0x0000000405048212 */ /* 0x000fc800078e3cff */
[----:B------:R-:W-:-:S05]  /*175e0*/  @!P0 LOP3.LUT R5, R5, R4, RZ, 0x3c, !PT ;  /* 0x0000000405058212 */ /* 0x000fca00078e3cff */
[----:B------:R-:W2:Y:S04]  /*175f0*/  @!P0 LDG.E.U16 R2, desc[UR8][R4.64] ;  /* 0x0000000804028981 */ /* 0x000ea8000c1e1500 */
[----:B--2---:R0:W-:Y:S04]  /*17600*/  STL [R1+0x18], R2 ;  /* 0x0000180201007387 */ /* 0x0041e80000100800 */
[----:B------:R-:W2:Y:S04]  /*17610*/  LDL R4, [R1+0x11d8] ;  /* 0x0011d80001047983 */ /* 0x000ea80000100800 */
[----:B------:R-:W2:Y:S01]  /*17620*/  LDL R5, [R1+0x11dc] ;  /* 0x0011dc0001057983 */ /* 0x000ea20000100800 */
[----:B------:R-:W-:Y:S01]  /*17630*/  PRMT R28, RZ, 0x7610, R28 ;  /* 0x00007610ff1c7816 */ /* 0x000fe2000000001c */
[----:B0-----:R-:W0:Y:S01]  /*17640*/  S2R R2, SR_TID.X ;  /* 0x0000000000027919 */ /* 0x001e220000002100 */
        /* <DEDUP_REMOVED lines=8> */
[----:B------:R-:W-:Y:S04]  /*176d0*/  STS.U16 [R2+UR5+0x3600], R16 ;  /* 0x0036001002007988 */ /* 0x000fe80008000405 */
[----:B------:R0:W-:Y:S02]  /*176e0*/  STS.U16 [R2+UR5+0x3800], R13 ;  /* 0x0038000d02007988 */ /* 0x0001e40008000405 */
[----:B0-----:R-:W-:Y:S02]  /*176f0*/  PRMT R2, RZ, 0x7610, R2 ;  /* 0x00007610ff027816 */ /* 0x001fe40000000002 */
[----:B-1----:R-:W-:-:S04]  /*17700*/  @!P0 LOP3.LUT R5, R5, R4, RZ, 0x3c, !PT ;  /* 0x0000000405058212 */ /* 0x002fc800078e3cff */
[----:B------:R-:W-:-:S04]  /*17710*/  @!P0 LOP3.LUT R4, R5, R4, RZ, 0x3c, !PT ;  /* 0x0000000405048212 */ /* 0x000fc800078e3cff */
[----:B------:R-:W-:-:S05]  /*17720*/  @!P0 LOP3.LUT R5, R5, R4, RZ, 0x3c, !PT ;  /* 0x0000000405058212 */ /* 0x000fca00078e3cff */
[----:B------:R-:W4:Y:S04]  /*17730*/  @!P0 LDG.E.U16 R2, desc[UR8][R4.64] ;  /* 0x0000000804028981 */ /* 0x000f28000c1e1500 */
[----:B--2---:R0:W-:Y:S04]  /*17740*/  STL [R1+0x14], R28 ;  /* 0x0000141c01007387 */ /* 0x0041e80000100800 */
[----:B0-----:R-:W2:Y:S04]  /*17750*/  LDL R28, [R1+0x115c] ;  /* 0x00115c00011c7983 */ /* 0x001ea80000100800 */
        /* <DEDUP_REMOVED lines=23> */
[----:B------:R0:W4:Y:S02]  /*178d0*/  @!P0 LDG.E.U16 R2, desc[UR8][R4.64] ;  /* 0x0000000804028981 */ /* 0x000124000c1e1500 */
[----:B0-----:R-:W0:Y:S02]  /*178e0*/  S2R R4, SR_TID.X ;  /* 0x0000000000047919 */ /* 0x001e240000002100 */
[----:B----4-:R1:W-:Y:S04]  /*178f0*/  STL [R1+0x8], R2 ;  /* 0x0000080201007387 */ /* 0x0103e80000100800 */
[----:B------:R-:W4:Y:S01]  /*17900*/  LDL R5, [R1+0x1158] ;  /* 0x0011580001057983 */ /* 0x000f220000100800 */
[----:B-1----:R-:W1:Y:S01]  /*17910*/  S2R R2, SR_TID.X ;  /* 0x0000000000027919 */ /* 0x002e620000002100 */
[----:B0-----:R-:W-:-:S02]  /*17920*/  LOP3.LUT R4, R4, 0x3f, RZ, 0xc0, !PT ;  /* 0x0000003f04047812 */ /* 0x001fc400078ec0ff */
[----:B---3--:R-:W-:Y:S02]  /*17930*/  PRMT R29, RZ, 0x7610, R29 ;  /* 0x00007610ff1d7816 */ /* 0x008fe4000000001d */
[----:B-1----:R-:W-:-:S05]  /*17940*/  LOP3.LUT R2, R2, 0x3f, RZ, 0xc0, !PT ;  /* 0x0000003f02027812 */ /* 0x002fca00078ec0ff */
[----:B------:R-:W-:-:S05]  /*17950*/  IMAD.SHL.U32 R2, R2, 0x2, RZ ;  /* 0x0000000202027824 */ /* 0x000fca00078e00ff */
[----:B------:R0:W-:Y:S02]  /*17960*/  STS.U16 [R2+UR5+0x3e00], R20 ;  /* 0x003e001402007988 */ /* 0x0001e40008000405 */
[----:B0-----:R-:W-:Y:S02]  /*17970*/  IMAD.SHL.U32 R2, R4, 0x2, RZ ;  /* 0x0000000204027824 */ /* 0x001fe400078e00ff */
[----:B--2---:R-:W-:Y:S02]  /*17980*/  @!P0 IMAD.MOV.U32 R4, RZ, RZ, R28 ;  /* 0x000000ffff048224 */ /* 0x004fe400078e001c */
[----:B------:R-:W2:Y:S04]  /*17990*/  LDL R28, [R1+0x10fc] ;  /* 0x0010fc00011c7983 */ /* 0x000ea80000100800 */
[----:B----4-:R-:W3:Y:S01]  /*179a0*/  @!P0 LDG.E.U16 R29, desc[UR8][R4.64] ;  /* 0x00000008041d8981 */ /* 0x010ee2000c1e1500 */
[----:B------:R-:W-:-:S03]  /*179b0*/  LOP3.LUT R2, R2, 0x10, RZ, 0x3c, !PT ;  /* 0x0000001002027812 */ /* 0x000fc600078e3cff */
[----:B------:R-:W4:Y:S04]  /*179c0*/  LDL R4, [R1+0x1138] ;  /* 0x0011380001047983 */ /* 0x000f280000100800 */
[----:B------:R-:W4:Y:S04]  /*179d0*/  LDL R5, [R1+0x113c] ;  /* 0x00113c0001057983 */ /* 0x000f280000100800 */
[----:B------:R-:W-:Y:S04]  /*179e0*/  STS.U16 [R2+UR5+0x80], R0 ;  /* 0x0000800002007988 */ /* 0x000fe80008000405 */
[----:B---3--:R0:W-:Y:S04]  /*179f0*/  STL [R1+0x236c], R29 ;  /* 0x00236c1d01007387 */ /* 0x0081e80000100800 */
[----:B0-----:R-:W3:Y:S04]  /*17a00*/  LDL R29, [R1+0x10f8] ;  /* 0x0010f800011d7983 */ /* 0x001ee80000100800 */
[----:B------:R-:W2:Y:S01]  /*17a10*/  LDL.LU R0, [R1+0x23d8] ;  /* 0x0023d80001007983 */ /* 0x000ea20000300800 */
[----:B----4-:R-:W-:-:S04]  /*17a20*/  @!P0 LOP3.LUT R5, R5, R4, RZ, 0x3c, !PT ;  /* 0x0000000405058212 */ /* 0x010fc800078e3cff */
[----:B------:R-:W-:-:S04]  /*17a30*/  @!P0 LOP3.LUT R4, R5, R4, RZ, 0x3c, !PT ;  /* 0x0000000405048212 */ /* 0x000fc800078e3cff */
[----:B------:R-:W-:Y:S02]  /*17a40*/  @!P0 LOP3.LUT R5, R5, R4, RZ, 0x3c, !PT ;  /* 0x0000000405058212 */ /* 0x000fe400078e3cff */
[----:B--2---:R-:W-:-:S06]  /*17a50*/  PRMT R0, RZ, 0x7610, R0 ;  /* 0x00007610ff007816 */ /* 0x004fcc0000000000 */
[----:B------:R-:W2:Y:S04]  /*17a60*/  @!P0 LDG.E.U16 R0, desc[UR8][R4.64] ;  /* 0x0000000804008981 */ /* 0x000ea8000c1e1500 */
[----:B------:R-:W4:Y:S04]  /*17a70*/  LDL R4, [R1+0x1118] ;  /* 0x0011180001047983 */ /* 0x000f280000100800 */
[----:B------:R-:W4:Y:S04]  /*17a80*/  LDL R5, [R1+0x111c] ;  /* 0x00111c0001057983 */ /* 0x000f280000100800 */
[----:B--2---:R0:W-:Y:S04]  /*17a90*/  STL [R1+0x2370], R0 ;  /* 0x0023700001007387 */ /* 0x0041e80000100800 */
[----:B0-----:R-:W2:Y:S01]  /*17aa0*/  LDL.LU R0, [R1+0xd4] ;  /* 0x0000d40001007983 */ /* 0x001ea20000300800 */
[----:B----4-:R-:W-:-:S04]  /*17ab0*/  @!P0 LOP3.LUT R5, R5, R4, RZ, 0x3c, !PT ;  /* 0x0000000405058212 */ /* 0x010fc800078e3cff */
[C---:B------:R-:W-:Y:S02]  /*17ac0*/  @!P0 LOP3.LUT R4, R5.reuse, R4, RZ, 0x3c, !PT ;  /* 0x0000000405048212 */ /* 0x040fe400078e3cff */
[----:B------:R-:W-:Y:S02]  /*17ad0*/  PRMT R27, RZ, 0x7610, R27 ;  /* 0x00007610ff1b7816 */ /* 0x000fe4000000001b */
[----:B------:R-:W-:-:S05]  /*17ae0*/  @!P0 LOP3.LUT R5, R5, R4, RZ, 0x3c, !PT ;  /* 0x0000000405058212 */ /* 0x000fca00078e3cff */
[----:B------:R0:W4:Y:S04]  /*17af0*/  @!P0 LDG.E.U16 R27, desc[UR8][R4.64] ;  /* 0x00000008041b8981 */ /* 0x000128000c1e1500 */
[----:B--2---:R1:W-:Y:S04]  /*17b00*/  STS.U16 [R2+UR5+0x280], R0 ;  /* 0x0002800002007988 */ /* 0x0043e80008000405 */
[----:B-1----:R-:W2:Y:S04]  /*17b10*/  LDL R0, [R1+0x10bc] ;  /* 0x0010bc0001007983 */ /* 0x002ea80000100800 */
[----:B------:R-:W3:Y:S01]  /*17b20*/  LDL.LU R5, [R1+0xd0] ;  /* 0x0000d00001057983 */ /* 0x000ee20000300800 */
[----:B------:R-:W-:Y:S01]  /*17b30*/  PRMT R26, RZ, 0x7610, R26 ;  /* 0x00007610ff1a7816 */ /* 0x000fe2000000001a */
[----:B0-----:R-:W-:-:S02]  /*17b40*/  @!P0 IMAD.MOV.U32 R4, RZ, RZ, R28 ;  /* 0x000000ffff048224 */ /* 0x001fc400078e001c */
[----:B----4-:R0:W-:Y:S01]  /*17b50*/  STL [R1+0x2374], R27 ;  /* 0x0023741b01007387 */ /* 0x0101e20000100800 */
[----:B------:R-:W-:Y:S02]  /*17b60*/  PRMT R25, RZ, 0x7610, R25 ;  /* 0x00007610ff197816 */ /* 0x000fe40000000019 */
[----:B------:R-:W-:Y:S01]  /*17b70*/  PRMT R24, RZ, 0x7610, R24 ;  /* 0x00007610ff187816 */ /* 0x000fe20000000018 */
[----:B------:R-:W4:Y:S04]  /*17b80*/  LDL R28, [R1+0x109c] ;  /* 0x00109c00011c7983 */ /* 0x000f280000100800 */
[----:B0-----:R-:W4:Y:S04]  /*17b90*/  LDL R27, [R1+0x10b8] ;  /* 0x0010b800011b7983 */ /* 0x001f280000100800 */
[----:B---3--:R0:W-:Y:S02]  /*17ba0*/  STS.U16 [R2+UR5+0x480], R5 ;  /* 0x0004800502007988 */ /* 0x0081e40008000405 */
[----:B0-----:R-:W-:-:S02]  /*17bb0*/  @!P0 IMAD.MOV.U32 R5, RZ, RZ, R29 ;  /* 0x000000ffff058224 */ /* 0x001fc400078e001d */
[----:B------:R-:W3:Y:S04]  /*17bc0*/  LDL R29, [R1+0x1098] ;  /* 0x00109800011d7983 */ /* 0x000ee80000100800 */
[----:B------:R-:W2:Y:S04]  /*17bd0*/  @!P0 LDG.E.U16 R26, desc[UR8][R4.64] ;  /* 0x00000008041a8981 */ /* 0x000ea8000c1e1500 */
[----:B------:R-:W4:Y:S04]  /*17be0*/  LDL R4, [R1+0x10d8] ;  /* 0x0010d80001047983 */ /* 0x000f280000100800 */
[----:B------:R-:W4:Y:S04]  /*17bf0*/  LDL R5, [R1+0x10dc] ;  /* 0x0010dc0001057983 */ /* 0x000f280000100800 */
[----:B--2---:R0:W-:Y:S04]  /*17c00*/  STL [R1+0x2378], R26 ;  /* 0x0023781a01007387 */ /* 0x0041e80000100800 */
[----:B0-----:R-:W2:Y:S01]  /*17c10*/  LDL.LU R26, [R1+0xcc] ;  /* 0x0000cc00011a7983 */ /* 0x001ea20000300800 */
[----:B----4-:R-:W-:-:S04]  /*17c20*/  @!P0 LOP3.LUT R5, R5, R4, RZ, 0x3c, !PT ;  /* 0x0000000405058212 */ /* 0x010fc800078e3cff */
[----:B------:R-:W-:-:S04]  /*17c30*/  @!P0 LOP3.LUT R4, R5, R4, RZ, 0x3c, !PT ;  /* 0x0000000405048212 */ /* 0x000fc800078e3cff */
[----:B------:R-:W-:-:S05]  /*17c40*/  @!P0 LOP3.LUT R5, R5, R4, RZ, 0x3c, !PT ;  /* 0x0000000405058212 */ /* 0x000fca00078e3cff */
[----:B------:R0:W4:Y:S02]  /*17c50*/  @!P0 LDG.E.U16 R25, desc[UR8][R4.64] ;  /* 0x0000000804198981 */ /* 0x000124000c1e1500 */
[----:B0-----:R-:W-:Y:S02]  /*17c60*/  @!P0 IMAD.MOV.U32 R4, RZ, RZ, R0 ;  /* 0x000000ffff048224 */ /* 0x001fe400078e0000 */
[----:B------:R-:W-:-:S05]  /*17c70*/  @!P0 IMAD.MOV.U32 R5, RZ, RZ, R27 ;  /* 0x000000ffff058224 */ /* 0x000fca00078e001b */
[----:B------:R0:W4:Y:S01]  /*17c80*/  @!P0 LDG.E.U16 R24, desc[UR8][R4.64] ;  /* 0x0000000804188981 */ /* 0x000122000c1e1500 */
[----:B------:R-:W-:Y:S01]  /*17c90*/  PRMT R23, RZ, 0x7610, R23 ;  /* 0x00007610ff177816 */ /* 0x000fe20000000017 */
[----:B0-----:R-:W-:Y:S02]  /*17ca0*/  @!P0 IMAD.MOV.U32 R4, RZ, RZ, R28 ;  /* 0x000000ffff048224 */ /* 0x001fe400078e001c */
[----:B---3--:R-:W-:-:S05]  /*17cb0*/  @!P0 IMAD.MOV.U32 R5, RZ, RZ, R29 ;  /* 0x000000ffff058224 */ /* 0x008fca00078e001d */
[----:B------:R0:W3:Y:S04]  /*17cc0*/  @!P0 LDG.E.U16 R23, desc[UR8][R4.64] ;  /* 0x0000000804178981 */ /* 0x0000e8000c1e1500 */
[----:B--2---:R1:W-:Y:S04]  /*17cd0*/  STS.U16 [R2+UR5+0x680], R26 ;  /* 0x0006801a02007988 */ /* 0x0043e80008000405 */
[----:B-1----:R-:W0:Y:S04]  /*17ce0*/  LDL R26, [R1+0x107c] ;  /* 0x00107c00011a7983 */ /* 0x002e280000100800 */
[----:B----4-:R-:W-:Y:S04]  /*17cf0*/  STL [R1+0x237c], R25 ;  /* 0x00237c1901007387 */ /* 0x010fe80000100800 */
[----:B------:R-:W2:Y:S04]  /*17d00*/  LDL R27, [R1+0x1058] ;  /* 0x00105800011b7983 */ /* 0x000ea80000100800 */
[----:B------:R-:W4:Y:S04]  /*17d10*/  LDL R0, [R1+0x105c] ;  /* 0x00105c0001007983 */ /* 0x000f280000100800 */
[----:B------:R1:W-:Y:S04]  /*17d20*/  STL [R1+0x2380], R24 ;  /* 0x0023801801007387 */ /* 0x0003e80000100800 */
[----:B-1----:R-:W2:Y:S04]  /*17d30*/  LDL.LU R24, [R1+0xdc] ;  /* 0x0000dc0001187983 */ /* 0x002ea80000300800 */
[----:B------:R-:W2:Y:S04]  /*17d40*/  LDL R29, [R1+0x103c] ;  /* 0x00103c00011d7983 */ /* 0x000ea80000100800 */
[----:B------:R-:W2:Y:S04]  /*17d50*/  LDL.LU R25, [R1+0xf4] ;  /* 0x0000f40001197983 */ /* 0x000ea80000300800 */
[----:B------:R-:W2:Y:S04]  /*17d60*/  LDL.LU R28, [R1+0xf0] ;  /* 0x0000f000011c7983 */ /* 0x000ea80000300800 */
[----:B------:R-:W3:Y:S01]  /*17d70*/  LDL R5, [R1+0x1078] ;  /* 0x0010780001057983 */ /* 0x000ee20000100800 */
[----:B------:R-:W-:Y:S01]  /*17d80*/  PRMT R22, RZ, 0x7610, R22 ;  /* 0x00007610ff167816 */ /* 0x000fe20000000016 */
[----:B0-----:R-:W-:-:S05]  /*17d90*/  @!P0 IMAD.MOV.U32 R4, RZ, RZ, R26 ;  /* 0x000000ffff048224 */ /* 0x001fca00078e001a */
[----:B---3--:R4:W3:Y:S04]  /*17da0*/  @!P0 LDG.E.U16 R22, desc[UR8][R4.64] ;  /* 0x0000000804168981 */ /* 0x0088e8000c1e1500 */
[----:B------:R0:W-:Y:S04]  /*17db0*/  STS.U16 [R2+UR5+0x880], R21 ;  /* 0x0008801502007988 */ /* 0x0001e80008000405 */
[----:B------:R1:W-:Y:S01]  /*17dc0*/  STL [R1+0x2384], R23 ;  /* 0x0023841701007387 */ /* 0x0003e20000100800 */
[----:B----4-:R-:W-:Y:S02]  /*17dd0*/  @!P0 IMAD.MOV.U32 R4, RZ, RZ, R0 ;  /* 0x000000ffff048224 */ /* 0x010fe400078e0000 */
[----:B--2---:R-:W-:Y:S01]  /*17de0*/  @!P0 IMAD.MOV.U32 R5, RZ, RZ, R27 ;  /* 0x000000ffff058224 */ /* 0x004fe200078e001b */
[----:B0-----:R-:W-:Y:S01]  /*17df0*/  PRMT R21, RZ, 0x7610, R21 ;  /* 0x00007610ff157816 */ /* 0x001fe20000000015 */
[----:B------:R-:W-:Y:S04]  /*17e00*/  STS.U16 [R2+UR5+0xa80], R15 ;  /* 0x000a800f02007988 */ /* 0x000fe80008000405 */
[----:B------:R-:W2:Y:S04]  /*17e10*/  LDL R26, [R1+0x1018] ;  /* 0x00101800011a7983 */ /* 0x000ea80000100800 */
[----:B-1----:R-:W4:Y:S04]  /*17e20*/  LDL R23, [R1+0x101c] ;  /* 0x00101c0001177983 */ /* 0x002f280000100800 */
[----:B------:R-:W-:Y:S04]  /*17e30*/  STS.U16 [R2+UR5+0xc80], R14 ;  /* 0x000c800e02007988 */ /* 0x000fe80008000405 */
[----:B------:R-:W-:Y:S04]  /*17e40*/  STS.U16 [R2+UR5+0xe80], R24 ;  /* 0x000e801802007988 */ /* 0x000fe80008000405 */
[----:B------:R0:W2:Y:S04]  /*17e50*/  @!P0 LDG.E.U16 R21, desc[UR8][R4.64] ;  /* 0x0000000804158981 */ /* 0x0000a8000c1e1500 */
[----:B---3--:R1:W-:Y:S04]  /*17e60*/  STL [R1+0x2388], R22 ;  /* 0x0023881601007387 */ /* 0x0083e80000100800 */
[----:B-1----:R-:W3:Y:S04]  /*17e70*/  LDL.LU R22, [R1+0xf8] ;  /* 0x0000f80001167983 */ /* 0x002ee80000300800 */
[----:B------:R-:W3:Y:S04]  /*17e80*/  LDL R24, [R1+0xff8] ;  /* 0x000ff80001187983 */ /* 0x000ee80000100800 */
[----:B------:R-:W3:Y:S04]  /*17e90*/  LDL R0, [R1+0xffc] ;  /* 0x000ffc0001007983 */ /* 0x000ee80000100800 */
[----:B------:R-:W3:Y:S04]  /*17ea0*/  LDL.LU R27, [R1+0xec] ;  /* 0x0000ec00011b7983 */ /* 0x000ee80000300800 */
[----:B------:R-:W4:Y:S04]  /*17eb0*/  LDL.LU R4, [R1+0xfc] ;  /* 0x0000fc0001047983 */ /* 0x000f280000300800 */
[----:B------:R-:W2:Y:S01]  /*17ec0*/  LDL R5, [R1+0x1038] ;  /* 0x0010380001057983 */ /* 0x000ea20000100800 */
[----:B------:R-:W-:-:S02]  /*17ed0*/  PRMT R20, RZ, 0x7610, R20 ;  /* 0x00007610ff147816 */ /* 0x000fc40000000014 */
[----:B------:R-:W-:Y:S02]  /*17ee0*/  PRMT R19, RZ, 0x7610, R19 ;  /* 0x00007610ff137816 */ /* 0x000fe40000000013 */
[----:B------:R-:W-:Y:S01]  /*17ef0*/  PRMT R18, RZ, 0x7610, R18 ;  /* 0x00007610ff127816 */ /* 0x000fe20000000012 */
[----:B----4-:R0:W-:Y:S02]  /*17f00*/  STS.U16 [R2+UR5+0x1080], R4 ;  /* 0x0010800402007988 */ /* 0x0101e40008000405 */
[----:B0-----:R-:W-:-:S05]  /*17f10*/  @!P0 IMAD.MOV.U32 R4, RZ, RZ, R29 ;  /* 0x000000ffff048224 */ /* 0x001fca00078e001d */
[----:B--2---:R0:W2:Y:S02]  /*17f20*/  @!P0 LDG.E.U16 R20, desc[UR8][R4.64] ;  /* 0x0000000804148981 */ /* 0x0040a4000c1e1500 */
[----:B0-----:R-:W-:Y:S02]  /*17f30*/  @!P0 IMAD.MOV.U32 R4, RZ, RZ, R23 ;  /* 0x000000ffff048224 */ /* 0x001fe400078e0017 */
[----:B------:R-:W-:-:S05]  /*17f40*/  @!P0 IMAD.MOV.U32 R5, RZ, RZ, R26 ;  /* 0x000000ffff058224 */ /* 0x000fca00078e001a */
[----:B------:R3:W4:Y:S02]  /*17f50*/  @!P0 LDG.E.U16 R19, desc[UR8][R4.64] ;  /* 0x0000000804138981 */ /* 0x000724000c1e1500 */
[----:B---3--:R-:W-:Y:S02]  /*17f60*/  @!P0 IMAD.MOV.U32 R4, RZ, RZ, R0 ;  /* 0x000000ffff048224 */ /* 0x008fe400078e0000 */
[----:B------:R-:W-:-:S05]  /*17f70*/  @!P0 IMAD.MOV.U32 R5, RZ, RZ, R24 ;  /* 0x000000ffff058224 */ /* 0x000fca00078e0018 */
[----:B------:R-:W3:Y:S04]  /*17f80*/  @!P0 LDG.E.U16 R18, desc[UR8][R4.64] ;  /* 0x0000000804128981 */ /* 0x000ee8000c1e1500 */
[----:B------:R-:W-:Y:S04]  /*17f90*/  STL [R1+0x238c], R21 ;  /* 0x00238c1501007387 */ /* 0x000fe80000100800 */
[----:B------:R-:W3:Y:S04]  /*17fa0*/  LDL.LU R29, [R1+0xe8] ;  /* 0x0000e800011d7983 */ /* 0x000ee80000300800 */
[----:B------:R0:W-:Y:S04]  /*17fb0*/  STS.U16 [R2+UR5+0x1280], R22 ;  /* 0x0012801602007988 */ /* 0x0001e80008000405 */
[----:B--2---:R1:W-:Y:S04]  /*17fc0*/  STL [R1+0x2390], R20 ;  /* 0x0023901401007387 */ /* 0x0043e80000100800 */
[----:B------:R-:W2:Y:S04]  /*17fd0*/  LDL R23, [R1+0xfd8] ;  /* 0x000fd80001177983 */ /* 0x000ea80000100800 */
[----:B0-----:R-:W2:Y:S04]  /*17fe0*/  LDL R22, [R1+0xfdc] ;  /* 0x000fdc0001167983 */ /* 0x001ea80000100800 */
[----:B------:R-:W2:Y:S04]  /*17ff0*/  LDL.LU R26, [R1+0xe4] ;  /* 0x0000e400011a7983 */ /* 0x000ea80000300800 */
[----:B----4-:R0:W-:Y:S04]  /*18000*/  STL [R1+0x2394], R19 ;  /* 0x0023941301007387 */ /* 0x0101e80000100800 */
[----:B------:R-:W4:Y:S04]  /*18010*/  LDL R21, [R1+0xfb8] ;  /* 0x000fb80001157983 */ /* 0x000f280000100800 */
[----:B-1----:R-:W4:Y:S04]  /*18020*/  LDL R20, [R1+0xfbc] ;  /* 0x000fbc0001147983 */ /* 0x002f280000100800 */
[----:B---3--:R-:W-:Y:S04]  /*18030*/  STL [R1+0x2398], R18 ;  /* 0x0023981201007387 */ /* 0x008fe80000100800 */
[----:B0-----:R-:W3:Y:S04]  /*18040*/  LDL R19, [R1+0xf98] ;  /* 0x000f980001137983 */ /* 0x001ee80000100800 */
[----:B------:R-:W3:Y:S01]  /*18050*/  LDL R0, [R1+0xf9c] ;  /* 0x000f9c0001007983 */ /* 0x000ee20000100800 */
[----:B------:R-:W-:-:S02]  /*18060*/  PRMT R17, RZ, 0x7610, R17 ;  /* 0x00007610ff117816 */ /* 0x000fc40000000011 */
[----:B------:R-:W-:Y:S02]  /*18070*/  PRMT R16, RZ, 0x7610, R16 ;  /* 0x00007610ff107816 */ /* 0x000fe40000000010 */
[----:B------:R-:W-:Y:S01]  /*18080*/  PRMT R15, RZ, 0x7610, R15 ;  /* 0x00007610ff0f7816 */ /* 0x000fe2000000000f */
[----:B--2---:R-:W-:Y:S02]  /*18090*/  @!P0 IMAD.MOV.U32 R5, RZ, RZ, R23 ;  /* 0x000000ffff058224 */ /* 0x004fe400078e0017 */
[----:B------:R-:W-:-:S05]  /*180a0*/  @!P0 IMAD.MOV.U32 R4, RZ, RZ, R22 ;  /* 0x000000ffff048224 */ /* 0x000fca00078e0016 */
[----:B------:R4:W2:Y:S02]  /*180b0*/  @!P0 LDG.E.U16 R17, desc[UR8][R4.64] ;  /* 0x0000000804118981 */ /* 0x0008a4000c1e1500 */
[----:B----4-:R-:W-:Y:S02]  /*180c0*/  @!P0 IMAD.MOV.U32 R5, RZ, RZ, R21 ;  /* 0x000000ffff058224 */ /* 0x010fe400078e0015 */
[----:B------:R-:W-:-:S05]  /*180d0*/  @!P0 IMAD.MOV.U32 R4, RZ, RZ, R20 ;  /* 0x000000ffff048224 */ /* 0x000fca00078e0014 */
[----:B------:R3:W4:Y:S02]  /*180e0*/  @!P0 LDG.E.U16 R16, desc[UR8][R4.64] ;  /* 0x0000000804108981 */ /* 0x000724000c1e1500 */
[----:B---3--:R-:W-:Y:S02]  /*180f0*/  @!P0 IMAD.MOV.U32 R5, RZ, RZ, R19 ;  /* 0x000000ffff058224 */ /* 0x008fe400078e0013 */
[----:B------:R-:W-:-:S05]  /*18100*/  @!P0 IMAD.MOV.U32 R4, RZ, RZ, R0 ;  /* 0x000000ffff048224 */ /* 0x000fca00078e0000 */
[----:B------:R-:W3:Y:S04]  /*18110*/  @!P0 LDG.E.U16 R15, desc[UR8][R4.64] ;  /* 0x00000008040f8981 */ /* 0x000ee8000c1e1500 */
[----:B------:R-:W-:Y:S04]  /*18120*/  STS.U16 [R2+UR5+0x1480], R25 ;  /* 0x0014801902007988 */ /* 0x000fe80008000405 */
[----:B------:R0:W-:Y:S02]  /*18130*/  STS.U16 [R2+UR5+0x1680], R28 ;  /* 0x0016801c02007988 */ /* 0x0001e40008000405 */
[----:B0-----:R-:W0:Y:S02]  /*18140*/  S2R R2, SR_TID.X ;  /* 0x0000000000027919 */ /* 0x001e240000002100 */
[----:B------:R-:W3:Y:S01]  /*18150*/  LDL.LU R28, [R1+0x100] ;  /* 0x00010000011c7983 */ /* 0x000ee20000300800 */
[----:B0-----:R-:W-:-:S03]  /*18160*/  LOP3.LUT R2, R2, 0x3f, RZ, 0xc0, !PT ;  /* 0x0000003f02027812 */ /* 0x001fc600078ec0ff */
[----:B--2---:R0:W-:Y:S04]  /*18170*/  STL [R1+0x239c], R17 ;  /* 0x00239c1101007387 */ /* 0x0041e80000100800 */
[----:B------:R-:W2:Y:S01]  /*18180*/  LDL R18, [R1+0xf78] ;  /* 0x000f780001127983 */ /* 0x000ea20000100800 */
[----:B0-----:R-:W-:-:S03]  /*18190*/  IMAD.SHL.U32 R17, R2, 0x2, RZ ;  /* 0x0000000202117824 */ /* 0x001fc600078e00ff */
[----:B------:R-:W2:Y:S02]  /*181a0*/  LDL R2, [R1+0xf7c] ;  /* 0x000f7c0001027983 */ /* 0x000ea40000100800 */
[----:B------:R-:W-:-:S05]  /*181b0*/  LOP3.LUT R17, R17, 0x10, RZ, 0x3c, !PT ;  /* 0x0000001011117812 */ /* 0x000fca00078e3cff */
[----:B------:R0:W-:Y:S04]  /*181c0*/  STS.U16 [R17+UR5+0x1880], R27 ;  /* 0x0018801b11007988 */ /* 0x0001e80008000405 */
[----:B------:R1:W-:Y:S04]  /*181d0*/  STS.U16 [R17+UR5+0x1a80], R29 ;  /* 0x001a801d11007988 */ /* 0x0003e80008000405 */
[----:B0-----:R-:W2:Y:S04]  /*181e0*/  LDL.LU R27, [R1+0x108] ;  /* 0x00010800011b7983 */ /* 0x001ea80000300800 */
[----:B------:R-:W2:Y:S04]  /*181f0*/  LDL.LU R25, [R1+0x10c] ;  /* 0x00010c0001197983 */ /* 0x000ea80000300800 */
[----:B----4-:R0:W-:Y:S04]  /*18200*/  STL [R1+0x23a0], R16 ;  /* 0x0023a01001007387 */ /* 0x0101e80000100800 */
[----:B------:R-:W4:Y:S04]  /*18210*/  LDL R21, [R1+0xf58] ;  /* 0x000f580001157983 */ /* 0x000f280000100800 */
[----:B------:R-:W4:Y:S04]  /*18220*/  LDL R0, [R1+0xf5c] ;  /* 0x000f5c0001007983 */ /* 0x000f280000100800 */
[----:B-1----:R-:W4:Y:S04]  /*18230*/  LDL.LU R29, [R1+0x574] ;  /* 0x00057400011d7983 */ /* 0x002f280000300800 */
[----:B---3--:R-:W-:Y:S04]  /*18240*/  STL [R1+0x23a4], R15 ;  /* 0x0023a40f01007387 */ /* 0x008fe80000100800 */
[----:B------:R-:W3:Y:S04]  /*18250*/  LDL R20, [R1+0xf38] ;  /* 0x000f380001147983 */ /* 0x000ee80000100800 */
[----:B------:R-:W3:Y:S01]  /*18260*/  LDL R19, [R1+0xf3c] ;  /* 0x000f3c0001137983 */ /* 0x000ee20000100800 */
[----:B------:R-:W-:-:S02]  /*18270*/  PRMT R14, RZ, 0x7610, R14 ;  /* 0x00007610ff0e7816 */ /* 0x000fc4000000000e */
[----:B------:R-:W-:Y:S01]  /*18280*/  PRMT R13, RZ, 0x7610, R13 ;  /* 0x00007610ff0d7816 */ /* 0x000fe2000000000d */
[----:B0-----:R-:W3:Y:S01]  /*18290*/  LDL R16, [R1+0xf1c] ;  /* 0x000f1c0001107983 */ /* 0x001ee20000100800 */
[----:B------:R-:W-:Y:S01]  /*182a0*/  PRMT R12, RZ, 0x7610, R12 ;  /* 0x00007610ff0c7816 */ /* 0x000fe2000000000c */
[----:B--2---:R-:W-:Y:S02]  /*182b0*/  @!P0 IMAD.MOV.U32 R5, RZ, RZ, R18 ;  /* 0x000000ffff058224 */ /* 0x004fe400078e0012 */
[----:B------:R-:W2:Y:S01]  /*182c0*/  LDL R18, [R1+0xf18] ;  /* 0x000f180001127983 */ /* 0x000ea20000100800 */
[----:B------:R-:W-:-:S03]  /*182d0*/  @!P0 IMAD.MOV.U32 R4, RZ, RZ, R2 ;  /* 0x000000ffff048224 */ /* 0x000fc600078e0002 */
[----:B------:R-:W-:Y:S04]  /*182e0*/  STS.U16 [R17+UR5+0x1c80], R26 ;  /* 0x001c801a11007988 */ /* 0x000fe80008000405 */
[----:B------:R4:W2:Y:S04]  /*182f0*/  @!P0 LDG.E.U16 R14, desc[UR8][R4.64] ;  /* 0x00000008040e8981 */ /* 0x0008a8000c1e1500 */
[----:B------:R-:W2:Y:S01]  /*18300*/  LDL.LU R2, [R1+0x570] ;  /* 0x0005700001027983 */ /* 0x000ea20000300800 */
[----:B----4-:R-:W-:Y:S02]  /*18310*/  @!P0 IMAD.MOV.U32 R5, RZ, RZ, R21 ;  /* 0x000000ffff058224 */ /* 0x010fe400078e0015 */
[----:B------:R-:W-:-:S05]  /*18320*/  @!P0 IMAD.MOV.U32 R4, RZ, RZ, R0 ;  /* 0x000000ffff048224 */ /* 0x000fca00078e0000 */
[----:B------:R3:W4:Y:S02]  /*18330*/  @!P0 LDG.E.U16 R13, desc[UR8][R4.64] ;  /* 0x00000008040d8981 */ /* 0x000724000c1e1500 */
[----:B---3--:R-:W-:Y:S02]  /*18340*/  @!P0 IMAD.MOV.U32 R5, RZ, RZ, R20 ;  /* 0x000000ffff058224 */ /* 0x008fe400078e0014 */
[----:B------:R-:W-:-:S05]  /*18350*/  @!P0 IMAD.MOV.U32 R4, RZ, RZ, R19 ;  /* 0x000000ffff048224 */ /* 0x000fca00078e0013 */
[----:B------:R0:W3:Y:S04]  /*18360*/  @!P0 LDG.E.U16 R12, desc[UR8][R4.64] ;  /* 0x00000008040c8981 */ /* 0x0000e8000c1e1500 */
[----:B------:R1:W-:Y:S04]  /*18370*/  STS.U16 [R17+UR5+0x1e80], R28 ;  /* 0x001e801c11007988 */ /* 0x0003e80008000405 */
[----:B------:R4:W-:Y:S01]  /*18380*/  STS.U16 [R17+UR5+0x2080], R27 ;  /* 0x0020801b11007988 */ /* 0x0009e20008000405 */
[----:B------:R-:W-:Y:S01]  /*18390*/  PRMT R11, RZ, 0x7610, R11 ;  /* 0x00007610ff0b7816 */ /* 0x000fe2000000000b */
[----:B0-----:R-:W-:-:S02]  /*183a0*/  @!P0 IMAD.MOV.U32 R4, RZ, RZ, R16 ;  /* 0x000000ffff048224 */ /* 0x001fc400078e0010 */
[----:B--2---:R0:W-:Y:S04]  /*183b0*/  STL [R1+0x23a8], R14 ;  /* 0x0023a80e01007387 */ /* 0x0041e80000100800 */
[----:B-1----:R-:W2:Y:S04]  /*183c0*/  LDL.LU R28, [R1+0xed8] ;  /* 0x000ed800011c7983 */ /* 0x002ea80000300800 */
[----:B------:R-:W2:Y:S04]  /*183d0*/  LDL R15, [R1+0xef8] ;  /* 0x000ef800010f7983 */ /* 0x000ea80000100800 */
[----:B------:R-:W2:Y:S04]  /*183e0*/  LDL R0, [R1+0xefc] ;  /* 0x000efc0001007983 */ /* 0x000ea80000100800 */
[----:B------:R-:W2:Y:S01]  /*183f0*/  LDL.LU R26, [R1+0x11c] ;  /* 0x00011c00011a7983 */ /* 0x000ea20000300800 */
[----:B------:R-:W-:-:S05]  /*18400*/  @!P0 IMAD.MOV.U32 R5, RZ, RZ, R18 ;  /* 0x000000ffff058224 */ /* 0x000fca00078e0012 */
[----:B------:R2:W2:Y:S04]  /*18410*/  @!P0 LDG.E.U16 R11, desc[UR8][R4.64] ;  /* 0x00000008040b8981 */ /* 0x0004a8000c1e1500 */
[----:B----4-:R1:W-:Y:S04]  /*18420*/  STL [R1+0x23ac], R13 ;  /* 0x0023ac0d01007387 */ /* 0x0103e80000100800 */
[----:B------:R-:W4:Y:S04]  /*18430*/  LDL.LU R27, [R1+0x118] ;  /* 0x00011800011b7983 */ /* 0x000f280000300800 */
[----:B---3--:R3:W-:Y:S04]  /*18440*/  STL [R1+0x23b0], R12 ;  /* 0x0023b00c01007387 */ /* 0x0087e80000100800 */
[----:B0-----:R-:W4:Y:S04]  /*18450*/  LDL R14, [R1+0xec0] ;  /* 0x000ec000010e7983 */ /* 0x001f280000100800 */
[----:B-1----:R-:W4:Y:S04]  /*18460*/  LDL R13, [R1+0x1220] ;  /* 0x00122000010d7983 */ /* 0x002f280000100800 */
[----:B---3--:R-:W3:Y:S01]  /*18470*/  LDL R12, [R1+0xedc] ;  /* 0x000edc00010c7983 */ /* 0x008ee20000100800 */
[----:B------:R-:W-:-:S02]  /*18480*/  PRMT R10, RZ, 0x7610, R10 ;  /* 0x00007610ff0a7816 */ /* 0x000fc4000000000a */
[----:B------:R-:W-:Y:S02]  /*18490*/  PRMT R9, RZ, 0x7610, R9 ;  /* 0x00007610ff097816 */ /* 0x000fe40000000009 */
[----:B------:R-:W-:Y:S01]  /*184a0*/  PRMT R8, RZ, 0x7610, R8 ;  /* 0x00007610ff087816 */ /* 0x000fe20000000008 */
[----:B------:R-:W-:Y:S04]  /*184b0*/  STS.U16 [R17+UR5+0x2280], R25 ;  /* 0x0022801911007988 */ /* 0x000fe80008000405 */
[----:B------:R0:W-:Y:S01]  /*184c0*/  STS.U16 [R17+UR5+0x2480], R29 ;  /* 0x0024801d11007988 */ /* 0x0001e20008000405 */
[----:B--2---:R-:W-:Y:S02]  /*184d0*/  @!P0 IMAD.MOV.U32 R5, RZ, RZ, R15 ;  /* 0x000000ffff058224 */ /* 0x004fe400078e000f */
[----:B------:R-:W-:-:S05]  /*184e0*/  @!P0 IMAD.MOV.U32 R4, RZ, RZ, R0 ;  /* 0x000000ffff048224 */ /* 0x000fca00078e0000 */
[----:B------:R1:W2:Y:S02]  /*184f0*/  @!P0 LDG.E.U16 R10, desc[UR8][R4.64] ;  /* 0x00000008040a8981 */ /* 0x0002a4000c1e1500 */
[----:B-1----:R-:W-:Y:S02]  /*18500*/  @!P0 IMAD.MOV.U32 R5, RZ, RZ, R28 ;  /* 0x000000ffff058224 */ /* 0x002fe400078e001c */
[----:B------:R1:W-:Y:S04]  /*18510*/  STL [R1+0x23b4], R11 ;  /* 0x0023b40b01007387 */ /* 0x0003e80000100800 */
[----:B0-----:R-:W2:Y:S04]  /*18520*/  LDL.LU R29, [R1+0x114] ;  /* 0x00011400011d7983 */ /* 0x001ea80000300800 */
[----:B------:R-:W2:Y:S04]  /*18530*/  LDL R15, [R1+0xeb0] ;  /* 0x000eb000010f7983 */ /* 0x000ea80000100800 */
[----:B------:R-:W2:Y:S04]  /*18540*/  LDL R0, [R1+0x1240] ;  /* 0x0012400001007983 */ /* 0x000ea80000100800 */
[----:B-1----:R-:W2:Y:S01]  /*18550*/  LDL R11, [R1+0x1260] ;  /* 0x00126000010b7983 */ /* 0x002ea20000100800 */
[----:B---3--:R-:W-:-:S05]  /*18560*/  @!P0 IMAD.MOV.U32 R4, RZ, RZ, R12 ;  /* 0x000000ffff048224 */ /* 0x008fca00078e000c */
[----:B------:R4:W3:Y:S02]  /*18570*/  @!P0 LDG.E.U16 R9, desc[UR8][R4.64] ;  /* 0x0000000804098981 */ /* 0x0008e4000c1e1500 */
[----:B----4-:R-:W-:Y:S02]  /*18580*/  @!P0 IMAD.MOV.U32 R4, RZ, RZ, R13 ;  /* 0x000000ffff048224 */ /* 0x010fe400078e000d */
[----:B------:R-:W-:-:S05]  /*18590*/  @!P0 IMAD.MOV.U32 R5, RZ, RZ, R14 ;  /* 0x000000ffff058224 */ /* 0x000fca00078e000e */
[----:B------:R0:W4:Y:S04]  /*185a0*/  @!P0 LDG.E.U16 R8, desc[UR8][R4.64] ;  /* 0x0000000804088981 */ /* 0x000128000c1e1500 */
[----:B------:R1:W-:Y:S01]  /*185b0*/  STS.U16 [R17+UR5+0x2680], R2 ;  /* 0x0026800211007988 */ /* 0x0003e20008000405 */
[----:B------:R-:W-:-:S03]  /*185c0*/  PRMT R7, RZ, 0x7610, R7 ;  /* 0x00007610ff077816 */ /* 0x000fc60000000007 */
[----:B--2---:R-:W-:Y:S04]  /*185d0*/  STL [R1+0x23b8], R10 ;  /* 0x0023b80a01007387 */ /* 0x004fe80000100800 */
[----:B-1----:R-:W2:Y:S04]  /*185e0*/  LDL.LU R2, [R1+0x124c] ;  /* 0x00124c0001027983 */ /* 0x002ea80000300800 */
[----:B------:R-:W-:Y:S01]  /*185f0*/  STL [R1+0x12e8], R28 ;  /* 0x0012e81c01007387 */ /* 0x000fe20000100800 */
[----:B0-----:R-:W-:Y:S02]  /*18600*/  @!P0 IMAD.MOV.U32 R5, RZ, RZ, R15 ;  /* 0x000000ffff058224 */ /* 0x001fe400078e000f */
[----:B------:R-:W-:-:S05]  /*18610*/  @!P0 IMAD.MOV.U32 R4, RZ, RZ, R0 ;  /* 0x000000ffff048224 */ /* 0x000fca00078e0000 */
[----:B------:R0:W2:Y:S04]  /*18620*/  @!P0 LDG.E.U16 R7, desc[UR8][R4.64] ;  /* 0x0000000804078981 */ /* 0x0000a8000c1e1500 */
[----:B---3--:R1:W-:Y:S04]  /*18630*/  STL [R1+0x23bc], R9 ;  /* 0x0023bc0901007387 */ /* 0x0083e80000100800 */
[----:B------:R-:W3:Y:S04]  /*18640*/  LDL.LU R12, [R1+0x578] ;  /* 0x00057800010c7983 */ /* 0x000ee80000300800 */
[----:B-1----:R-:W3:Y:S04]  /*18650*/  LDL R9, [R1+0x122c] ;  /* 0x00122c0001097983 */ /* 0x002ee80000100800 */
[----:B----4-:R1:W-:Y:S04]  /*18660*/  STL [R1+0x23c0], R8 ;  /* 0x0023c00801007387 */ /* 0x0103e80000100800 */
[----:B------:R-:W4:Y:S04]  /*18670*/  LDL.LU R13, [R1+0x57c] ;  /* 0x00057c00010d7983 */ /* 0x000f280000300800 */
[----:B------:R-:W4:Y:S04]  /*18680*/  LDL.LU R14, [R1+0x110] ;  /* 0x00011000010e7983 */ /* 0x000f280000300800 */
[----:B-1----:R-:W4:Y:S01]  /*18690*/  LDL R8, [R1+0x128c] ;  /* 0x00128c0001087983 */ /* 0x002f220000100800 */
[----:B------:R-:W-:Y:S01]  /*186a0*/  PRMT R6, RZ, 0x7610, R6 ;  /* 0x00007610ff067816 */ /* 0x000fe20000000006 */
[----:B0-----:R-:W-:Y:S01]  /*186b0*/  @!P0 IMAD.MOV.U32 R4, RZ, RZ, R11 ;  /* 0x000000ffff048224 */ /* 0x001fe200078e000b */
[----:B------:R-:W-:Y:S01]  /*186c0*/  PRMT R3, RZ, 0x7610, R3 ;  /* 0x00007610ff037816 */ /* 0x000fe20000000003 */
[----:B------:R-:W4:Y:S04]  /*186d0*/  LDL.LU R15, [R1+0x104] ;  /* 0x00010400010f7983 */ /* 0x000f280000300800 */
[----:B------:R-:W4:Y:S04]  /*186e0*/  LDL.LU R16, [R1+0xe0] ;  /* 0x0000e00001107983 */ /* 0x000f280000300800 */
[----:B------:R-:W-:Y:S04]  /*186f0*/  STS.U16 [R17+UR5+0x2880], R26 ;  /* 0x0028801a11007988 */ /* 0x000fe80008000405 */
[----:B------:R-:W4:Y:S04]  /*18700*/  LDL.LU R24, [R1+0xc8] ;  /* 0x0000c80001187983 */ /* 0x000f280000300800 */
[----:B------:R-:W-:Y:S04]  /*18710*/  STS.U16 [R17+UR5+0x2a80], R27 ;  /* 0x002a801b11007988 */ /* 0x000fe80008000405 */
[----:B------:R0:W-:Y:S04]  /*18720*/  STS.U16 [R17+UR5+0x2c80], R29 ;  /* 0x002c801d11007988 */ /* 0x0001e80008000405 */
[----:B--2---:R-:W-:Y:S04]  /*18730*/  STL [R1+0x23c4], R7 ;  /* 0x0023c40701007387 */ /* 0x004fe80000100800 */
[----:B------:R-:W2:Y:S04]  /*18740*/  LDL.LU R0, [R1+0xc4] ;  /* 0x0000c40001007983 */ /* 0x000ea80000300800 */
[----:B0-----:R-:W2:Y:S04]  /*18750*/  LDL.LU R29, [R1+0xa4] ;  /* 0x0000a400011d7983 */ /* 0x001ea80000300800 */
[----:B------:R-:W2:Y:S04]  /*18760*/  LDL.LU R18, [R1+0xa0] ;  /* 0x0000a00001127983 */ /* 0x000ea80000300800 */
[----:B------:R-:W2:Y:S04]  /*18770*/  LDL.LU R19, [R1+0x9c] ;  /* 0x00009c0001137983 */ /* 0x000ea80000300800 */
[----:B------:R-:W2:Y:S04]  /*18780*/  LDL.LU R20, [R1+0x98] ;  /* 0x0000980001147983 */ /* 0x000ea80000300800 */
[----:B------:R-:W2:Y:S04]  /*18790*/  LDL.LU R21, [R1+0x94] ;  /* 0x0000940001157983 */ /* 0x000ea80000300800 */
[----:B------:R-:W2:Y:S04]  /*187a0*/  LDL.LU R22, [R1+0x90] ;  /* 0x0000900001167983 */ /* 0x000ea80000300800 */
[----:B------:R-:W2:Y:S01]  /*187b0*/  LDL.LU R23, [R1+0x8c] ;  /* 0x00008c0001177983 */ /* 0x000ea20000300800 */
[----:B---3--:R-:W-:-:S03]  /*187c0*/  @!P0 IMAD.MOV.U32 R5, RZ, RZ, R9 ;  /* 0x000000ffff058224 */ /* 0x008fc600078e0009 */
[----:B------:R-:W3:Y:S04]  /*187d0*/  LDL.LU R25, [R1+0x88] ;  /* 0x0000880001197983 */ /* 0x000ee80000300800 */
[----:B------:R0:W3:Y:S04]  /*187e0*/  @!P0 LDG.E.U16 R6, desc[UR8][R4.64] ;  /* 0x0000000804068981 */ /* 0x0000e8000c1e1500 */
[----:B------:R-:W-:Y:S04]  /*187f0*/  STS.U16 [R17+UR5+0x2e80], R12 ;  /* 0x002e800c11007988 */ /* 0x000fe80008000405 */
[----:B------:R-:W3:Y:S01]  /*18800*/  LDL.LU R26, [R1+0x84] ;  /* 0x00008400011a7983 */ /* 0x000ee20000300800 */
[----:B0-----:R-:W-:-:S02]  /*18810*/  @!P0 IMAD.MOV.U32 R5, RZ, RZ, R2 ;  /* 0x000000ffff058224 */ /* 0x001fc400078e0002 */
[----:B----4-:R-:W-:Y:S01]  /*18820*/  @!P0 IMAD.MOV.U32 R4, RZ, RZ, R8 ;  /* 0x000000ffff048224 */ /* 0x010fe200078e0008 */
[----:B------:R-:W-:Y:S04]  /*18830*/  STS.U16 [R17+UR5+0x3080], R13 ;  /* 0x0030800d11007988 */ /* 0x000fe80008000405 */
[----:B------:R0:W4:Y:S04]  /*18840*/  @!P0 LDG.E.U16 R3, desc[UR8][R4.64] ;  /* 0x0000000804038981 */ /* 0x000128000c1e1500 */
[----:B------:R-:W4:Y:S01]  /*18850*/  LDL.LU R27, [R1+0x80] ;  /* 0x00008000011b7983 */ /* 0x000f220000300800 */
[----:B0-----:R-:W0:Y:S03]  /*18860*/  S2R R5, SR_TID.X ;  /* 0x0000000000057919 */ /* 0x001e260000002100 */
[----:B------:R-:W-:Y:S04]  /*18870*/  STS.U16 [R17+UR5+0x3280], R14 ;  /* 0x0032800e11007988 */ /* 0x000fe80008000405 */
[----:B------:R-:W-:Y:S04]  /*18880*/  STS.U16 [R17+UR5+0x3480], R15 ;  /* 0x0034800f11007988 */ /* 0x000fe80008000405 */
[----:B------:R-:W-:Y:S04]  /*18890*/  STS.U16 [R17+UR5+0x3680], R16 ;  /* 0x0036801011007988 */ /* 0x000fe80008000405 */
[----:B------:R1:W-:Y:S01]  /*188a0*/  STS.U16 [R17+UR5+0x3880], R24 ;  /* 0x0038801811007988 */ /* 0x0003e20008000405 */
[----:B0-----:R-:W-:-:S05]  /*188b0*/  LOP3.LUT R5, R5, 0x3f, RZ, 0xc0, !PT ;  /* 0x0000003f05057812 */ /* 0x001fca00078ec0ff */
[----:B-1----:R-:W-:Y:S01]  /*188c0*/  IMAD.SHL.U32 R24, R5, 0x2, RZ ;  /* 0x0000000205187824 */ /* 0x002fe200078e00ff */
[----:B--2---:R0:W-:Y:S04]  /*188d0*/  STS.U16 [R17+UR5+0x3a80], R0 ;  /* 0x003a800011007988 */ /* 0x0041e80008000405 */
[----:B------:R1:W-:Y:S04]  /*188e0*/  STS.U16 [R17+UR5+0x3c80], R29 ;  /* 0x003c801d11007988 */ /* 0x0003e80008000405 */
[----:B---3--:R-:W-:Y:S04]  /*188f0*/  STL [R1+0x23c8], R6 ;  /* 0x0023c80601007387 */ /* 0x008fe80000100800 */
[----:B------:R-:W-:Y:S04]  /*18900*/  STL [R1+0x12d0], R2 ;  /* 0x0012d00201007387 */ /* 0x000fe80000100800 */
[----:B----4-:R-:W-:Y:S04]  /*18910*/  STL [R1+0x23cc], R3 ;  /* 0x0023cc0301007387 */ /* 0x010fe80000100800 */
[----:B------:R2:W-:Y:S04]  /*18920*/  STL [R1+0x23d0], R5 ;  /* 0x0023d00501007387 */ /* 0x0005e80000100800 */
[----:B0-----:R-:W3:Y:S04]  /*18930*/  LDL.LU R0, [R1+0x7c] ;  /* 0x00007c0001007983 */ /* 0x001ee80000300800 */
[----:B-1----:R-:W4:Y:S04]  /*18940*/  LDL.LU R29, [R1+0x78] ;  /* 0x00007800011d7983 */ /* 0x002f280000300800 */
[----:B--2---:R-:W2:Y:S01]  /*18950*/  LDL.LU R5, [R1+0x70] ;  /* 0x0000700001057983 */ /* 0x004ea20000300800 */
[----:B------:R-:W-:-:S03]  /*18960*/  LOP3.LUT R24, R24, 0x20, RZ, 0x3c, !PT ;  /* 0x0000002018187812 */ /* 0x000fc600078e3cff */
[----:B------:R-:W-:Y:S04]  /*18970*/  STS.U16 [R17+UR5+0x3e80], R18 ;  /* 0x003e801211007988 */ /* 0x000fe80008000405 */
[----:B------:R-:W-:Y:S04]  /*18980*/  STS.U16 [R24+UR5+0x100], R19 ;  /* 0x0001001318007988 */ /* 0x000fe80008000405 */
[----:B--2---:R0:W-:Y:S04]  /*18990*/  STL [R1+0x23d4], R5 ;  /* 0x0023d40501007387 */ /* 0x0041e80000100800 */
[----:B0-----:R-:W2:Y:S04]  /*189a0*/  LDL.LU R5, [R1+0x74] ;  /* 0x0000740001057983 */ /* 0x001ea80000300800 */
        /* <DEDUP_REMOVED lines=14> */
[----:B------:R0:W-:Y:S04]  /*18a90*/  STS.U16 [R24+UR5+0x300], R20 ;  /* 0x0003001418007988 */ /* 0x0001e80008000405 */
[----:B------:R-:W2:Y:S04]  /*18aa0*/  LDL.LU R19, [R1+0x34] ;  /* 0x0000340001137983 */ /* 0x000ea80000300800 */
[----:B------:R1:W-:Y:S04]  /*18ab0*/  STS.U16 [R24+UR5+0x500], R21 ;  /* 0x0005001518007988 */ /* 0x0003e80008000405 */
[----:B0-----:R-:W2:Y:S04]  /*18ac0*/  LDL.LU R20, [R1+0x30] ;  /* 0x0000300001147983 */ /* 0x001ea80000300800 */
[----:B------:R0:W-:Y:S04]  /*18ad0*/  STS.U16 [R24+UR5+0x700], R22 ;  /* 0x0007001618007988 */ /* 0x0001e80008000405 */
[----:B-1----:R-:W2:Y:S04]  /*18ae0*/  LDL.LU R21, [R1+0x2c] ;  /* 0x00002c0001157983 */ /* 0x002ea80000300800 */
        /* <DEDUP_REMOVED lines=8> */
[----:B---3--:R1:W-:Y:S04]  /*18b70*/  STS.U16 [R24+UR5+0x1100], R0 ;  /* 0x0011000018007988 */ /* 0x0083e80008000405 */
[----:B0-----:R-:W3:Y:S04]  /*18b80*/  LDL.LU R27, [R1+0x1c] ;  /* 0x00001c00011b7983 */ /* 0x001ee80000300800 */
[----:B----4-:R0:W-:Y:S04]  /*18b90*/  STS.U16 [R24+UR5+0x1300], R29 ;  /* 0x0013001d18007988 */ /* 0x0101e80008000405 */
[----:B-1----:R-:W4:Y:S04]  /*18ba0*/  LDL.LU R0, [R1+0x18] ;  /* 0x0000180001007983 */ /* 0x002f280000300800 */
[----:B0-----:R-:W4:Y:S04]  /*18bb0*/  LDL.LU R29, [R1+0x14] ;  /* 0x00001400011d7983 */ /* 0x001f280000300800 */
[----:B------:R-:W4:Y:S04]  /*18bc0*/  LDL.LU R4, [R1+0x10] ;  /* 0x0000100001047983 */ /* 0x000f280000300800 */
[----:B------:R-:W4:Y:S04]  /*18bd0*/  LDL.LU R2, [R1+0xc] ;  /* 0x00000c0001027983 */ /* 0x000f280000300800 */
[----:B------:R-:W4:Y:S04]  /*18be0*/  LDL.LU R28, [R1+0x8] ;  /* 0x00000800011c7983 */ /* 0x000f280000300800 */
[----:B--2---:R0:W-:Y:S04]  /*18bf0*/  STS.U16 [R24+UR5+0x1500], R5 ;  /* 0x0015000518007988 */ /* 0x0041e80008000405 */
[----:B0-----:R-:W2:Y:S04]  /*18c00*/  LDL.LU R5, [R1+0x23d4] ;  /* 0x0023d40001057983 */ /* 0x001ea80000300800 */
[----:B--2---:R0:W-:Y:S04]  /*18c10*/  STS.U16 [R24+UR5+0x1700], R5 ;  /* 0x0017000518007988 */ /* 0x0041e80008000405 */
[----:B0-----:R-:W2:Y:S04]  /*18c20*/  LDL.LU R5, [R1+0x23d0] ;  /* 0x0023d00001057983 */ /* 0x001ea80000300800 */
[----:B------:R0:W-:Y:S04]  /*18c30*/  STS.U16 [R24+UR5+0x1900], R3 ;  /* 0x0019000318007988 */ /* 0x0001e80008000405 */
[----:B------:R1:W-:Y:S04]  /*18c40*/  STS.U16 [R24+UR5+0x1b00], R6 ;  /* 0x001b000618007988 */ /* 0x0003e80008000405 */
[----:B------:R3:W-:Y:S04]  /*18c50*/  STS.U16 [R24+UR5+0x1d00], R7 ;  /* 0x001d000718007988 */ /* 0x0007e80008000405 */
[----:B0-----:R-:W4:Y:S04]  /*18c60*/  LDL.LU R3, [R1+0x23cc] ;  /* 0x0023cc0001037983 */ /* 0x001f280000300800 */
[----:B-1----:R-:W4:Y:S04]  /*18c70*/  LDL.LU R6, [R1+0x23c8] ;  /* 0x0023c80001067983 */ /* 0x002f280000300800 */
[----:B---3--:R-:W3:Y:S04]  /*18c80*/  LDL.LU R7, [R1+0x23c4] ;  /* 0x0023c40001077983 */ /* 0x008ee80000300800 */
[----:B------:R0:W-:Y:S04]  /*18c90*/  STS.U16 [R24+UR5+0x1f00], R8 ;  /* 0x001f000818007988 */ /* 0x0001e80008000405 */
[----:B------:R1:W-:Y:S04]  /*18ca0*/  STS.U16 [R24+UR5+0x2100], R9 ;  /* 0x0021000918007988 */ /* 0x0003e80008000405 */
[----:B------:R1:W-:Y:S04]  /*18cb0*/  STS.U16 [R24+UR5+0x2300], R10 ;  /* 0x0023000a18007988 */ /* 0x0003e80008000405 */
[----:B0-----:R-:W3:Y:S04]  /*18cc0*/  LDL.LU R8, [R1+0x23c0] ;  /* 0x0023c00001087983 */ /* 0x001ee80000300800 */
[----:B-1----:R-:W3:Y:S04]  /*18cd0*/  LDL.LU R9, [R1+0x23bc] ;  /* 0x0023bc0001097983 */ /* 0x002ee80000300800 */
[----:B------:R-:W3:Y:S04]  /*18ce0*/  LDL.LU R10, [R1+0x23b8] ;  /* 0x0023b800010a7983 */ /* 0x000ee80000300800 */
        /* <DEDUP_REMOVED lines=26> */
[----:B0-----:R-:W3:Y:S04]  /*18e90*/  LDL.LU R23, [R1+0x2384] ;  /* 0x0023840001177983 */ /* 0x001ee80000300800 */
[----:B-1----:R-:W3:Y:S04]  /*18ea0*/  LDL.LU R24, [R1+0x2380] ;  /* 0x0023800001187983 */ /* 0x002ee80000300800 */
[----:B------:R-:W3:Y:S01]  /*18eb0*/  LDL.LU R25, [R1+0x237c] ;  /* 0x00237c0001197983 */ /* 0x000ee20000300800 */
[----:B--2---:R-:W-:-:S05]  /*18ec0*/  IMAD.SHL.U32 R5, R5, 0x2, RZ ;  /* 0x0000000205057824 */ /* 0x004fca00078e00ff */
[----:B------:R-:W-:-:S05]  /*18ed0*/  LOP3.LUT R5, R5, 0x30, RZ, 0x3c, !PT ;  /* 0x0000003005057812 */ /* 0x000fca00078e3cff */
[----:B------:R0:W-:Y:S04]  /*18ee0*/  STS.U16 [R5+UR5+0x3f80], R26 ;  /* 0x003f801a05007988 */ /* 0x0001e80008000405 */
[----:B------:R1:W-:Y:S04]  /*18ef0*/  STS.U16 [R5+UR5+0x180], R27 ;  /* 0x0001801b05007988 */ /* 0x0003e80008000405 */
[----:B----4-:R2:W-:Y:S04]  /*18f00*/  STS.U16 [R5+UR5+0x380], R0 ;  /* 0x0003800005007988 */ /* 0x0105e80008000405 */
[----:B0-----:R-:W4:Y:S04]  /*18f10*/  LDL.LU R26, [R1+0x2378] ;  /* 0x00237800011a7983 */ /* 0x001f280000300800 */
[----:B-1----:R-:W3:Y:S04]  /*18f20*/  LDL.LU R27, [R1+0x2374] ;  /* 0x00237400011b7983 */ /* 0x002ee80000300800 */
[----:B--2---:R-:W2:Y:S04]  /*18f30*/  LDL.LU R0, [R1+0x2370] ;  /* 0x0023700001007983 */ /* 0x004ea80000300800 */
[----:B------:R0:W-:Y:S04]  /*18f40*/  STS.U16 [R5+UR5+0x580], R29 ;  /* 0x0005801d05007988 */ /* 0x0001e80008000405 */
[----:B0-----:R-:W4:Y:S04]  /*18f50*/  LDL.LU R29, [R1+0x236c] ;  /* 0x00236c00011d7983 */ /* 0x001f280000300800 */
[----:B------:R-:W-:Y:S04]  /*18f60*/  STS.U16 [R5+UR5+0x780], R4 ;  /* 0x0007800405007988 */ /* 0x000fe80008000405 */
[----:B------:R-:W-:Y:S04]  /*18f70*/  STS.U16 [R5+UR5+0x980], R2 ;  /* 0x0009800205007988 */ /* 0x000fe80008000405 */
[----:B------:R-:W-:Y:S04]  /*18f80*/  STS.U16 [R5+UR5+0xb80], R28 ;  /* 0x000b801c05007988 */ /* 0x000fe80008000405 */
[----:B----4-:R0:W-:Y:S04]  /*18f90*/  STS.U16 [R5+UR5+0xd80], R29 ;  /* 0x000d801d05007988 */ /* 0x0101e80008000405 */
[----:B--2---:R-:W-:Y:S04]  /*18fa0*/  STS.U16 [R5+UR5+0xf80], R0 ;  /* 0x000f800005007988 */ /* 0x004fe80008000405 */
[----:B---3--:R1:W-:Y:S04]  /*18fb0*/  STS.U16 [R5+UR5+0x1180], R27 ;  /* 0x0011801b05007988 */ /* 0x0083e80008000405 */
[----:B0-----:R-:W2:Y:S04]  /*18fc0*/  LDL.LU R29, [R1+0x2368] ;  /* 0x00236800011d7983 */ /* 0x001ea80000300800 */
[----:B------:R-:W3:Y:S04]  /*18fd0*/  LDL R28, [R1+0x12bc] ;  /* 0x0012bc00011c7983 */ /* 0x000ee80000100800 */
[----:B-1----:R-:W4:Y:S04]  /*18fe0*/  LDL R27, [R1+0xc90] ;  /* 0x000c9000011b7983 */ /* 0x002f280000100800 */
[----:B------:R-:W4:Y:S04]  /*18ff0*/  LDL R2, [R1+0x12b8] ;  /* 0x0012b80001027983 */ /* 0x000f280000100800 */
[----:B------:R-:W4:Y:S04]  /*19000*/  LDL R0, [R1+0x12b4] ;  /* 0x0012b40001007983 */ /* 0x000f280000100800 */
[----:B------:R-:W-:Y:S04]  /*19010*/  STS.U16 [R5+UR5+0x1380], R26 ;  /* 0x0013801a05007988 */ /* 0x000fe80008000405 */
        /* <DEDUP_REMOVED lines=20> */
[----:B------:R-:W-:Y:S01]  /*19160*/  STS.U16 [R5+UR5+0x3d80], R3 ;  /* 0x003d800305007988 */ /* 0x000fe20008000405 */
[----:B------:R-:W-:Y:S06]  /*19170*/  BAR.SYNC.DEFER_BLOCKING 0x0 ;  /* 0x0000000000007b1d */ /* 0x000fec0000010000 */
[----:B--2---:R-:W-:Y:S04]  /*19180*/  LDSM.16.M88.4 R8, [R29+UR4] ;  /* 0x000000041d08783b */ /* 0x004fe80008000200 */
[----:B---3--:R-:W-:Y:S04]  /*19190*/  LDSM.16.MT88.4 R4, [R28+UR5+0x4000] ;  /* 0x004000051c04783b */ /* 0x008fe80008004200 */
[----:B----4-:R-:W0:Y:S04]  /*191a0*/  LDSM.16.MT88.4 R12, [R27+UR5+0x4000] ;  /* 0x004000051b0c783b */ /* 0x010e280008004200 */
[----:B------:R-:W-:Y:S04]  /*191b0*/  LDSM.16.MT88.4 R16, [R28+UR5+0x4080] ;  /* 0x004080051c10783b */ /* 0x000fe80008004200 */
[----:B------:R-:W-:Y:S04]  /*191c0*/  LDSM.16.MT88.4 R20, [R2+UR5+0x4080] ;  /* 0x004080050214783b */ /* 0x000fe80008004200 */
[----:B0-----:R-:W-:Y:S04]  /*191d0*/  STL.64 [R1+0x10], R12 ;  /* 0x0000100c01007387 */ /* 0x001fe80000100a00 */
[----:B------:R-:W-:Y:S04]  /*191e0*/  STL.64 [R1+0x18], R14 ;  /* 0x0000180e01007387 */ /* 0x000fe80000100a00 */
[----:B------:R-:W-:Y:S04]  /*191f0*/  STL.64 [R1+0x2358], R6 ;  /* 0x0023580601007387 */ /* 0x000fe80000100a00 */
[----:B------:R-:W-:Y:S04]  /*19200*/  STL.64 [R1+0x110], R8 ;  /* 0x0001100801007387 */ /* 0x000fe80000100a00 */
[----:B------:R-:W-:Y:S04]  /*19210*/  STL.64 [R1+0x118], R10 ;  /* 0x0001180a01007387 */ /* 0x000fe80000100a00 */
[----:B------:R-:W0:Y:S04]  /*19220*/  LDSM.16.MT88.4 R8, [R2+UR5+0x4000] ;  /* 0x004000050208783b */ /* 0x000e280008004200 */
[----:B------:R-:W1:Y:S04]  /*19230*/  LDSM.16.MT88.4 R12, [R0+UR5+0x4000] ;  /* 0x00400005000c783b */ /* 0x000e680008004200 */
[----:B------:R-:W-:Y:S04]  /*19240*/  STL.64 [R1+0x2350], R4 ;  /* 0x0023500401007387 */ /* 0x000fe80000100a00 */
[----:B------:R-:W2:Y:S04]  /*19250*/  LDSM.16.MT88.4 R4, [R27+UR5+0x4080] ;  /* 0x004080051b04783b */ /* 0x000ea80008004200 */
[----:B------:R-:W3:Y:S04]  /*19260*/  LDSM.16.MT88.4 R24, [R0+UR5+0x4080] ;  /* 0x004080050018783b */ /* 0x000ee80008004200 */
[----:B0-----:R-:W-:Y:S04]  /*19270*/  STL.64 [R1+0x2348], R10 ;  /* 0x0023480a01007387 */ /* 0x001fe80000100a00 */
[----:B------:R-:W-:Y:S04]  /*19280*/  STL.64 [R1+0x2340], R8 ;  /* 0x0023400801007387 */ /* 0x000fe80000100a00 */
[----:B-1----:R-:W-:Y:S04]  /*19290*/  STL.64 [R1+0x2328], R14 ;  /* 0x0023280e01007387 */ /* 0x002fe80000100a00 */
[----:B------:R0:W-:Y:S04]  /*192a0*/  STL.64 [R1+0x2320], R12 ;  /* 0x0023200c01007387 */ /* 0x0001e80000100a00 */
[----:B0-----:R-:W4:Y:S04]  /*192b0*/  LDL.LU.64 R12, [R1+0x110] ;  /* 0x00011000010c7983 */ /* 0x001f280000300a00 */
[----:B----4-:R-:W-:Y:S04]  /*192c0*/  STL.64 [R1+0x2360], R12 ;  /* 0x0023600c01007387 */ /* 0x010fe80000100a00 */
[----:B------:R0:W-:Y:S04]  /*192d0*/  STL.64 [R1+0x22f8], R18 ;  /* 0x0022f81201007387 */ /* 0x0001e80000100a00 */
[----:B--2---:R-:W-:Y:S04]  /*192e0*/  STL.64 [R1], R4 ;  /* 0x0000000401007387 */ /* 0x004fe80000100a00 */
[----:B------:R-:W-:Y:S04]  /*192f0*/  STL.64 [R1+0x8], R6 ;  /* 0x0000080601007387 */ /* 0x000fe80000100a00 */
[----:B------:R1:W-:Y:S04]  /*19300*/  STL.64 [R1+0x22f0], R16 ;  /* 0x0022f01001007387 */ /* 0x0003e80000100a00 */
[----:B0-----:R-:W2:Y:S04]  /*19310*/  LDL.64 R18, [R1+0x8] ;  /* 0x0000080001127983 */ /* 0x001ea80000100a00 */
[----:B------:R-:W0:Y:S04]  /*19320*/  LDSM.16.M88.4 R12, [R29+UR4+0x400] ;  /* 0x000400041d0c783b */ /* 0x000e280008000200 */
[----:B-1----:R-:W4:Y:S04]  /*19330*/  LDL.64 R16, [R1] ;  /* 0x0000000001107983 */ /* 0x002f280000100a00 */
[----:B--2---:R-:W-:Y:S04]  /*19340*/  STL.64 [R1+0x2318], R18 ;  /* 0x0023181201007387 */ /* 0x004fe80000100a00 */
[----:B----4-:R-:W-:Y:S04]  /*19350*/  STL.64 [R1+0x2310], R16 ;  /* 0x0023101001007387 */ /* 0x010fe80000100a00 */
[----:B------:R-:W2:Y:S04]  /*19360*/  LDL.LU.64 R4, [R1+0xad0] ;  /* 0x000ad00001047983 */ /* 0x000ea80000300a00 */
[----:B------:R-:W2:Y:S04]  /*19370*/  LDL.LU.64 R6, [R1+0xad8] ;  /* 0x000ad80001067983 */ /* 0x000ea80000300a00 */
[----:B------:R-:W4:Y:S04]  /*19380*/  LDL.LU.64 R8, [R1+0x510] ;  /* 0x0005100001087983 */ /* 0x000f280000300a00 */
[----:B------:R-:W4:Y:S04]  /*19390*/  LDL.LU.64 R10, [R1+0x518] ;  /* 0x00051800010a7983 */ /* 0x000f280000300a00 */
[----:B------:R1:W-:Y:S04]  /*193a0*/  STL.64 [R1+0x2308], R22 ;  /* 0x0023081601007387 */ /* 0x0003e80000100a00 */
[----:B------:R3:W-:Y:S04]  /*193b0*/  STL.64 [R1+0x2300], R20 ;  /* 0x0023001401007387 */ /* 0x0007e80000100a00 */
[----:B-1----:R-:W2:Y:S04]  /*193c0*/  LDL.64 R22, [R1+0x18] ;  /* 0x0000180001167983 */ /* 0x002ea80000100a00 */
[----:B---3--:R-:W2:Y:S04]  /*193d0*/  LDL.64 R20, [R1+0x10] ;  /* 0x0000100001147983 */ /* 0x008ea80000100a00 */
[----:B------:R-:W-:Y:S04]  /*193e0*/  STL.64 [R1+0x2338], R26 ;  /* 0x0023381a01007387 */ /* 0x000fe80000100a00 */
[----:B------:R1:W-:Y:S04]  /*193f0*/  STL.64 [R1+0x2330], R24 ;  /* 0x0023301801007387 */ /* 0x0003e80000100a00 */
[----:B-1----:R-:W3:Y:S04]  /*19400*/  LDL.LU.64 R24, [R1+0x330] ;  /* 0x0003300001187983 */ /* 0x002ee80000300a00 */
[----:B------:R-:W3:Y:S04]  /*19410*/  LDL.LU.64 R26, [R1+0x338] ;  /* 0x00033800011a7983 */ /* 0x000ee80000300a00 */
[----:B------:R-:W3:Y:S04]  /*19420*/  LDL.LU.64 R16, [R1+0x230] ;  /* 0x0002300001107983 */ /* 0x000ee80000300a00 */
[----:B------:R-:W3:Y:S04]  /*19430*/  LDL.LU.64 R18, [R1+0x238] ;  /* 0x0002380001127983 */ /* 0x000ee80000300a00 */
[----:B0-----:R-:W-:Y:S04]  /*19440*/  STL.64 [R1+0x100], R12 ;  /* 0x0001000c01007387 */ /* 0x001fe80000100a00 */
[----:B------:R-:W-:Y:S04]  /*19450*/  STL.64 [R1+0x108], R14 ;  /* 0x0001080e01007387 */ /* 0x000fe80000100a00 */
[----:B------:R-:W0:Y:S04]  /*19460*/  LDSM.16.M88.4 R12, [R29+UR4+0x800] ;  /* 0x000800041d0c783b */ /* 0x000e280008000200 */
[----:B0-----:R0:W-:Y:S04]  /*19470*/  STL.64 [R1+0xf0], R12 ;  /* 0x0000f00c01007387 */ /* 0x0011e80000100a00 */
[----:B------:R-:W-:Y:S04]  /*19480*/  STL.64 [R1+0xf8], R14 ;  /* 0x0000f80e01007387 */ /* 0x000fe80000100a00 */
[----:B0-----:R-:W2:Y:S04]  /*19490*/  LDL.LU.64 R12, [R1+0x2360] ;  /* 0x00236000010c7983 */ /* 0x001ea80000300a00 */
[----:B------:R-:W-:Y:S01]  /*194a0*/  STL [R1+0x2258], R29 ;  /* 0x0022581d01007387 */ /* 0x000fe20000100800 */
[----:B--2---:R-:W-:-:S15]  /*194b0*/  HMMA.16816.F32 R4, R20, R12, R4 ;  /* 0x0000000c1404723c */ /* 0x004fde0000001804 */
[----:B------:R-:W-:-:S08]  /*194c0*/  NOP ;  /* 0x0000000000007918 */ /* 0x000fd00000000000 */
[----:B------:R-:W-:Y:S04]  /*194d0*/  STL.64 [R1+0xad0], R4 ;  /* 0x000ad00401007387 */ /* 0x000fe80000100a00 */
[----:B------:R0:W-:Y:S04]  /*194e0*/  STL.64 [R1+0xad8], R6 ;  /* 0x000ad80601007387 */ /* 0x0001e80000100a00 */
[----:B0-----:R-:W4:Y:S04]  /*194f0*/  LDL.LU.64 R6, [R1+0x2358] ;  /* 0x0023580001067983 */ /* 0x001f280000300a00 */
[----:B------:R-:W4:Y:S01]  /*19500*/  LDL.LU.64 R4, [R1+0x2350] ;  /* 0x0023500001047983 */ /* 0x000f220000300a00 */
[----:B------:R-:W-:-:S03]  /*19510*/  IMAD.MOV.U32 R29, RZ, RZ, R23 ;  /* 0x000000ffff1d7224 */ /* 0x000fc600078e0017 */
[----:B------:R-:W2:Y:S04]  /*19520*/  LDL.LU.64 R20, [R1+0x6b0] ;  /* 0x0006b00001147983 */ /* 0x000ea80000300a00 */
[----:B------:R-:W2:Y:S01]  /*19530*/  LDL.LU.64 R22, [R1+0x6b8] ;  /* 0x0006b80001167983 */ /* 0x000ea20000300a00 */
[----:B----4-:R-:W-:-:S15]  /*19540*/  HMMA.16816.F32 R8, R4, R12, R8 ;  /* 0x0000000c0408723c */ /* 0x010fde0000001808 */
[----:B------:R-:W-:-:S08]  /*19550*/  NOP ;  /* 0x0000000000007918 */ /* 0x000fd00000000000 */
[----:B------:R-:W-:Y:S04]  /*19560*/  STL.64 [R1+0xb60], R8 ;  /* 0x000b600801007387 */ /* 0x000fe80000100a00 */
[----:B------:R0:W-:Y:S04]  /*19570*/  STL.64 [R1+0xb68], R10 ;  /* 0x000b680a01007387 */ /* 0x0001e80000100a00 */
[----:B0-----:R-:W3:Y:S04]  /*19580*/  LDL.LU.64 R10, [R1+0x2348] ;  /* 0x00234800010a7983 */ /* 0x001ee80000300a00 */
[----:B------:R-:W3:Y:S04]  /*19590*/  LDL.LU.64 R8, [R1+0x2340] ;  /* 0x0023400001087983 */ /* 0x000ee80000300a00 */
[----:B------:R-:W-:Y:S04]  /*195a0*/  STL.64 [R1+0x22c8], R6 ;  /* 0x0022c80601007387 */ /* 0x000fe80000100a00 */
[----:B------:R0:W-:Y:S01]  /*195b0*/  STL.64 [R1+0x22c0], R4 ;  /* 0x0022c00401007387 */ /* 0x0001e20000100a00 */
[----:B------:R-:W-:-:S02]  /*195c0*/  IMAD.MOV.U32 R2, RZ, RZ, R12 ;  /* 0x000000ffff027224 */ /* 0x000fc400078e000c */
[----:B------:R-:W-:Y:S01]  /*195d0*/  IMAD.MOV.U32 R0, RZ, RZ, R13 ;  /* 0x000000ffff007224 */ /* 0x000fe200078e000d */
[----:B0-----:R-:W4:Y:S04]  /*195e0*/  LDL.LU.64 R4, [R1+0x430] ;  /* 0x0004300001047983 */ /* 0x001f280000300a00 */
[----:B------:R-:W4:Y:S01]  /*195f0*/  LDL.LU.64 R6, [R1+0x438] ;  /* 0x0004380001067983 */ /* 0x000f220000300a00 */
[----:B---3--:R-:W-:-:S15]  /*19600*/  HMMA.16816.F32 R24, R8, R12, R24 ;  /* 0x0000000c0818723c */ /* 0x008fde0000001818 */
[----:B------:R-:W-:-:S08]  /*19610*/  NOP ;  /* 0x0000000000007918 */ /* 0x000fd00000000000 */
[----:B------:R-:W-:Y:S04]  /*19620*/  STL.64 [R1+0xba0], R24 ;  /* 0x000ba01801007387 */ /* 0x000fe80000100a00 */
[----:B------:R0:W-:Y:S04]  /*19630*/  STL.64 [R1+0xba8], R26 ;  /* 0x000ba81a01007387 */ /* 0x0001e80000100a00 */
[----:B0-----:R-:W3:Y:S04]  /*19640*/  LDL.LU.64 R26, [R1+0x2338] ;  /* 0x00233800011a7983 */ /* 0x001ee80000300a00 */
[----:B------:R-:W3:Y:S04]  /*19650*/  LDL.LU.64 R24, [R1+0x2330] ;  /* 0x0023300001187983 */ /* 0x000ee80000300a00 */
[----:B------:R-:W2:Y:S04]  /*19660*/  LDL.LU.64 R14, [R1+0x2328] ;  /* 0x00232800010e7983 */ /* 0x000ea80000300a00 */
[----:B------:R-:W2:Y:S04]  /*19670*/  LDL.LU.64 R12, [R1+0x2320] ;  /* 0x00232000010c7983 */ /* 0x000ea80000300a00 */
[----:B------:R-:W-:Y:S04]  /*19680*/  STL.64 [R1+0x22d8], R10 ;  /* 0x0022d80a01007387 */ /* 0x000fe80000100a00 */
[----:B------:R0:W-:Y:S02]  /*19690*/  STL.64 [R1+0x22d0], R8 ;  /* 0x0022d00801007387 */ /* 0x0001e40000100a00 */
[----:B0-----:R-:W-:-:S02]  /*196a0*/  IMAD.MOV.U32 R8, RZ, RZ, R2 ;  /* 0x000000ffff087224 */ /* 0x001fc400078e0002 */
[----:B------:R-:W-:-:S07]  /*196b0*/  IMAD.MOV.U32 R9, RZ, RZ, R0 ;  /* 0x000000ffff097224 */ /* 0x000fce00078e0000 */
[----:B--2---:R-:W-:-:S15]  /*196c0*/  HMMA.16816.F32 R16, R12, R8, R16 ;  /* 0x000000080c10723c */ /* 0x004fde0000001810 */
[----:B------:R-:W-:-:S08]  /*196d0*/  NOP ;  /* 0x0000000000007918 */ /* 0x000fd00000000000 */
[----:B------:R-:W-:Y:S04]  /*196e0*/  STL.64 [R1+0xc70], R16 ;  /* 0x000c701001007387 */ /* 0x000fe80000100a00 */
[----:B------:R0:W-:Y:S04]  /*196f0*/  STL.64 [R1+0xc78], R18 ;  /* 0x000c781201007387 */ /* 0x0001e80000100a00 */
[----:B0-----:R-:W2:Y:S04]  /*19700*/  LDL.LU.64 R18, [R1+0x2318] ;  /* 0x0023180001127983 */ /* 0x001ea80000300a00 */
[----:B------:R-:W2:Y:S04]  /*19710*/  LDL.LU.64 R16, [R1+0x2310] ;  /* 0x0023100001107983 */ /* 0x000ea80000300a00 */
[----:B------:R-:W-:Y:S04]  /*19720*/  STL.64 [R1+0x22b8], R14 ;  /* 0x0022b80e01007387 */ /* 0x000fe80000100a00 */
[----:B------:R0:W-:Y:S04]  /*19730*/  STL.64 [R1+0x22b0], R12 ;  /* 0x0022b00c01007387 */ /* 0x0001e80000100a00 */
[----:B0-----:R-:W3:Y:S04]  /*19740*/  LDL.LU.64 R12, [R1+0x2b0] ;  /* 0x0002b000010c7983 */ /* 0x001ee80000300a00 */
[----:B------:R-:W3:Y:S01]  /*19750*/  LDL.LU.64 R14, [R1+0x2b8] ;  /* 0x0002b800010e7983 */ /* 0x000ee20000300a00 */
[----:B--2---:R-:W-:Y:S06]  /*19760*/  HMMA.16816.F32 R20, R16, R8, R20 ;  /* 0x000000081014723c */ /* 0x004fec0000001814 */
[----:B------:R-:W-:-:S02]  /*19770*/  IMAD.MOV.U32 R2, RZ, RZ, R18 ;  /* 0x000000ffff027224 */ /* 0x000fc400078e0012 */
[----:B------:R-:W-:Y:S02]  /*19780*/  IMAD.MOV.U32 R0, RZ, RZ, R19 ;  /* 0x000000ffff007224 */ /* 0x000fe400078e0013 */
[----:B------:R-:W-:Y:S02]  /*19790*/  IMAD.MOV.U32 R28, RZ, RZ, R16 ;  /* 0x000000ffff1c7224 */ /* 0x000fe400078e0010 */
[----:B------:R-:W-:-:S11]  /*197a0*/  IMAD.MOV.U32 R3, RZ, RZ, R17 ;  /* 0x000000ffff037224 */ /* 0x000fd600078e0011 */
[----:B------:R-:W-:Y:S04]  /*197b0*/  STL.64 [R1+0xa70], R20 ;  /* 0x000a701401007387 */ /* 0x000fe80000100a00 */
[----:B------:R0:W-:Y:S04]  /*197c0*/  STL.64 [R1+0xa78], R22 ;  /* 0x000a781601007387 */ /* 0x0001e80000100a00 */
[----:B0-----:R-:W3:Y:S04]  /*197d0*/  LDL.LU.64 R22, [R1+0x2308] ;  /* 0x0023080001167983 */ /* 0x001ee80000300a00 */
[----:B------:R-:W3:Y:S04]  /*197e0*/  LDL.LU.64 R20, [R1+0x2300] ;  /* 0x0023000001147983 */ /* 0x000ee80000300a00 */
[----:B------:R-:W4:Y:S04]  /*197f0*/  LDL.LU.64 R18, [R1+0x22f8] ;  /* 0x0022f80001127983 */ /* 0x000f280000300a00 */
[----:B------:R-:W4:Y:S02]  /*19800*/  LDL.LU.64 R16, [R1+0x22f0] ;  /* 0x0022f00001107983 */ /* 0x000f240000300a00 */
[----:B----4-:R-:W-:-:S15]  /*19810*/  HMMA.16816.F32 R4, R16, R8, R4 ;  /* 0x000000081004723c */ /* 0x010fde0000001804 */
[----:B------:R-:W-:-:S08]  /*19820*/  NOP ;  /* 0x0000000000007918 */ /* 0x000fd00000000000 */
[----:B------:R0:W-:Y:S04]  /*19830*/  STL.64 [R1+0xb00], R4 ;  /* 0x000b000401007387 */ /* 0x0001e80000100a00 */
[----:B------:R1:W-:Y:S04]  /*19840*/  STL.64 [R1+0xb08], R6 ;  /* 0x000b080601007387 */ /* 0x0003e80000100a00 */
[----:B0-----:R-:W2:Y:S04]  /*19850*/  LDL.LU.64 R4, [R1+0xa20] ;  /* 0x000a200001047983 */ /* 0x001ea80000300a00 */
[----:B-1----:R-:W4:Y:S01]  /*19860*/  LDL.LU.64 R6, [R1+0xa28] ;  /* 0x000a280001067983 */ /* 0x002f220000300a00 */
[-C--:B---3--:R-:W-:Y:S03]  /*19870*/  HMMA.16816.F32 R12, R20, R8.reuse, R12 ;  /* 0x00000008140c723c */ /* 0x088fe6000000180c */
[----:B----4-:R-:W-:Y:S04]  /*19880*/  STL.64 [R1+0x22e8], R6 ;  /* 0x0022e80601007387 */ /* 0x010fe80000100a00 */
[----:B--2---:R0:W-:Y:S04]  /*19890*/  STL.64 [R1+0x22e0], R4 ;  /* 0x0022e00401007387 */ /* 0x0041e80000100a00 */
[----:B0-----:R-:W2:Y:S04]  /*198a0*/  LDL.LU.64 R4, [R1+0x1a0] ;  /* 0x0001a00001047983 */ /* 0x001ea80000300a00 */
[----:B------:R-:W2:Y:S04]  /*198b0*/  LDL.LU.64 R6, [R1+0x1a8] ;  /* 0x0001a80001067983 */ /* 0x000ea80000300a00 */
[----:B------:R-:W-:Y:S04]  /*198c0*/  STL.64 [R1+0x2298], R18 ;  /* 0x0022981201007387 */ /* 0x000fe80000100a00 */
[----:B------:R0:W-:Y:S04]  /*198d0*/  STL.64 [R1+0x2290], R16 ;  /* 0x0022901001007387 */ /* 0x0001e80000100a00 */
[----:B0-----:R-:W3:Y:S04]  /*198e0*/  LDL.LU.64 R16, [R1+0x4a0] ;  /* 0x0004a00001107983 */ /* 0x001ee80000300a00 */
[----:B------:R-:W3:Y:S04]  /*198f0*/  LDL.LU.64 R18, [R1+0x4a8] ;  /* 0x0004a80001127983 */ /* 0x000ee80000300a00 */
[----:B------:R0:W-:Y:S04]  /*19900*/  STL.64 [R1+0xb70], R12 ;  /* 0x000b700c01007387 */ /* 0x0001e80000100a00 */
[----:B------:R1:W-:Y:S04]  /*19910*/  STL.64 [R1+0xb78], R14 ;  /* 0x000b780e01007387 */ /* 0x0003e80000100a00 */
[----:B0-----:R-:W4:Y:S04]  /*19920*/  LDL.LU.64 R12, [R1+0x320] ;  /* 0x00032000010c7983 */ /* 0x001f280000300a00 */
[----:B-1----:R-:W4:Y:S04]  /*19930*/  LDL.LU.64 R14, [R1+0x328] ;  /* 0x00032800010e7983 */ /* 0x002f280000300a00 */
[----:B------:R0:W-:Y:S04]  /*19940*/  STL.64 [R1+0x2288], R22 ;  /* 0x0022881601007387 */ /* 0x0001e80000100a00 */
[----:B------:R1:W-:Y:S04]  /*19950*/  STL.64 [R1+0x2280], R20 ;  /* 0x0022801401007387 */ /* 0x0003e80000100a00 */
[----:B0-----:R-:W3:Y:S04]  /*19960*/  LDL R22, [R1+0x18] ;  /* 0x0000180001167983 */ /* 0x001ee80000100800 */
[----:B-1----:R-:W3:Y:S04]  /*19970*/  LDL R20, [R1+0x10] ;  /* 0x0000100001147983 */ /* 0x002ee80000100800 */
[----:B------:R-:W3:Y:S01]  /*19980*/  LDL R21, [R1+0x14] ;  /* 0x0000140001157983 */ /* 0x000ee20000100800 */
[----:B--2---:R-:W-:Y:S03]  /*19990*/  HMMA.16816.F32 R8, R24, R8, R4 ;  /* 0x000000081808723c */ /* 0x004fe60000001804 */
[----:B------:R-:W3:Y:S04]  /*199a0*/  LDL.LU.64 R6, [R1+0x22e8] ;  /* 0x0022e80001067983 */ /* 0x000ee80000300a00 */
[----:B------:R-:W3:-:S15]  /*199b0*/  LDL.LU.64 R4, [R1+0x22e0] ;  /* 0x0022e00001047983 */ /* 0x000ede0000300a00 */
[----:B------:R-:W-:-:S01]  /*199c0*/  NOP ;  /* 0x0000000000007918 */ /* 0x000fc20000000000 */
[----:B------:R-:W-:Y:S04]  /*199d0*/  STL.64 [R1+0xc60], R8 ;  /* 0x000c600801007387 */ /* 0x000fe80000100a00 */
[----:B------:R0:W-:Y:S04]  /*199e0*/  STL.64 [R1+0xc68], R10 ;  /* 0x000c680a01007387 */ /* 0x0001e80000100a00 */
[----:B0-----:R-:W4:Y:S04]  /*199f0*/  LDL.LU.64 R10, [R1+0x22d8] ;  /* 0x0022d800010a7983 */ /* 0x001f280000300a00 */
[----:B------:R-:W4:Y:S04]  /*19a00*/  LDL.LU.64 R8, [R1+0x22d0] ;  /* 0x0022d00001087983 */ /* 0x000f280000300a00 */
[----:B------:R-:W-:Y:S04]  /*19a10*/  STL.64 [R1+0x22a8], R26 ;  /* 0x0022a81a01007387 */ /* 0x000fe80000100a00 */
[----:B------:R0:W-:Y:S04]  /*19a20*/  STL.64 [R1+0x22a0], R24 ;  /* 0x0022a01801007387 */ /* 0x0001e80000100a00 */
[----:B0-----:R-:W3:Y:S01]  /*19a30*/  LDL.LU.64 R24, [R1+0x100] ;  /* 0x0001000001187983 */ /* 0x001ee20000300a00 */
[----:B------:R-:W-:-:S07]  /*19a40*/  IMAD.MOV.U32 R23, RZ, RZ, R29 ;  /* 0x000000ffff177224 */ /* 0x000fce00078e001d */
[-C--:B---3--:R-:W-:Y:S01]  /*19a50*/  HMMA.16816.F32 R20, R20, R24.reuse, R4 ;  /* 0x000000181414723c */ /* 0x088fe20000001804 */
[----:B------:R-:W2:Y:S04]  /*19a60*/  LDL.LU.64 R6, [R1+0x22c8] ;  /* 0x0022c80001067983 */ /* 0x000ea80000300a00 */
[----:B------:R-:W2:Y:S01]  /*19a70*/  LDL.LU.64 R4, [R1+0x22c0] ;  /* 0x0022c00001047983 */ /* 0x000ea20000300a00 */
[----:B----4-:R-:W-:-:S15]  /*19a80*/  HMMA.16816.F32 R12, R8, R24, R12 ;  /* 0x00000018080c723c */ /* 0x010fde000000180c */
[----:B------:R-:W-:-:S02]  /*19a90*/  NOP ;  /* 0x0000000000007918 */ /* 0x000fc40000000000 */
[----:B------:R0:W-:Y:S04]  /*19aa0*/  STL.64 [R1+0x6b0], R20 ;  /* 0x0006b01401007387 */ /* 0x0001e80000100a00 */
[----:B------:R1:W-:Y:S04]  /*19ab0*/  STL.64 [R1+0x6b8], R22 ;  /* 0x0006b81601007387 */ /* 0x0003e80000100a00 */
[----:B0-----:R-:W3:Y:S04]  /*19ac0*/  LDL.LU.64 R20, [R1+0x410] ;  /* 0x0004100001147983 */ /* 0x001ee80000300a00 */
[----:B-1----:R-:W3:Y:S01]  /*19ad0*/  LDL.LU.64 R22, [R1+0x418] ;  /* 0x0004180001167983 */ /* 0x002ee20000300a00 */
[----:B--2---:R-:W-:-:S15]  /*19ae0*/  HMMA.16816.F32 R16, R4, R24, R16 ;  /* 0x000000180410723c */ /* 0x004fde0000001810 */
[----:B------:R-:W-:-:S08]  /*19af0*/  NOP ;  /* 0x0000000000007918 */ /* 0x000fd00000000000 */
[----:B------:R0:W-:Y:S04]  /*19b00*/  STL.64 [R1+0xa90], R16 ;  /* 0x000a901001007387 */ /* 0x0001e80000100a00 */
[----:B------:R1:W-:Y:S04]  /*19b10*/  STL.64 [R1+0xa98], R18 ;  /* 0x000a981201007387 */ /* 0x0003e80000100a00 */
[----:B0-----:R-:W2:Y:S04]  /*19b20*/  LDL.LU.64 R16, [R1+0x630] ;  /* 0x0006300001107983 */ /* 0x001ea80000300a00 */
[----:B-1----:R-:W2:Y:S04]  /*19b30*/  LDL.LU.64 R18, [R1+0x638] ;  /* 0x0006380001127983 */ /* 0x002ea80000300a00 */
[----:B------:R-:W-:Y:S04]  /*19b40*/  STL.64 [R1+0x2278], R6 ;  /* 0x0022780601007387 */ /* 0x000fe80000100a00 */
[----:B------:R-:W-:Y:S04]  /*19b50*/  STL.64 [R1+0x2270], R4 ;  /* 0x0022700401007387 */ /* 0x000fe80000100a00 */
[----:B------:R-:W-:Y:S04]  /*19b60*/  STL.64 [R1+0xb40], R12 ;  /* 0x000b400c01007387 */ /* 0x000fe80000100a00 */
[----:B------:R0:W-:Y:S04]  /*19b70*/  STL.64 [R1+0xb48], R14 ;  /* 0x000b480e01007387 */ /* 0x0001e80000100a00 */
[----:B0-----:R-:W4:Y:S04]  /*19b80*/  LDL.LU.64 R14, [R1+0x22b8] ;  /* 0x0022b800010e7983 */ /* 0x001f280000300a00 */
[----:B------:R-:W4:Y:S04]  /*19b90*/  LDL.LU.64 R12, [R1+0x22b0] ;  /* 0x0022b000010c7983 */ /* 0x000f280000300a00 */
[----:B------:R-:W-:Y:S04]  /*19ba0*/  STL.64 [R1+0x2268], R10 ;  /* 0x0022680a01007387 */ /* 0x000fe80000100a00 */
[----:B------:R0:W-:Y:S04]  /*19bb0*/  STL.64 [R1+0x2260], R8 ;  /* 0x0022600801007387 */ /* 0x0001e80000100a00 */
[----:B0-----:R-:W4:Y:S04]  /*19bc0*/  LDL.LU.64 R8, [R1+0x220] ;  /* 0x0002200001087983 */ /* 0x001f280000300a00 */
[----:B------:R-:W4:Y:S01]  /*19bd0*/  LDL.LU.64 R10, [R1+0x228] ;  /* 0x00022800010a7983 */ /* 0x000f220000300a00 */
[----:B------:R-:W-:-:S02]  /*19be0*/  IMAD.MOV.U32 R6, RZ, RZ, R2 ;  /* 0x000000ffff067224 */ /* 0x000fc400078e0002 */
[----:B------:R-:W-:Y:S02]  /*19bf0*/  IMAD.MOV.U32 R7, RZ, RZ, R0 ;  /* 0x000000ffff077224 */ /* 0x000fe400078e0000 */
[----:B------:R-:W-:Y:S02]  /*19c00*/  IMAD.MOV.U32 R2, RZ, RZ, R24 ;  /* 0x000000ffff027224 */ /* 0x000fe400078e0018 */
[----:B------:R-:W-:Y:S02]  /*19c10*/  IMAD.MOV.U32 R0, RZ, RZ, R25 ;  /* 0x000000ffff007224 */ /* 0x000fe400078e0019 */
[----:B------:R-:W-:Y:S02]  /*19c20*/  IMAD.MOV.U32 R4, RZ, RZ, R28 ;  /* 0x000000ffff047224 */ /* 0x000fe400078e001c */
[----:B------:R-:W-:Y:S01]  /*19c30*/  IMAD.MOV.U32 R5, RZ, RZ, R3 ;  /* 0x000000ffff057224 */ /* 0x000fe200078e0003 */
[----:B----4-:R-:W-:-:S15]  /*19c40*/  HMMA.16816.F32 R8, R12, R24, R8 ;  /* 0x000000180c08723c */ /* 0x010fde0000001808 */
[----:B------:R-:W-:-:S08]  /*19c50*/  NOP ;  /* 0x0000000000007918 */ /* 0x000fd00000000000 */
[----:B------:R0:W-:Y:S04]  /*19c60*/  STL.64 [R1+0xbb0], R8 ;  /* 0x000bb00801007387 */ /* 0x0001e80000100a00 */
[----:B------:R1:W-:Y:S04]  /*19c70*/  STL.64 [R1+0xbb8], R10 ;  /* 0x000bb80a01007387 */ /* 0x0003e80000100a00 */
[----:B------:R-:W4:Y:S04]  /*19c80*/  LDL.LU.64 R26, [R1+0x22a8] ;  /* 0x0022a800011a7983 */ /* 0x000f280000300a00 */
[----:B------:R-:W4:Y:S04]  /*19c90*/  LDL.LU.64 R24, [R1+0x22a0] ;  /* 0x0022a00001187983 */ /* 0x000f280000300a00 */
[----:B0-----:R-:W4:Y:S04]  /*19ca0*/  LDL.LU.64 R8, [R1+0x2a0] ;  /* 0x0002a00001087983 */ /* 0x001f280000300a00 */
[----:B-1----:R-:W4:Y:S04]  /*19cb0*/  LDL.LU.64 R10, [R1+0x2a8] ;  /* 0x0002a800010a7983 */ /* 0x002f280000300a00 */
[----:B------:R-:W-:Y:S04]  /*19cc0*/  STL.64 [R1+0x2250], R14 ;  /* 0x0022500e01007387 */ /* 0x000fe80000100a00 */
[----:B------:R0:W-:Y:S02]  /*19cd0*/  STL.64 [R1+0x2248], R12 ;  /* 0x0022480c01007387 */ /* 0x0001e40000100a00 */
[----:B0-----:R-:W-:-:S02]  /*19ce0*/  IMAD.MOV.U32 R12, RZ, RZ, R2 ;  /* 0x000000ffff0c7224 */ /* 0x001fc400078e0002 */
[----:B------:R-:W-:-:S07]  /*19cf0*/  IMAD.MOV.U32 R13, RZ, RZ, R0 ;  /* 0x000000ffff0d7224 */ /* 0x000fce00078e0000 */
[----:B--2---:R-:W-:Y:S01]  /*19d00*/  HMMA.16816.F32 R4, R4, R12, R16 ;  /* 0x0000000c0404723c */ /* 0x004fe20000001810 */
[----:B------:R-:W3:Y:S04]  /*19d10*/  LDL.LU.64 R18, [R1+0x2298] ;  /* 0x0022980001127983 */ /* 0x000ee80000300a00 */
[----:B------:R-:W3:-:S15]  /*19d20*/  LDL.LU.64 R16, [R1+0x2290] ;  /* 0x0022900001107983 */ /* 0x000ede0000300a00 */
[----:B------:R-:W-:-:S03]  /*19d30*/  NOP ;  /* 0x0000000000007918 */ /* 0x000fc60000000000 */
[----:B------:R0:W-:Y:S04]  /*19d40*/  STL.64 [R1+0x630], R4 ;  /* 0x0006300401007387 */ /* 0x0001e80000100a00 */
[----:B------:R1:W-:Y:S04]  /*19d50*/  STL.64 [R1+0x638], R6 ;  /* 0x0006380601007387 */ /* 0x0003e80000100a00 */
[----:B0-----:R-:W2:Y:S04]  /*19d60*/  LDL.LU.64 R4, [R1+0x190] ;  /* 0x0001900001047983 */ /* 0x001ea80000300a00 */
[----:B-1----:R-:W2:Y:S01]  /*19d70*/  LDL.LU.64 R6, [R1+0x198] ;  /* 0x0001980001067983 */ /* 0x002ea20000300a00 */
[----:B---3--:R-:W-:-:S15]  /*19d80*/  HMMA.16816.F32 R20, R16, R12, R20 ;  /* 0x0000000c1014723c */ /* 0x008fde0000001814 */
[----:B------:R-:W-:-:S08]  /*19d90*/  NOP ;  /* 0x0000000000007918 */ /* 0x000fd00000000000 */
[----:B------:R-:W-:Y:S04]  /*19da0*/  STL.64 [R1+0xa50], R20 ;  /* 0x000a501401007387 */ /* 0x000fe80000100a00 */
[----:B------:R0:W-:Y:S04]  /*19db0*/  STL.64 [R1+0xa58], R22 ;  /* 0x000a581601007387 */ /* 0x0001e80000100a00 */
[----:B0-----:R-:W4:Y:S04]  /*19dc0*/  LDL.LU.64 R22, [R1+0x2288] ;  /* 0x0022880001167983 */ /* 0x001f280000300a00 */
[----:B------:R-:W4:Y:S04]  /*19dd0*/  LDL.LU.64 R20, [R1+0x2280] ;  /* 0x0022800001147983 */ /* 0x000f280000300a00 */
[----:B------:R0:W-:Y:S04]  /*19de0*/  STL.64 [R1+0x2230], R18 ;  /* 0x0022301201007387 */ /* 0x0001e80000100a00 */
[----:B------:R1:W-:Y:S04]  /*19df0*/  STL.64 [R1+0x2228], R16 ;  /* 0x0022281001007387 */ /* 0x0003e80000100a00 */
[----:B0-----:R-:W3:Y:S04]  /*19e00*/  LDL.64 R18, [R1+0x8] ;  /* 0x0000080001127983 */ /* 0x001ee80000100a00 */
[----:B-1----:R-:W3:Y:S01]  /*19e10*/  LDL.64 R16, [R1] ;  /* 0x0000000001107983 */ /* 0x002ee20000100a00 */
[-C--:B----4-:R-:W-:Y:S06]  /*19e20*/  HMMA.16816.F32 R8, R20, R12.reuse, R8 ;  /* 0x0000000c1408723c */ /* 0x090fec0000001808 */
[----:B--2---:R-:W-:Y:S01]  /*19e30*/  HMMA.16816.F32 R12, R24, R12, R4 ;  /* 0x0000000c180c723c */ /* 0x004fe20000001804 */
[----:B---3--:R0:W-:Y:S04]  /*19e40*/  STL.64 [R1+0x2240], R18 ;  /* 0x0022401201007387 */ /* 0x0081e80000100a00 */
[----:B------:R1:W-:Y:S04]  /*19e50*/  STL.64 [R1+0x2238], R16 ;  /* 0x0022381001007387 */ /* 0x0003e80000100a00 */
[----:B0-----:R-:W2:Y:S04]  /*19e60*/  LDL.64 R18, [R1+0x18] ;  /* 0x0000180001127983 */ /* 0x001ea80000100a00 */
[----:B-1----:R-:W3:Y:S04]  /*19e70*/  LDL.64 R16, [R1+0x10] ;  /* 0x0000100001107983 */ /* 0x002ee80000100a00 */
[----:B------:R0:W-:Y:S04]  /*19e80*/  STL.64 [R1+0xb20], R8 ;  /* 0x000b200801007387 */ /* 0x0001e80000100a00 */
[----:B------:R1:W-:Y:S04]  /*19e90*/  STL.64 [R1+0xb28], R10 ;  /* 0x000b280a01007387 */ /* 0x0003e80000100a00 */
[----:B0-----:R-:W4:Y:S04]  /*19ea0*/  LDL.LU.64 R8, [R1+0x490] ;  /* 0x0004900001087983 */ /* 0x001f280000300a00 */
[----:B-1----:R-:W4:Y:S04]  /*19eb0*/  LDL.LU.64 R10, [R1+0x498] ;  /* 0x00049800010a7983 */ /* 0x002f280000300a00 */
[----:B------:R-:W-:Y:S04]  /*19ec0*/  STL.64 [R1+0x2220], R22 ;  /* 0x0022201601007387 */ /* 0x000fe80000100a00 */
[----:B------:R0:W-:Y:S04]  /*19ed0*/  STL.64 [R1+0x2218], R20 ;  /* 0x0022181401007387 */ /* 0x0001e80000100a00 */
[----:B0-----:R-:W4:Y:S04]  /*19ee0*/  LDL.LU.64 R20, [R1+0x9c0] ;  /* 0x0009c00001147983 */ /* 0x001f280000300a00 */
[----:B------:R-:W4:Y:S04]  /*19ef0*/  LDL.LU.64 R22, [R1+0x9c8] ;  /* 0x0009c80001167983 */ /* 0x000f280000300a00 */
[----:B------:R-:W4:Y:S04]  /*19f00*/  LDL.LU.64 R6, [R1+0x2278] ;  /* 0x0022780001067983 */ /* 0x000f280000300a00 */
[----:B------:R-:W4:Y:S04]  /*19f10*/  LDL.LU.64 R4, [R1+0x2270] ;  /* 0x0022700001047983 */ /* 0x000f280000300a00 */
[----:B------:R0:W-:Y:S04]  /*19f20*/  STL.64 [R1+0xc50], R12 ;  /* 0x000c500c01007387 */ /* 0x0001e80000100a00 */
[----:B------:R1:W-:Y:S04]  /*19f30*/  STL.64 [R1+0xc58], R14 ;  /* 0x000c580e01007387 */ /* 0x0003e80000100a00 */
[----:B0-----:R-:W4:Y:S04]  /*19f40*/  LDL.LU.64 R12, [R1+0x310] ;  /* 0x00031000010c7983 */ /* 0x001f280000300a00 */
[----:B-1----:R-:W4:Y:S04]  /*19f50*/  LDL.LU.64 R14, [R1+0x318] ;  /* 0x00031800010e7983 */ /* 0x002f280000300a00 */
[----:B------:R-:W-:Y:S04]  /*19f60*/  STL.64 [R1+0x2210], R26 ;  /* 0x0022101a01007387 */ /* 0x000fe80000100a00 */
[----:B------:R0:W-:Y:S04]  /*19f70*/  STL.64 [R1+0x2208], R24 ;  /* 0x0022081801007387 */ /* 0x0001e80000100a00 */
[----:B0-----:R-:W4:Y:S01]  /*19f80*/  LDL.64 R24, [R1+0xf0] ;  /* 0x0000f00001187983 */ /* 0x001f220000100a00 */
[----:B--2---:R-:W-:-:S02]  /*19f90*/  IMAD.MOV.U32 R2, RZ, RZ, R18 ;  /* 0x000000ffff027224 */ /* 0x004fc400078e0012 */
[----:B------:R-:W-:Y:S02]  /*19fa0*/  IMAD.MOV.U32 R0, RZ, RZ, R19 ;  /* 0x000000ffff007224 */ /* 0x000fe400078e0013 */
[----:B---3--:R-:W-:Y:S02]  /*19fb0*/  IMAD.MOV.U32 R28, RZ, RZ, R16 ;  /* 0x000000ffff1c7224 */ /* 0x008fe400078e0010 */
[----:B------:R-:W-:Y:S01]  /*19fc0*/  IMAD.MOV.U32 R3, RZ, RZ, R17 ;  /* 0x000000ffff037224 */ /* 0x000fe200078e0011 */
[-C--:B----4-:R-:W-:Y:S06]  /*19fd0*/  HMMA.16816.F32 R20, R16, R24.reuse, R20 ;  /* 0x000000181014723c */ /* 0x090fec0000001814 */
[----:B------:R-:W-:Y:S06]  /*19fe0*/  HMMA.16816.F32 R8, R4, R24, R8 ;  /* 0x000000180408723c */ /* 0x000fec0000001808 */
[----:B------:R-:W-:-:S11]  /*19ff0*/  IMAD.MOV.U32 R29, RZ, RZ, R25 ;  /* 0x000000ffff1d7224 */ /* 0x000fd600078e0019 */
[----:B------:R0:W-:Y:S04]  /*1a000*/  STL.64 [R1+0x510], R20 ;  /* 0x0005101401007387 */ /* 0x0001e80000100a00 */
[----:B------:R1:W-:Y:S04]  /*1a010*/  STL.64 [R1+0x518], R22 ;  /* 0x0005181601007387 */ /* 0x0003e80000100a00 */
[----:B------:R-:W2:Y:S04]  /*1a020*/  LDL.LU.64 R16, [R1+0x210] ;  /* 0x0002100001107983 */ /* 0x000ea80000300a00 */
[----:B------:R-:W2:Y:S04]  /*1a030*/  LDL.LU.64 R18, [R1+0x218] ;  /* 0x0002180001127983 */ /* 0x000ea80000300a00 */
[----:B0-----:R-:W3:Y:S04]  /*1a040*/  LDL.LU.64 R20, [R1+0x400] ;  /* 0x0004000001147983 */ /* 0x001ee80000300a00 */
[----:B-1----:R-:W3:Y:S04]  /*1a050*/  LDL.LU.64 R22, [R1+0x408] ;  /* 0x0004080001167983 */ /* 0x002ee80000300a00 */
[----:B------:R-:W-:Y:S04]  /*1a060*/  STL.64 [R1+0x9e0], R8 ;  /* 0x0009e00801007387 */ /* 0x000fe80000100a00 */
[----:B------:R0:W-:Y:S04]  /*1a070*/  STL.64 [R1+0x9e8], R10 ;  /* 0x0009e80a01007387 */ /* 0x0001e80000100a00 */
[----:B0-----:R-:W4:Y:S04]  /*1a080*/  LDL.LU.64 R10, [R1+0x2268] ;  /* 0x00226800010a7983 */ /* 0x001f280000300a00 */
[----:B------:R-:W4:Y:S04]  /*1a090*/  LDL.LU.64 R8, [R1+0x2260] ;  /* 0x0022600001087983 */ /* 0x000f280000300a00 */
[----:B------:R-:W3:Y:S04]  /*1a0a0*/  LDL.LU.64 R24, [R1+0x290] ;  /* 0x0002900001187983 */ /* 0x000ee80000300a00 */
[----:B------:R-:W3:Y:S04]  /*1a0b0*/  LDL.LU.64 R26, [R1+0x298] ;  /* 0x00029800011a7983 */ /* 0x000ee80000300a00 */
[----:B------:R-:W-:Y:S04]  /*1a0c0*/  STL.64 [R1+0x21f0], R6 ;  /* 0x0021f00601007387 */ /* 0x000fe80000100a00 */
[----:B------:R0:W-:Y:S04]  /*1a0d0*/  STL.64 [R1+0x21e8], R4 ;  /* 0x0021e80401007387 */ /* 0x0001e80000100a00 */
[----:B0-----:R-:W4:Y:S01]  /*1a0e0*/  LDL.LU R4, [R1+0xf0] ;  /* 0x0000f00001047983 */ /* 0x001f220000300800 */
[----:B------:R-:W-:-:S03]  /*1a0f0*/  IMAD.MOV.U32 R5, RZ, RZ, R29 ;  /* 0x000000ffff057224 */ /* 0x000fc600078e001d */
[----:B------:R-:W3:Y:S04]  /*1a100*/  LDL.LU R29, [R1+0x2258] ;  /* 0x00225800011d7983 */ /* 0x000ee80000300800 */
[----:B----4-:R-:W-:-:S15]  /*1a110*/  HMMA.16816.F32 R12, R8, R4, R12 ;  /* 0x00000004080c723c */ /* 0x010fde000000180c */
[----:B------:R-:W-:-:S08]  /*1a120*/  NOP ;  /* 0x0000000000007918 */ /* 0x000fd00000000000 */
[----:B------:R-:W-:Y:S04]  /*1a130*/  STL.64 [R1+0xac0], R12 ;  /* 0x000ac00c01007387 */ /* 0x000fe80000100a00 */
[----:B------:R0:W-:Y:S04]  /*1a140*/  STL.64 [R1+0xac8], R14 ;  /* 0x000ac80e01007387 */ /* 0x0001e80000100a00 */
[----:B0-----:R-:W2:Y:S04]  /*1a150*/  LDL.LU.64 R14, [R1+0x2250] ;  /* 0x00225000010e7983 */ /* 0x001ea80000300a00 */
[----:B------:R-:W2:Y:S04]  /*1a160*/  LDL.LU.64 R12, [R1+0x2248] ;  /* 0x00224800010c7983 */ /* 0x000ea80000300a00 */
[----:B------:R-:W-:Y:S04]  /*1a170*/  STL.64 [R1+0x2200], R10 ;  /* 0x0022000a01007387 */ /* 0x000fe80000100a00 */
[----:B------:R0:W-:Y:S04]  /*1a180*/  STL.64 [R1+0x21f8], R8 ;  /* 0x0021f80801007387 */ /* 0x0001e80000100a00 */
[----:B0-----:R-:W4:Y:S04]  /*1a190*/  LDL.LU.64 R8, [R1+0x600] ;  /* 0x0006000001087983 */ /* 0x001f280000300a00 */
[----:B------:R-:W4:Y:S01]  /*1a1a0*/  LDL.LU.64 R10, [R1+0x608] ;  /* 0x00060800010a7983 */ /* 0x000f220000300a00 */
[----:B--2---:R-:W-:-:S15]  /*1a1b0*/  HMMA.16816.F32 R16, R12, R4, R16 ;  /* 0x000000040c10723c */ /* 0x004fde0000001810 */
[----:B------:R-:W-:-:S08]  /*1a1c0*/  NOP ;  /* 0x0000000000007918 */ /* 0x000fd00000000000 */
[----:B------:R-:W-:Y:S04]  /*1a1d0*/  STL.64 [R1+0xb90], R16 ;  /* 0x000b901001007387 */ /* 0x000fe80000100a00 */
[----:B------:R0:W-:Y:S04]  /*1a1e0*/  STL.64 [R1+0xb98], R18 ;  /* 0x000b981201007387 */ /* 0x0001e80000100a00 */
[----:B0-----:R-:W4:Y:S04]  /*1a1f0*/  LDL.LU.64 R18, [R1+0x2240] ;  /* 0x0022400001127983 */ /* 0x001f280000300a00 */
[----:B------:R-:W4:Y:S02]  /*1a200*/  LDL.LU.64 R16, [R1+0x2238] ;  /* 0x0022380001107983 */ /* 0x000f240000300a00 */
[----:B----4-:R-:W-:-:S15]  /*1a210*/  HMMA.16816.F32 R8, R16, R4, R8 ;  /* 0x000000041008723c */ /* 0x010fde0000001808 */
[----:B------:R-:W-:-:S08]  /*1a220*/  NOP ;  /* 0x0000000000007918 */ /* 0x000fd00000000000 */
[----:B------:R0:W-:Y:S04]  /*1a230*/  STL.64 [R1+0x4a0], R8 ;  /* 0x0004a00801007387 */ /* 0x0001e80000100a00 */
[----:B------:R1:W-:Y:S01]  /*1a240*/  STL.64 [R1+0x4a8], R10 ;  /* 0x0004a80a01007387 */ /* 0x0003e20000100a00 */
[----:B0-----:R-:W-:Y:S02]  /*1a250*/  IMAD.MOV.U32 R9, RZ, RZ, R18 ;  /* 0x000000ffff097224 */ /* 0x001fe400078e0012 */
[----:B------:R-:W-:Y:S02]  /*1a260*/  IMAD.MOV.U32 R8, RZ, RZ, R19 ;  /* 0x000000ffff087224 */ /* 0x000fe400078e0013 */
[----:B-1----:R-:W-:Y:S01]  /*1a270*/  IMAD.MOV.U32 R11, RZ, RZ, R16 ;  /* 0x000000ffff0b7224 */ /* 0x002fe200078e0010 */
[----:B------:R-:W3:Y:S01]  /*1a280*/  LDL.LU.64 R18, [R1+0x2230] ;  /* 0x0022300001127983 */ /* 0x000ee20000300a00 */
[----:B------:R-:W-:-:S03]  /*1a290*/  IMAD.MOV.U32 R10, RZ, RZ, R17 ;  /* 0x000000ffff0a7224 */ /* 0x000fc600078e0011 */
[----:B------:R-:W3:Y:S02]  /*1a2a0*/  LDL.LU.64 R16, [R1+0x2228] ;  /* 0x0022280001107983 */ /* 0x000ee40000300a00 */
[----:B---3--:R-:W-:-:S15]  /*1a2b0*/  HMMA.16816.F32 R20, R16, R4, R20 ;  /* 0x000000041014723c */ /* 0x008fde0000001814 */
        /* <DEDUP_REMOVED lines=9> */
[----:B--2---:R-:W-:-:S15]  /*1a350*/  HMMA.16816.F32 R24, R20, R4, R24 ;  /* 0x000000041418723c */ /* 0x004fde0000001818 */
[----:B------:R-:W-:-:S08]  /*1a360*/  NOP ;  /* 0x0000000000007918 */ /* 0x000fd00000000000 */
[----:B------:R-:W-:Y:S04]  /*1a370*/  STL.64 [R1+0xaf0], R24 ;  /* 0x000af01801007387 */ /* 0x000fe80000100a00 */
[----:B------:R0:W-:Y:S04]  /*1a380*/  STL.64 [R1+0xaf8], R26 ;  /* 0x000af81a01007387 */ /* 0x0001e80000100a00 */
[----:B0-----:R-:W3:Y:S04]  /*1a390*/  LDL.LU.64 R26, [R1+0x2210] ;  /* 0x00221000011a7983 */ /* 0x001ee80000300a00 */
[----:B------:R-:W3:Y:S04]  /*1a3a0*/  LDL.LU.64 R24, [R1+0x2208] ;  /* 0x0022080001187983 */ /* 0x000ee80000300a00 */
[----:B------:R-:W-:Y:S04]  /*1a3b0*/  STL.64 [R1+0x21b0], R22 ;  /* 0x0021b01601007387 */ /* 0x000fe80000100a00 */
[----:B------:R0:W-:Y:S04]  /*1a3c0*/  STL.64 [R1+0x21a8], R20 ;  /* 0x0021a81401007387 */ /* 0x0001e80000100a00 */
[----:B0-----:R-:W2:Y:S04]  /*1a3d0*/  LDL.LU.64 R20, [R1+0x480] ;  /* 0x0004800001147983 */ /* 0x001ea80000300a00 */
[----:B------:R-:W2:Y:S01]  /*1a3e0*/  LDL.LU.64 R22, [R1+0x488] ;  /* 0x0004880001167983 */ /* 0x000ea20000300a00 */
[----:B---3--:R-:W-:Y:S03]  /*1a3f0*/  HMMA.16816.F32 R16, R24, R4, R16 ;  /* 0x000000041810723c */ /* 0x008fe60000001810 */
[----:B------:R-:W3:Y:S04]  /*1a400*/  LDL.LU.64 R4, [R1+0x9b0] ;  /* 0x0009b00001047983 */ /* 0x000ee80000300a00 */
[----:B------:R-:W3:-:S15]  /*1a410*/  LDL.LU.64 R6, [R1+0x9b8] ;  /* 0x0009b80001067983 */ /* 0x000ede0000300a00 */
[----:B------:R-:W-:-:S01]  /*1a420*/  NOP ;  /* 0x0000000000007918 */ /* 0x000fc20000000000 */
[----:B------:R0:W-:Y:S04]  /*1a430*/  STL.64 [R1+0xc40], R16 ;  /* 0x000c401001007387 */ /* 0x0001e80000100a00 */
[----:B------:R1:W-:Y:S01]  /*1a440*/  STL.64 [R1+0xc48], R18 ;  /* 0x000c481201007387 */ /* 0x0003e20000100a00 */
[----:B0-----:R-:W-:Y:S02]  /*1a450*/  IMAD.MOV.U32 R16, RZ, RZ, R11 ;  /* 0x000000ffff107224 */ /* 0x001fe400078e000b */
[----:B------:R-:W-:Y:S02]  /*1a460*/  IMAD.MOV.U32 R17, RZ, RZ, R10 ;  /* 0x000000ffff117224 */ /* 0x000fe400078e000a */
[----:B-1----:R-:W-:Y:S02]  /*1a470*/  IMAD.MOV.U32 R18, RZ, RZ, R9 ;  /* 0x000000ffff127224 */ /* 0x002fe400078e0009 */
[----:B------:R-:W-:-:S02]  /*1a480*/  IMAD.MOV.U32 R19, RZ, RZ, R8 ;  /* 0x000000ffff137224 */ /* 0x000fc400078e0008 */
[----:B------:R-:W0:Y:S04]  /*1a490*/  LDSM.16.M88.4 R8, [R29+UR4+0x1000] ;  /* 0x001000041d08783b */ /* 0x000e280008000200 */
[----:B------:R-:W-:Y:S04]  /*1a4a0*/  STL.64 [R1+0x21e0], R18 ;  /* 0x0021e01201007387 */ /* 0x000fe80000100a00 */
[----:B------:R-:W-:Y:S04]  /*1a4b0*/  STL.64 [R1+0x21d8], R16 ;  /* 0x0021d81001007387 */ /* 0x000fe80000100a00 */
[----:B------:R-:W-:Y:S04]  /*1a4c0*/  STL.64 [R1+0x21a0], R26 ;  /* 0x0021a01a01007387 */ /* 0x000fe80000100a00 */
[----:B------:R-:W-:Y:S04]  /*1a4d0*/  STL.64 [R1+0x2198], R24 ;  /* 0x0021981801007387 */ /* 0x000fe80000100a00 */
[----:B------:R-:W-:Y:S04]  /*1a4e0*/  LDSM.16.M88.4 R24, [R29+UR4+0xc00] ;  /* 0x000c00041d18783b */ /* 0x000fe80008000200 */
[----:B0-----:R-:W-:Y:S04]  /*1a4f0*/  STL.64 [R1+0xd0], R8 ;  /* 0x0000d00801007387 */ /* 0x001fe80000100a00 */
[----:B------:R-:W-:Y:S04]  /*1a500*/  STL.64 [R1+0xd8], R10 ;  /* 0x0000d80a01007387 */ /* 0x000fe80000100a00 */
[----:B------:R-:W0:Y:S04]  /*1a510*/  LDSM.16.M88.4 R8, [R29+UR4+0x1400] ;  /* 0x001400041d08783b */ /* 0x000e280008000200 */
[----:B0-----:R-:W-:Y:S04]  /*1a520*/  STL.64 [R1+0xc0], R8 ;  /* 0x0000c00801007387 */ /* 0x001fe80000100a00 */
[----:B------:R-:W-:Y:S04]  /*1a530*/  STL.64 [R1+0xc8], R10 ;  /* 0x0000c80a01007387 */ /* 0x000fe80000100a00 */
[----:B------:R-:W0:Y:S01]  /*1a540*/  LDSM.16.M88.4 R8, [R29+UR4+0x1800] ;  /* 0x001800041d08783b */ /* 0x000e220008000200 */
[----:B------:R-:W-:-:S02]  /*1a550*/  IMAD.MOV.U32 R16, RZ, RZ, R28 ;  /* 0x000000ffff107224 */ /* 0x000fc400078e001c */
[----:B------:R-:W-:Y:S02]  /*1a560*/  IMAD.MOV.U32 R17, RZ, RZ, R3 ;  /* 0x000000ffff117224 */ /* 0x000fe400078e0003 */
[----:B------:R-:W-:Y:S02]  /*1a570*/  IMAD.MOV.U32 R18, RZ, RZ, R2 ;  /* 0x000000ffff127224 */ /* 0x000fe400078e0002 */
[----:B------:R-:W-:Y:S01]  /*1a580*/  IMAD.MOV.U32 R19, RZ, RZ, R0 ;  /* 0x000000ffff137224 */ /* 0x000fe200078e0000 */
[----:B0-----:R-:W-:Y:S04]  /*1a590*/  STL.64 [R1+0xb0], R8 ;  /* 0x0000b00801007387 */ /* 0x001fe80000100a00 */
[----:B------:R0:W-:Y:S04]  /*1a5a0*/  STL.64 [R1+0xb8], R10 ;  /* 0x0000b80a01007387 */ /* 0x0001e80000100a00 */
[----:B0-----:R-:W4:Y:S04]  /*1a5b0*/  LDL.LU.64 R10, [R1+0x2200] ;  /* 0x00220000010a7983 */ /* 0x001f280000300a00 */
[----:B------:R-:W4:Y:S04]  /*1a5c0*/  LDL.LU.64 R8, [R1+0x21f8] ;  /* 0x0021f80001087983 */ /* 0x000f280000300a00 */
[----:B------:R-:W-:Y:S04]  /*1a5d0*/  STL.64 [R1+0xe0], R24 ;  /* 0x0000e01801007387 */ /* 0x000fe80000100a00 */
[----:B------:R-:W-:Y:S01]  /*1a5e0*/  STL.64 [R1+0xe8], R26 ;  /* 0x0000e81a01007387 */ /* 0x000fe20000100a00 */
[----:B---3--:R-:W-:Y:S03]  /*1a5f0*/  HMMA.16816.F32 R16, R16, R24, R4 ;  /* 0x000000181010723c */ /* 0x008fe60000001804 */
[----:B------:R-:W2:Y:S04]  /*1a600*/  LDL.LU.64 R6, [R1+0x21f0] ;  /* 0x0021f00001067983 */ /* 0x000ea80000300a00 */
[----:B------:R-:W2:-:S15]  /*1a610*/  LDL.LU.64 R4, [R1+0x21e8] ;  /* 0x0021e80001047983 */ /* 0x000e9e0000300a00 */
[----:B------:R-:W-:-:S01]  /*1a620*/  NOP ;  /* 0x0000000000007918 */ /* 0x000fc20000000000 */
        /* <DEDUP_REMOVED lines=9> */
[----:B-1----:R-:W4:Y:S04]  /*1a6c0*/  LDL.LU.64 R22, [R1+0x3f8] ;  /* 0x0003f80001167983 */ /* 0x002f280000300a00 */
[----:B----4-:R-:W-:Y:S04]  /*1a6d0*/  STL.64 [R1+0x21d0], R22 ;  /* 0x0021d01601007387 */ /* 0x010fe80000100a00 */
[----:B--2---:R0:W-:Y:S04]  /*1a6e0*/  STL.64 [R1+0x21c8], R20 ;  /* 0x0021c81401007387 */ /* 0x0041e80000100a00 */
[----:B0-----:R-:W2:Y:S04]  /*1a6f0*/  LDL.LU.64 R20, [R1+0x5f0] ;  /* 0x0005f00001147983 */ /* 0x001ea80000300a00 */
[----:B------:R-:W2:Y:S04]  /*1a700*/  LDL.LU.64 R22, [R1+0x5f8] ;  /* 0x0005f80001167983 */ /* 0x000ea80000300a00 */
[----:B------:R0:W-:Y:S04]  /*1a710*/  STL.64 [R1+0x2180], R6 ;  /* 0x0021800601007387 */ /* 0x0001e80000100a00 */
[----:B------:R1:W-:Y:S04]  /*1a720*/  STL.64 [R1+0x2178], R4 ;  /* 0x0021780401007387 */ /* 0x0003e80000100a00 */
[----:B0-----:R-:W4:Y:S04]  /*1a730*/  LDL.64 R6, [R1+0x18] ;  /* 0x0000180001067983 */ /* 0x001f280000100a00 */
[----:B-1----:R-:W3:Y:S04]  /*1a740*/  LDL.64 R4, [R1+0x10] ;  /* 0x0000100001047983 */ /* 0x002ee80000100a00 */
[----:B----4-:R-:W-:Y:S04]  /*1a750*/  STL.64 [R1+0x2190], R6 ;  /* 0x0021900601007387 */ /* 0x010fe80000100a00 */
[----:B---3--:R0:W-:Y:S04]  /*1a760*/  STL.64 [R1+0x2188], R4 ;  /* 0x0021880401007387 */ /* 0x0081e80000100a00 */
[----:B0-----:R-:W3:Y:S04]  /*1a770*/  LDL.LU.64 R4, [R1+0x300] ;  /* 0x0003000001047983 */ /* 0x001ee80000300a00 */
[----:B------:R-:W3:Y:S02]  /*1a780*/  LDL.LU.64 R6, [R1+0x308] ;  /* 0x0003080001067983 */ /* 0x000ee40000300a00 */
[----:B---3--:R-:W-:Y:S02]  /*1a790*/  HMMA.16816.F32 R4, R8, R24, R4 ;  /* 0x000000180804723c */ /* 0x008fe40000001804 */
[----:B------:R-:W3:Y:S04]  /*1a7a0*/  LDL.LU.64 R24, [R1+0x280] ;  /* 0x0002800001187983 */ /* 0x000ee80000300a00 */
[----:B------:R-:W3:-:S15]  /*1a7b0*/  LDL.LU.64 R26, [R1+0x288] ;  /* 0x00028800011a7983 */ /* 0x000ede0000300a00 */
[----:B------:R-:W-:-:S02]  /*1a7c0*/  NOP ;  /* 0x0000000000007918 */ /* 0x000fc40000000000 */
[----:B------:R0:W-:Y:S04]  /*1a7d0*/  STL.64 [R1+0xa30], R4 ;  /* 0x000a300401007387 */ /* 0x0001e80000100a00 */
[----:B------:R1:W-:Y:S04]  /*1a7e0*/  STL.64 [R1+0xa38], R6 ;  /* 0x000a380601007387 */ /* 0x0003e80000100a00 */
[----:B0-----:R-:W4:Y:S04]  /*1a7f0*/  LDL.LU.64 R4, [R1+0x170] ;  /* 0x0001700001047983 */ /* 0x001f280000300a00 */
[----:B-1----:R-:W4:Y:S04]  /*1a800*/  LDL.LU.64 R6, [R1+0x178] ;  /* 0x0001780001067983 */ /* 0x002f280000300a00 */
[----:B------:R-:W-:Y:S04]  /*1a810*/  STL.64 [R1+0x2170], R10 ;  /* 0x0021700a01007387 */ /* 0x000fe80000100a00 */
[----:B------:R0:W-:Y:S04]  /*1a820*/  STL.64 [R1+0x2168], R8 ;  /* 0x0021680801007387 */ /* 0x0001e80000100a00 */
[----:B0-----:R-:W2:Y:S02]  /*1a830*/  LDL.LU.64 R8, [R1+0xe0] ;  /* 0x0000e00001087983 */ /* 0x001ea40000300a00 */
[----:B--2---:R-:W-:-:S15]  /*1a840*/  HMMA.16816.F32 R16, R12, R8, R16 ;  /* 0x000000080c10723c */ /* 0x004fde0000001810 */
[----:B------:R-:W-:-:S08]  /*1a850*/  NOP ;  /* 0x0000000000007918 */ /* 0x000fd00000000000 */
[----:B------:R-:W-:Y:S04]  /*1a860*/  STL.64 [R1+0xb80], R16 ;  /* 0x000b801001007387 */ /* 0x000fe80000100a00 */
[----:B------:R0:W-:Y:S04]  /*1a870*/  STL.64 [R1+0xb88], R18 ;  /* 0x000b881201007387 */ /* 0x0001e80000100a00 */
[----:B0-----:R-:W2:Y:S04]  /*1a880*/  LDL.LU.64 R18, [R1+0x21e0] ;  /* 0x0021e00001127983 */ /* 0x001ea80000300a00 */
[----:B------:R-:W2:Y:S01]  /*1a890*/  LDL.LU.64 R16, [R1+0x21d8] ;  /* 0x0021d80001107983 */ /* 0x000ea20000300a00 */
[----:B------:R-:W-:-:S02]  /*1a8a0*/  IMAD.MOV.U32 R2, RZ, RZ, R8 ;  /* 0x000000ffff027224 */ /* 0x000fc400078e0008 */
[----:B------:R-:W-:Y:S02]  /*1a8b0*/  IMAD.MOV.U32 R0, RZ, RZ, R9 ;  /* 0x000000ffff007224 */ /* 0x000fe400078e0009 */
[----:B------:R-:W4:Y:S04]  /*1a8c0*/  LDL.LU.64 R8, [R1+0x470] ;  /* 0x0004700001087983 */ /* 0x000f280000300a00 */
[----:B------:R-:W4:Y:S04]  /*1a8d0*/  LDL.LU.64 R10, [R1+0x478] ;  /* 0x00047800010a7983 */ /* 0x000f280000300a00 */
[----:B------:R-:W-:Y:S04]  /*1a8e0*/  STL.64 [R1+0x2160], R14 ;  /* 0x0021600e01007387 */ /* 0x000fe80000100a00 */
[----:B------:R0:W-:Y:S02]  /*1a8f0*/  STL.64 [R1+0x2158], R12 ;  /* 0x0021580c01007387 */ /* 0x0001e40000100a00 */
[----:B0-----:R-:W-:-:S02]  /*1a900*/  IMAD.MOV.U32 R12, RZ, RZ, R2 ;  /* 0x000000ffff0c7224 */ /* 0x001fc400078e0002 */
[----:B------:R-:W-:-:S07]  /*1a910*/  IMAD.MOV.U32 R13, RZ, RZ, R0 ;  /* 0x000000ffff0d7224 */ /* 0x000fce00078e0000 */
[----:B--2---:R-:W-:Y:S01]  /*1a920*/  HMMA.16816.F32 R16, R16, R12, R20 ;  /* 0x0000000c1010723c */ /* 0x004fe20000001814 */
[----:B------:R-:W2:Y:S04]  /*1a930*/  LDL.LU.64 R22, [R1+0x21d0] ;  /* 0x0021d00001167983 */ /* 0x000ea80000300a00 */
[----:B------:R-:W2:-:S15]  /*1a940*/  LDL.LU.64 R20, [R1+0x21c8] ;  /* 0x0021c80001147983 */ /* 0x000e9e0000300a00 */
[----:B------:R-:W-:-:S03]  /*1a950*/  NOP ;  /* 0x0000000000007918 */ /* 0x000fc60000000000 */
[----:B------:R-:W-:Y:S04]  /*1a960*/  STL.64 [R1+0x480], R16 ;  /* 0x0004801001007387 */ /* 0x000fe80000100a00 */
[----:B------:R0:W-:Y:S04]  /*1a970*/  STL.64 [R1+0x488], R18 ;  /* 0x0004881201007387 */ /* 0x0001e80000100a00 */
[----:B0-----:R-:W2:Y:S04]  /*1a980*/  LDL.LU.64 R18, [R1+0x21c0] ;  /* 0x0021c00001127983 */ /* 0x001ea80000300a00 */
[----:B------:R-:W2:Y:S02]  /*1a990*/  LDL.LU.64 R16, [R1+0x21b8] ;  /* 0x0021b80001107983 */ /* 0x000ea40000300a00 */
        /* <DEDUP_REMOVED lines=10> */
[----:B---3--:R-:W-:-:S15]  /*1aa40*/  HMMA.16816.F32 R24, R20, R12, R24 ;  /* 0x0000000c1418723c */ /* 0x008fde0000001818 */
[----:B------:R-:W-:-:S08]  /*1aa50*/  NOP ;  /* 0x0000000000007918 */ /* 0x000fd00000000000 */
[----:B------:R-:W-:Y:S04]  /*1aa60*/  STL.64 [R1+0xaa0], R24 ;  /* 0x000aa01801007387 */ /* 0x000fe80000100a00 */
[----:B------:R0:W-:Y:S04]  /*1aa70*/  STL.64 [R1+0xaa8], R26 ;  /* 0x000aa81a01007387 */ /* 0x0001e80000100a00 */
[----:B0-----:R-:W4:Y:S04]  /*1aa80*/  LDL.LU.64 R26, [R1+0x21a0] ;  /* 0x0021a000011a7983 */ /* 0x001f280000300a00 */
[----:B------:R-:W4:Y:S02]  /*1aa90*/  LDL.LU.64 R24, [R1+0x2198] ;  /* 0x0021980001187983 */ /* 0x000f240000300a00 */
[----:B----4-:R-:W-:Y:S02]  /*1aaa0*/  HMMA.16816.F32 R12, R24, R12, R4 ;  /* 0x0000000c180c723c */ /* 0x010fe40000001804 */
[----:B------:R-:W3:Y:S04]  /*1aab0*/  LDL.LU.64 R6, [R1+0x2190] ;  /* 0x0021900001067983 */ /* 0x000ee80000300a00 */
[----:B------:R-:W2:-:S15]  /*1aac0*/  LDL.LU.64 R4, [R1+0x2188] ;  /* 0x0021880001047983 */ /* 0x000e9e0000300a00 */
[----:B------:R-:W-:-:S02]  /*1aad0*/  NOP ;  /* 0x0000000000007918 */ /* 0x000fc40000000000 */
[----:B------:R0:W-:Y:S04]  /*1aae0*/  STL.64 [R1+0xc30], R12 ;  /* 0x000c300c01007387 */ /* 0x0001e80000100a00 */
[----:B------:R1:W-:Y:S04]  /*1aaf0*/  STL.64 [R1+0xc38], R14 ;  /* 0x000c380e01007387 */ /* 0x0003e80000100a00 */
[----:B0-----:R-:W4:Y:S04]  /*1ab00*/  LDL.LU.64 R12, [R1+0x2f0] ;  /* 0x0002f000010c7983 */ /* 0x001f280000300a00 */
[----:B-1----:R-:W4:Y:S04]  /*1ab10*/  LDL.LU.64 R14, [R1+0x2f8] ;  /* 0x0002f800010e7983 */ /* 0x002f280000300a00 */
[----:B------:R-:W-:Y:S04]  /*1ab20*/  STL.64 [R1+0x2140], R26 ;  /* 0x0021401a01007387 */ /* 0x000fe80000100a00 */
[----:B------:R0:W-:Y:S04]  /*1ab30*/  STL.64 [R1+0x2138], R24 ;  /* 0x0021381801007387 */ /* 0x0001e80000100a00 */
[----:B0-----:R-:W2:Y:S01]  /*1ab40*/  LDL.LU.64 R24, [R1+0xd0] ;  /* 0x0000d00001187983 */ /* 0x001ea20000300a00 */
[----:B---3--:R-:W-:Y:S01]  /*1ab50*/  IMAD.MOV.U32 R3, RZ, RZ, R7 ;  /* 0x000000ffff037224 */ /* 0x008fe200078e0007 */
[----:B--2---:R-:W-:-:S15]  /*1ab60*/  HMMA.16816.F32 R16, R4, R24, R16 ;  /* 0x000000180410723c */ /* 0x004fde0000001810 */
[----:B------:R-:W-:-:S08]  /*1ab70*/  NOP ;  /* 0x0000000000007918 */ /* 0x000fd00000000000 */
[----:B------:R0:W-:Y:S04]  /*1ab80*/  STL.64 [R1+0x430], R16 ;  /* 0x0004301001007387 */ /* 0x0001e80000100a00 */
[----:B------:R1:W-:Y:S01]  /*1ab90*/  STL.64 [R1+0x438], R18 ;  /* 0x0004381201007387 */ /* 0x0003e20000100a00 */
[----:B0-----:R-:W-:Y:S02]  /*1aba0*/  IMAD.MOV.U32 R16, RZ, RZ, R6 ;  /* 0x000000ffff107224 */ /* 0x001fe400078e0006 */
[----:B-1----:R-:W-:Y:S02]  /*1abb0*/  IMAD.MOV.U32 R18, RZ, RZ, R4 ;  /* 0x000000ffff127224 */ /* 0x002fe400078e0004 */
[----:B------:R-:W-:Y:S01]  /*1abc0*/  IMAD.MOV.U32 R17, RZ, RZ, R5 ;  /* 0x000000ffff117224 */ /* 0x000fe200078e0005 */
[----:B------:R-:W2:Y:S04]  /*1abd0*/  LDL.LU.64 R6, [R1+0x2180] ;  /* 0x0021800001067983 */ /* 0x000ea80000300a00 */
[----:B------:R-:W2:Y:S02]  /*1abe0*/  LDL.LU.64 R4, [R1+0x2178] ;  /* 0x0021780001047983 */ /* 0x000ea40000300a00 */
[----:B--2---:R-:W-:-:S15]  /*1abf0*/  HMMA.16816.F32 R8, R4, R24, R8 ;  /* 0x000000180408723c */ /* 0x004fde0000001808 */
[----:B------:R-:W-:-:S08]  /*1ac00*/  NOP ;  /* 0x0000000000007918 */ /* 0x000fd00000000000 */
[----:B------:R-:W-:Y:S04]  /*1ac10*/  STL.64 [R1+0x470], R8 ;  /* 0x0004700801007387 */ /* 0x000fe80000100a00 */
[----:B------:R0:W-:Y:S04]  /*1ac20*/  STL.64 [R1+0x478], R10 ;  /* 0x0004780a01007387 */ /* 0x0001e80000100a00 */
[----:B0-----:R-:W4:Y:S04]  /*1ac30*/  LDL.LU.64 R10, [R1+0x2170] ;  /* 0x00217000010a7983 */ /* 0x001f280000300a00 */
[----:B------:R-:W4:Y:S01]  /*1ac40*/  LDL.LU.64 R8, [R1+0x2168] ;  /* 0x0021680001087983 */ /* 0x000f220000300a00 */
[----:B------:R-:W-:-:S02]  /*1ac50*/  IMAD.MOV.U32 R2, RZ, RZ, R24 ;  /* 0x000000ffff027224 */ /* 0x000fc400078e0018 */
[----:B------:R-:W-:Y:S02]  /*1ac60*/  IMAD.MOV.U32 R0, RZ, RZ, R25 ;  /* 0x000000ffff007224 */ /* 0x000fe400078e0019 */
[----:B------:R-:W2:Y:S04]  /*1ac70*/  LDL.LU.64 R24, [R1+0x1f0] ;  /* 0x0001f00001187983 */ /* 0x000ea80000300a00 */
[----:B------:R-:W2:Y:S04]  /*1ac80*/  LDL.LU.64 R26, [R1+0x1f8] ;  /* 0x0001f800011a7983 */ /* 0x000ea80000300a00 */
[----:B------:R0:W-:Y:S04]  /*1ac90*/  STL.64 [R1+0x2100], R6 ;  /* 0x0021000601007387 */ /* 0x0001e80000100a00 */
[----:B------:R1:W-:Y:S01]  /*1aca0*/  STL.64 [R1+0x20f8], R4 ;  /* 0x0020f80401007387 */ /* 0x0003e20000100a00 */
[----:B0-----:R-:W-:-:S02]  /*1acb0*/  IMAD.MOV.U32 R6, RZ, RZ, R16 ;  /* 0x000000ffff067224 */ /* 0x001fc400078e0010 */
[----:B------:R-:W-:Y:S02]  /*1acc0*/  IMAD.MOV.U32 R7, RZ, RZ, R3 ;  /* 0x000000ffff077224 */ /* 0x000fe400078e0003 */
[----:B-1----:R-:W-:Y:S02]  /*1acd0*/  IMAD.MOV.U32 R4, RZ, RZ, R18 ;  /* 0x000000ffff047224 */ /* 0x002fe400078e0012 */
[----:B------:R-:W-:Y:S02]  /*1ace0*/  IMAD.MOV.U32 R5, RZ, RZ, R17 ;  /* 0x000000ffff057224 */ /* 0x000fe400078e0011 */
[----:B------:R-:W3:Y:S04]  /*1acf0*/  LDL.LU.64 R16, [R1+0x620] ;  /* 0x0006200001107983 */ /* 0x000ee80000300a00 */
[----:B------:R-:W3:Y:S04]  /*1ad00*/  LDL.LU.64 R18, [R1+0x628] ;  /* 0x0006280001127983 */ /* 0x000ee80000300a00 */
[----:B------:R-:W-:Y:S04]  /*1ad10*/  STL.64 [R1+0x2120], R6 ;  /* 0x0021200601007387 */ /* 0x000fe80000100a00 */
[----:B------:R0:W-:Y:S02]  /*1ad20*/  STL.64 [R1+0x2118], R4 ;  /* 0x0021180401007387 */ /* 0x0001e40000100a00 */
[----:B0-----:R-:W-:-:S02]  /*1ad30*/  IMAD.MOV.U32 R4, RZ, RZ, R2 ;  /* 0x000000ffff047224 */ /* 0x001fc400078e0002 */
[----:B------:R-:W-:-:S07]  /*1ad40*/  IMAD.MOV.U32 R5, RZ, RZ, R0 ;  /* 0x000000ffff057224 */ /* 0x000fce00078e0000 */
        /* <DEDUP_REMOVED lines=12> */
[----:B------:R0:W-:Y:S04]  /*1ae10*/  STL.64 [R1+0xb50], R24 ;  /* 0x000b501801007387 */ /* 0x0001e80000100a00 */
[----:B------:R1:W-:Y:S04]  /*1ae20*/  STL.64 [R1+0xb58], R26 ;  /* 0x000b581a01007387 */ /* 0x0003e80000100a00 */
[----:B0-----:R-:W2:Y:S04]  /*1ae30*/  LDL.LU.64 R24, [R1+0x270] ;  /* 0x0002700001187983 */ /* 0x001ea80000300a00 */
[----:B-1----:R-:W2:Y:S04]  /*1ae40*/  LDL.LU.64 R26, [R1+0x278] ;  /* 0x00027800011a7983 */ /* 0x002ea80000300a00 */
[----:B------:R0:W-:Y:S04]  /*1ae50*/  STL.64 [R1+0x20f0], R14 ;  /* 0x0020f00e01007387 */ /* 0x0001e80000100a00 */
[----:B------:R1:W-:Y:S04]  /*1ae60*/  STL.64 [R1+0x20e8], R12 ;  /* 0x0020e80c01007387 */ /* 0x0003e80000100a00 */
[----:B0-----:R-:W3:Y:S04]  /*1ae70*/  LDL.64 R14, [R1+0x8] ;  /* 0x00000800010e7983 */ /* 0x001ee80000100a00 */
[----:B-1----:R-:W3:Y:S02]  /*1ae80*/  LDL.64 R12, [R1] ;  /* 0x00000000010c7983 */ /* 0x002ee40000100a00 */
[----:B---3--:R-:W-:-:S15]  /*1ae90*/  HMMA.16816.F32 R16, R12, R4, R16 ;  /* 0x000000040c10723c */ /* 0x008fde0000001810 */
[----:B------:R-:W-:-:S08]  /*1aea0*/  NOP ;  /* 0x0000000000007918 */ /* 0x000fd00000000000 */
[----:B------:R-:W-:Y:S04]  /*1aeb0*/  STL.64 [R1+0x400], R16 ;  /* 0x0004001001007387 */ /* 0x000fe80000100a00 */
[----:B------:R0:W-:Y:S04]  /*1aec0*/  STL.64 [R1+0x408], R18 ;  /* 0x0004081201007387 */ /* 0x0001e80000100a00 */
[----:B0-----:R-:W4:Y:S04]  /*1aed0*/  LDL.LU.64 R18, [R1+0x2150] ;  /* 0x0021500001127983 */ /* 0x001f280000300a00 */
[----:B------:R-:W4:Y:S01]  /*1aee0*/  LDL.LU.64 R16, [R1+0x2148] ;  /* 0x0021480001107983 */ /* 0x000f220000300a00 */
[----:B------:R-:W-:-:S02]  /*1aef0*/  IMAD.MOV.U32 R6, RZ, RZ, R12 ;  /* 0x000000ffff067224 */ /* 0x000fc400078e000c */
[----:B------:R-:W-:Y:S02]  /*1af00*/  IMAD.MOV.U32 R3, RZ, RZ, R13 ;  /* 0x000000ffff037224 */ /* 0x000fe400078e000d */
[----:B------:R-:W-:Y:S02]  /*1af10*/  IMAD.MOV.U32 R2, RZ, RZ, R14 ;  /* 0x000000ffff027224 */ /* 0x000fe400078e000e */
[----:B------:R-:W-:Y:S01]  /*1af20*/  IMAD.MOV.U32 R0, RZ, RZ, R15 ;  /* 0x000000ffff007224 */ /* 0x000fe200078e000f */
[-C--:B--2---:R-:W-:Y:S06]  /*1af30*/  HMMA.16816.F32 R24, R20, R4.reuse, R24 ;  /* 0x000000041418723c */ /* 0x084fec0000001818 */
[----:B----4-:R-:W-:Y:S01]  /*1af40*/  HMMA.16816.F32 R12, R16, R4, R8 ;  /* 0x00000004100c723c */ /* 0x010fe20000001808 */
[----:B------:R-:W2:Y:S04]  /*1af50*/  LDL.LU.64 R8, [R1+0x990] ;  /* 0x0009900001087983 */ /* 0x000ea80000300a00 */
[----:B------:R-:W3:-:S15]  /*1af60*/  LDL.LU.64 R10, [R1+0x998] ;  /* 0x00099800010a7983 */ /* 0x000ede0000300a00 */
[----:B------:R-:W-:-:S03]  /*1af70*/  NOP ;  /* 0x0000000000007918 */ /* 0x000fc60000000000 */
[----:B------:R-:W-:Y:S04]  /*1af80*/  STL.64 [R1+0x640], R12 ;  /* 0x0006400c01007387 */ /* 0x000fe80000100a00 */
[----:B------:R-:W-:Y:S04]  /*1af90*/  STL.64 [R1+0x648], R14 ;  /* 0x0006480e01007387 */ /* 0x000fe80000100a00 */
[----:B---3--:R-:W-:Y:S04]  /*1afa0*/  STL.64 [R1+0x2130], R10 ;  /* 0x0021300a01007387 */ /* 0x008fe80000100a00 */
[----:B--2---:R0:W-:Y:S04]  /*1afb0*/  STL.64 [R1+0x2128], R8 ;  /* 0x0021280801007387 */ /* 0x0041e80000100a00 */
[----:B0-----:R-:W2:Y:S04]  /*1afc0*/  LDL.LU.64 R8, [R1+0x160] ;  /* 0x0001600001087983 */ /* 0x001ea80000300a00 */
[----:B------:R-:W2:Y:S04]  /*1afd0*/  LDL.LU.64 R10, [R1+0x168] ;  /* 0x00016800010a7983 */ /* 0x000ea80000300a00 */
[----:B------:R-:W3:Y:S04]  /*1afe0*/  LDL.LU.64 R12, [R1+0x2e0] ;  /* 0x0002e000010c7983 */ /* 0x000ee80000300a00 */
[----:B------:R-:W3:Y:S04]  /*1aff0*/  LDL.LU.64 R14, [R1+0x2e8] ;  /* 0x0002e800010e7983 */ /* 0x000ee80000300a00 */
[----:B------:R-:W-:Y:S04]  /*1b000*/  STL.64 [R1+0x20d0], R18 ;  /* 0x0020d01201007387 */ /* 0x000fe80000100a00 */
[----:B------:R-:W-:Y:S04]  /*1b010*/  STL.64 [R1+0x20c8], R16 ;  /* 0x0020c81001007387 */ /* 0x000fe80000100a00 */
[----:B------:R-:W-:Y:S04]  /*1b020*/  STL.64 [R1+0xa40], R24 ;  /* 0x000a401801007387 */ /* 0x000fe80000100a00 */
[----:B------:R0:W-:Y:S04]  /*1b030*/  STL.64 [R1+0xa48], R26 ;  /* 0x000a481a01007387 */ /* 0x0001e80000100a00 */
[----:B0-----:R-:W2:Y:S04]  /*1b040*/  LDL.LU.64 R26, [R1+0x2140] ;  /* 0x00214000011a7983 */ /* 0x001ea80000300a00 */
[----:B------:R-:W2:Y:S01]  /*1b050*/  LDL.LU.64 R24, [R1+0x2138] ;  /* 0x0021380001187983 */ /* 0x000ea20000300a00 */
[----:B------:R-:W-:-:S03]  /*1b060*/  IMAD.MOV.U32 R16, RZ, RZ, R6 ;  /* 0x000000ffff107224 */ /* 0x000fc600078e0006 */
[----:B------:R-:W-:Y:S04]  /*1b070*/  STL.64 [R1+0x20e0], R22 ;  /* 0x0020e01601007387 */ /* 0x000fe80000100a00 */
[----:B------:R0:W-:Y:S04]  /*1b080*/  STL.64 [R1+0x20d8], R20 ;  /* 0x0020d81401007387 */ /* 0x0001e80000100a00 */
[----:B0-----:R-:W4:Y:S04]  /*1b090*/  LDL.LU.64 R20, [R1+0x4b0] ;  /* 0x0004b00001147983 */ /* 0x001f280000300a00 */
[----:B------:R-:W4:Y:S01]  /*1b0a0*/  LDL.LU.64 R22, [R1+0x4b8] ;  /* 0x0004b80001167983 */ /* 0x000f220000300a00 */
[----:B--2---:R-:W-:Y:S03]  /*1b0b0*/  HMMA.16816.F32 R4, R24, R4, R8 ;  /* 0x000000041804723c */ /* 0x004fe60000001808 */
[----:B------:R-:W2:Y:S04]  /*1b0c0*/  LDL.LU.64 R10, [R1+0x2130] ;  /* 0x00213000010a7983 */ /* 0x000ea80000300a00 */
[----:B------:R-:W2:-:S15]  /*1b0d0*/  LDL.LU.64 R8, [R1+0x2128] ;  /* 0x0021280001087983 */ /* 0x000e9e0000300a00 */
[----:B------:R-:W-:-:S01]  /*1b0e0*/  NOP ;  /* 0x0000000000007918 */ /* 0x000fc20000000000 */
[----:B------:R-:W-:Y:S04]  /*1b0f0*/  STL.64 [R1+0xc20], R4 ;  /* 0x000c200401007387 */ /* 0x000fe80000100a00 */
[----:B------:R0:W-:Y:S04]  /*1b100*/  STL.64 [R1+0xc28], R6 ;  /* 0x000c280601007387 */ /* 0x0001e80000100a00 */
[----:B0-----:R-:W2:Y:S04]  /*1b110*/  LDL.LU.64 R6, [R1+0x2120] ;  /* 0x0021200001067983 */ /* 0x001ea80000300a00 */
[----:B------:R-:W2:Y:S04]  /*1b120*/  LDL.LU.64 R4, [R1+0x2118] ;  /* 0x0021180001047983 */ /* 0x000ea80000300a00 */
[----:B------:R-:W-:Y:S04]  /*1b130*/  STL.64 [R1+0x20c0], R26 ;  /* 0x0020c01a01007387 */ /* 0x000fe80000100a00 */
[----:B------:R0:W-:Y:S04]  /*1b140*/  STL.64 [R1+0x20b8], R24 ;  /* 0x0020b81801007387 */ /* 0x0001e80000100a00 */
[----:B0-----:R-:W2:Y:S02]  /*1b150*/  LDL.LU.64 R24, [R1+0xc0] ;  /* 0x0000c00001187983 */ /* 0x001ea40000300a00 */
[----:B--2---:R-:W-:Y:S02]  /*1b160*/  HMMA.16816.F32 R4, R4, R24, R8 ;  /* 0x000000180404723c */ /* 0x004fe40000001808 */
[----:B------:R-:W3:Y:S04]  /*1b170*/  LDL.LU.64 R10, [R1+0x2110] ;  /* 0x00211000010a7983 */ /* 0x000ee80000300a00 */
[----:B------:R-:W3:-:S15]  /*1b180*/  LDL.LU.64 R8, [R1+0x2108] ;  /* 0x0021080001087983 */ /* 0x000ede0000300a00 */
[----:B------:R-:W-:-:S02]  /*1b190*/  NOP ;  /* 0x0000000000007918 */ /* 0x000fc40000000000 */
[----:B------:R-:W-:Y:S04]  /*1b1a0*/  STL.64 [R1+0x3f0], R4 ;  /* 0x0003f00401007387 */ /* 0x000fe80000100a00 */
[----:B------:R0:W-:Y:S04]  /*1b1b0*/  STL.64 [R1+0x3f8], R6 ;  /* 0x0003f80601007387 */ /* 0x0001e80000100a00 */
[----:B0-----:R-:W4:Y:S04]  /*1b1c0*/  LDL.LU.64 R6, [R1+0x2100] ;  /* 0x0021000001067983 */ /* 0x001f280000300a00 */
[----:B------:R-:W4:Y:S01]  /*1b1d0*/  LDL.LU.64 R4, [R1+0x20f8] ;  /* 0x0020f80001047983 */ /* 0x000f220000300a00 */
[-C--:B---3--:R-:W-:Y:S06]  /*1b1e0*/  HMMA.16816.F32 R12, R8, R24.reuse, R12 ;  /* 0x00000018080c723c */ /* 0x088fec000000180c */
[----:B----4-:R-:W-:-:S15]  /*1b1f0*/  HMMA.16816.F32 R20, R4, R24, R20 ;  /* 0x000000180414723c */ /* 0x010fde0000001814 */
[----:B------:R-:W-:-:S08]  /*1b200*/  NOP ;  /* 0x0000000000007918 */ /* 0x000fd00000000000 */
[----:B------:R0:W-:Y:S04]  /*1b210*/  STL.64 [R1+0x410], R20 ;  /* 0x0004101401007387 */ /* 0x0001e80000100a00 */
[----:B------:R1:W-:Y:S04]  /*1b220*/  STL.64 [R1+0x418], R22 ;  /* 0x0004181601007387 */ /* 0x0003e80000100a00 */
[----:B0-----:R-:W2:Y:S04]  /*1b230*/  LDL.LU.64 R20, [R1+0x650] ;  /* 0x0006500001147983 */ /* 0x001ea80000300a00 */
[----:B-1----:R-:W2:Y:S04]  /*1b240*/  LDL.LU.64 R22, [R1+0x658] ;  /* 0x0006580001167983 */ /* 0x002ea80000300a00 */
[----:B------:R-:W-:Y:S04]  /*1b250*/  STL.64 [R1+0x20a0], R6 ;  /* 0x0020a00601007387 */ /* 0x000fe80000100a00 */
[----:B------:R0:W-:Y:S04]  /*1b260*/  STL.64 [R1+0x2098], R4 ;  /* 0x0020980401007387 */ /* 0x0001e80000100a00 */
[----:B0-----:R-:W3:Y:S04]  /*1b270*/  LDL.LU.64 R4, [R1+0x3d0] ;  /* 0x0003d00001047983 */ /* 0x001ee80000300a00 */
[----:B------:R-:W3:Y:S04]  /*1b280*/  LDL.LU.64 R6, [R1+0x3d8] ;  /* 0x0003d80001067983 */ /* 0x000ee80000300a00 */
        /* <DEDUP_REMOVED lines=19> */
[----:B------:R-:W-:Y:S04]  /*1b3c0*/  STL.64 [R1+0x2090], R14 ;  /* 0x0020900e01007387 */ /* 0x000fe80000100a00 */
[----:B------:R2:W-:Y:S04]  /*1b3d0*/  STL.64 [R1+0x2088], R12 ;  /* 0x0020880c01007387 */ /* 0x0005e80000100a00 */
[----:B0-----:R-:W4:Y:S04]  /*1b3e0*/  LDL.LU.64 R8, [R1+0x150] ;  /* 0x0001500001087983 */ /* 0x001f280000300a00 */
[----:B-1----:R-:W4:Y:S01]  /*1b3f0*/  LDL.LU.64 R10, [R1+0x158] ;  /* 0x00015800010a7983 */ /* 0x002f220000300a00 */
[----:B--2---:R-:W-:-:S02]  /*1b400*/  IMAD.MOV.U32 R12, RZ, RZ, R2 ;  /* 0x000000ffff0c7224 */ /* 0x004fc400078e0002 */
[----:B------:R-:W-:-:S07]  /*1b410*/  IMAD.MOV.U32 R13, RZ, RZ, R0 ;  /* 0x000000ffff0d7224 */ /* 0x000fce00078e0000 */
[----:B------:R-:W-:Y:S01]  /*1b420*/  HMMA.16816.F32 R16, R16, R12, R20 ;  /* 0x0000000c1010723c */ /* 0x000fe20000001814 */
[----:B------:R-:W4:Y:S04]  /*1b430*/  LDL.LU.64 R22, [R1+0x20e0] ;  /* 0x0020e00001167983 */ /* 0x000f280000300a00 */
[----:B------:R-:W4:-:S15]  /*1b440*/  LDL.LU.64 R20, [R1+0x20d8] ;  /* 0x0020d80001147983 */ /* 0x000f1e0000300a00 */
[----:B------:R-:W-:-:S03]  /*1b450*/  NOP ;  /* 0x0000000000007918 */ /* 0x000fc60000000000 */
[----:B------:R-:W-:Y:S04]  /*1b460*/  STL.64 [R1+0x3e0], R16 ;  /* 0x0003e01001007387 */ /* 0x000fe80000100a00 */
[----:B------:R0:W-:Y:S04]  /*1b470*/  STL.64 [R1+0x3e8], R18 ;  /* 0x0003e81201007387 */ /* 0x0001e80000100a00 */
[----:B0-----:R-:W3:Y:S04]  /*1b480*/  LDL.LU.64 R18, [R1+0x20d0] ;  /* 0x0020d00001127983 */ /* 0x001ee80000300a00 */
[----:B------:R-:W3:Y:S02]  /*1b490*/  LDL.LU.64 R16, [R1+0x20c8] ;  /* 0x0020c80001107983 */ /* 0x000ee40000300a00 */
[----:B---3--:R-:W-:-:S15]  /*1b4a0*/  HMMA.16816.F32 R4, R16, R12, R4 ;  /* 0x0000000c1004723c */ /* 0x008fde0000001804 */
        /* <DEDUP_REMOVED lines=8> */
[----:B-1----:R-:W2:Y:S01]  /*1b530*/  LDL.64 R16, [R1] ;  /* 0x0000000001107983 */ /* 0x002ea20000100a00 */
[----:B----4-:R-:W-:Y:S03]  /*1b540*/  HMMA.16816.F32 R24, R20, R12, R24 ;  /* 0x0000000c1418723c */ /* 0x010fe60000001818 */
[----:B---3--:R-:W-:Y:S04]  /*1b550*/  STL.64 [R1+0x2070], R18 ;  /* 0x0020701201007387 */ /* 0x008fe80000100a00 */
[----:B--2---:R0:W-:Y:S04]  /*1b560*/  STL.64 [R1+0x2068], R16 ;  /* 0x0020681001007387 */ /* 0x0041e80000100a00 */
[----:B0-----:R-:W2:-:S12]  /*1b570*/  LDL.LU.64 R16, [R1+0xb0] ;  /* 0x0000b00001107983 */ /* 0x001e980000300a00 */
[----:B------:R-:W-:Y:S04]  /*1b580*/  STL.64 [R1+0xa10], R24 ;  /* 0x000a101801007387 */ /* 0x000fe80000100a00 */
[----:B------:R0:W-:Y:S04]  /*1b590*/  STL.64 [R1+0xa18], R26 ;  /* 0x000a181a01007387 */ /* 0x0001e80000100a00 */
[----:B0-----:R-:W3:Y:S04]  /*1b5a0*/  LDL.LU.64 R26, [R1+0x20c0] ;  /* 0x0020c000011a7983 */ /* 0x001ee80000300a00 */
[----:B------:R-:W3:Y:S04]  /*1b5b0*/  LDL.LU.64 R24, [R1+0x20b8] ;  /* 0x0020b80001187983 */ /* 0x000ee80000300a00 */
[----:B------:R-:W-:Y:S04]  /*1b5c0*/  STL.64 [R1+0x2040], R22 ;  /* 0x0020401601007387 */ /* 0x000fe80000100a00 */
[----:B------:R0:W-:Y:S04]  /*1b5d0*/  STL.64 [R1+0x2038], R20 ;  /* 0x0020381401007387 */ /* 0x0001e80000100a00 */
[----:B0-----:R-:W4:Y:S04]  /*1b5e0*/  LDL.LU.64 R20, [R1+0x500] ;  /* 0x0005000001147983 */ /* 0x001f280000300a00 */
[----:B------:R-:W4:Y:S01]  /*1b5f0*/  LDL.LU.64 R22, [R1+0x508] ;  /* 0x0005080001167983 */ /* 0x000f220000300a00 */
[----:B---3--:R-:W-:Y:S03]  /*1b600*/  HMMA.16816.F32 R12, R24, R12, R8 ;  /* 0x0000000c180c723c */ /* 0x008fe60000001808 */
[----:B------:R-:W3:Y:S04]  /*1b610*/  LDL.LU.64 R10, [R1+0x20b0] ;  /* 0x0020b000010a7983 */ /* 0x000ee80000300a00 */
[----:B------:R-:W3:-:S15]  /*1b620*/  LDL.LU.64 R8, [R1+0x20a8] ;  /* 0x0020a80001087983 */ /* 0x000ede0000300a00 */
[----:B------:R-:W-:-:S01]  /*1b630*/  NOP ;  /* 0x0000000000007918 */ /* 0x000fc20000000000 */
[----:B------:R0:W-:Y:S04]  /*1b640*/  STL.64 [R1+0xc10], R12 ;  /* 0x000c100c01007387 */ /* 0x0001e80000100a00 */
[----:B------:R1:W-:Y:S04]  /*1b650*/  STL.64 [R1+0xc18], R14 ;  /* 0x000c180e01007387 */ /* 0x0003e80000100a00 */
[----:B0-----:R-:W3:Y:S04]  /*1b660*/  LDL.LU.64 R12, [R1+0x2d0] ;  /* 0x0002d000010c7983 */ /* 0x001ee80000300a00 */
[----:B-1----:R-:W3:Y:S04]  /*1b670*/  LDL.LU.64 R14, [R1+0x2d8] ;  /* 0x0002d800010e7983 */ /* 0x002ee80000300a00 */
[----:B------:R0:W-:Y:S04]  /*1b680*/  STL.64 [R1+0x2060], R26 ;  /* 0x0020601a01007387 */ /* 0x0001e80000100a00 */
[----:B------:R1:W-:Y:S04]  /*1b690*/  STL.64 [R1+0x2058], R24 ;  /* 0x0020581801007387 */ /* 0x0003e80000100a00 */
[----:B0-----:R-:W2:Y:S04]  /*1b6a0*/  LDL.64 R26, [R1+0x18] ;  /* 0x00001800011a7983 */ /* 0x001ea80000100a00 */
[----:B-1----:R-:W2:Y:S02]  /*1b6b0*/  LDL.64 R24, [R1+0x10] ;  /* 0x0000100001187983 */ /* 0x002ea40000100a00 */
        /* <DEDUP_REMOVED lines=10> */
[----:B------:R-:W2:Y:S04]  /*1b760*/  LDL.LU.64 R24, [R1+0x660] ;  /* 0x0006600001187983 */ /* 0x000ea80000300a00 */
[----:B------:R-:W2:Y:S01]  /*1b770*/  LDL.LU.64 R26, [R1+0x668] ;  /* 0x00066800011a7983 */ /* 0x000ea20000300a00 */
[-C--:B---3--:R-:W-:Y:S06]  /*1b780*/  HMMA.16816.F32 R12, R8, R16.reuse, R12 ;  /* 0x00000010080c723c */ /* 0x088fec000000180c */
[----:B----4-:R-:W-:-:S15]  /*1b790*/  HMMA.16816.F32 R20, R4, R16, R20 ;  /* 0x000000100414723c */ /* 0x010fde0000001814 */
[----:B------:R-:W-:-:S08]  /*1b7a0*/  NOP ;  /* 0x0000000000007918 */ /* 0x000fd00000000000 */
[----:B------:R-:W-:Y:S04]  /*1b7b0*/  STL.64 [R1+0x3d0], R20 ;  /* 0x0003d01401007387 */ /* 0x000fe80000100a00 */
[----:B------:R-:W-:Y:S04]  /*1b7c0*/  STL.64 [R1+0x3d8], R22 ;  /* 0x0003d81601007387 */ /* 0x000fe80000100a00 */
[----:B--2---:R-:W-:Y:S04]  /*1b7d0*/  STL.64 [R1+0x2080], R26 ;  /* 0x0020801a01007387 */ /* 0x004fe80000100a00 */
[----:B------:R0:W-:Y:S04]  /*1b7e0*/  STL.64 [R1+0x2078], R24 ;  /* 0x0020781801007387 */ /* 0x0001e80000100a00 */
        /* <DEDUP_REMOVED lines=9> */
[----:B------:R-:W2:Y:S04]  /*1b880*/  LDL.LU.64 R12, [R1+0x2088] ;  /* 0x00208800010c7983 */ /* 0x000ea80000300a00 */
[----:B------:R-:W-:Y:S04]  /*1b890*/  STL.64 [R1+0x2030], R10 ;  /* 0x0020300a01007387 */ /* 0x000fe80000100a00 */
[----:B------:R0:W-:Y:S01]  /*1b8a0*/  STL.64 [R1+0x2028], R8 ;  /* 0x0020280801007387 */ /* 0x0001e20000100a00 */
[----:B------:R-:W-:-:S02]  /*1b8b0*/  IMAD.MOV.U32 R4, RZ, RZ, R18 ;  /* 0x000000ffff047224 */ /* 0x000fc400078e0012 */
[----:B------:R-:W-:Y:S02]  /*1b8c0*/  IMAD.MOV.U32 R6, RZ, RZ, R2 ;  /* 0x000000ffff067224 */ /* 0x000fe400078e0002 */
[----:B------:R-:W-:Y:S02]  /*1b8d0*/  IMAD.MOV.U32 R7, RZ, RZ, R0 ;  /* 0x000000ffff077224 */ /* 0x000fe400078e0000 */
[----:B------:R-:W-:Y:S02]  /*1b8e0*/  IMAD.MOV.U32 R2, RZ, RZ, R16 ;  /* 0x000000ffff027224 */ /* 0x000fe400078e0010 */
[----:B------:R-:W-:Y:S01]  /*1b8f0*/  IMAD.MOV.U32 R0, RZ, RZ, R17 ;  /* 0x000000ffff007224 */ /* 0x000fe200078e0011 */
[----:B0-----:R-:W4:Y:S04]  /*1b900*/  LDL.LU.64 R8, [R1+0x250] ;  /* 0x0002500001087983 */ /* 0x001f280000300a00 */
[----:B------:R-:W4:Y:S01]  /*1b910*/  LDL.LU.64 R10, [R1+0x258] ;  /* 0x00025800010a7983 */ /* 0x000f220000300a00 */
[----:B--2---:R-:W-:-:S15]  /*1b920*/  HMMA.16816.F32 R24, R12, R16, R24 ;  /* 0x000000100c18723c */ /* 0x004fde0000001818 */
[----:B------:R-:W-:-:S08]  /*1b930*/  NOP ;  /* 0x0000000000007918 */ /* 0x000fd00000000000 */
[----:B------:R-:W-:Y:S04]  /*1b940*/  STL.64 [R1+0xb10], R24 ;  /* 0x000b101801007387 */ /* 0x000fe80000100a00 */
[----:B------:R0:W-:Y:S04]  /*1b950*/  STL.64 [R1+0xb18], R26 ;  /* 0x000b181a01007387 */ /* 0x0001e80000100a00 */
[----:B0-----:R-:W2:Y:S04]  /*1b960*/  LDL.LU.64 R26, [R1+0x2080] ;  /* 0x00208000011a7983 */ /* 0x001ea80000300a00 */
[----:B------:R-:W2:Y:S04]  /*1b970*/  LDL.LU.64 R24, [R1+0x2078] ;  /* 0x0020780001187983 */ /* 0x000ea80000300a00 */
[----:B------:R-:W2:Y:S04]  /*1b980*/  LDL.LU.64 R18, [R1+0x2070] ;  /* 0x0020700001127983 */ /* 0x000ea80000300a00 */
[----:B------:R-:W2:Y:S04]  /*1b990*/  LDL.LU.64 R16, [R1+0x2068] ;  /* 0x0020680001107983 */ /* 0x000ea80000300a00 */
[----:B------:R-:W-:Y:S04]  /*1b9a0*/  STL.64 [R1+0x2010], R14 ;  /* 0x0020100e01007387 */ /* 0x000fe80000100a00 */
[----:B------:R0:W-:Y:S02]  /*1b9b0*/  STL.64 [R1+0x2008], R12 ;  /* 0x0020080c01007387 */ /* 0x0001e40000100a00 */
[----:B0-----:R-:W-:-:S02]  /*1b9c0*/  IMAD.MOV.U32 R12, RZ, RZ, R2 ;  /* 0x000000ffff0c7224 */ /* 0x001fc400078e0002 */
[----:B------:R-:W-:Y:S02]  /*1b9d0*/  IMAD.MOV.U32 R13, RZ, RZ, R0 ;  /* 0x000000ffff0d7224 */ /* 0x000fe400078e0000 */
[----:B------:R-:W-:-:S05]  /*1b9e0*/  IMAD.MOV.U32 R5, RZ, RZ, R3 ;  /* 0x000000ffff057224 */ /* 0x000fca00078e0003 */
[----:B--2---:R-:W-:Y:S06]  /*1b9f0*/  HMMA.16816.F32 R24, R16, R12, R24 ;  /* 0x0000000c1018723c */ /* 0x004fec0000001818 */
[----:B------:R-:W-:Y:S02]  /*1ba00*/  IMAD.MOV.U32 R2, RZ, RZ, R18 ;  /* 0x000000ffff027224 */ /* 0x000fe400078e0012 */
[----:B------:R-:W-:Y:S02]  /*1ba10*/  IMAD.MOV.U32 R0, RZ, RZ, R19 ;  /* 0x000000ffff007224 */ /* 0x000fe400078e0013 */
[----:B------:R-:W-:-:S02]  /*1ba20*/  IMAD.MOV.U32 R28, RZ, RZ, R16 ;  /* 0x000000ffff1c7224 */ /* 0x000fc400078e0010 */
[----:B------:R-:W-:-:S11]  /*1ba30*/  IMAD.MOV.U32 R3, RZ, RZ, R17 ;  /* 0x000000ffff037224 */ /* 0x000fd600078e0011 */
[----:B------:R-:W-:Y:S04]  /*1ba40*/  STL.64 [R1+0x320], R24 ;  /* 0x0003201801007387 */ /* 0x000fe80000100a00 */
[----:B------:R0:W-:Y:S04]  /*1ba50*/  STL.64 [R1+0x328], R26 ;  /* 0x0003281a01007387 */ /* 0x0001e80000100a00 */
[----:B0-----:R-:W2:Y:S04]  /*1ba60*/  LDL.LU.64 R26, [R1+0x2060] ;  /* 0x00206000011a7983 */ /* 0x001ea80000300a00 */
[----:B------:R-:W2:Y:S04]  /*1ba70*/  LDL.LU.64 R24, [R1+0x2058] ;  /* 0x0020580001187983 */ /* 0x000ea80000300a00 */
[----:B------:R-:W3:Y:S04]  /*1ba80*/  LDL.LU.64 R18, [R1+0x2050] ;  /* 0x0020500001127983 */ /* 0x000ee80000300a00 */
[----:B------:R-:W3:Y:S02]  /*1ba90*/  LDL.LU.64 R16, [R1+0x2048] ;  /* 0x0020480001107983 */ /* 0x000ee40000300a00 */
[----:B---3--:R-:W-:-:S15]  /*1baa0*/  HMMA.16816.F32 R20, R16, R12, R20 ;  /* 0x0000000c1014723c */ /* 0x008fde0000001814 */
[----:B------:R-:W-:-:S08]  /*1bab0*/  NOP ;  /* 0x0000000000007918 */ /* 0x000fd00000000000 */
[----:B------:R-:W-:Y:S04]  /*1bac0*/  STL.64 [R1+0x3c0], R20 ;  /* 0x0003c01401007387 */ /* 0x000fe80000100a00 */
[----:B------:R0:W-:Y:S04]  /*1bad0*/  STL.64 [R1+0x3c8], R22 ;  /* 0x0003c81601007387 */ /* 0x0001e80000100a00 */
[----:B0-----:R-:W4:Y:S04]  /*1bae0*/  LDL.LU.64 R22, [R1+0x2040] ;  /* 0x0020400001167983 */ /* 0x001f280000300a00 */
[----:B------:R-:W4:Y:S04]  /*1baf0*/  LDL.LU.64 R20, [R1+0x2038] ;  /* 0x0020380001147983 */ /* 0x000f280000300a00 */
[----:B------:R-:W-:Y:S04]  /*1bb00*/  STL.64 [R1+0x1ff0], R18 ;  /* 0x001ff01201007387 */ /* 0x000fe80000100a00 */
[----:B------:R4:W-:Y:S02]  /*1bb10*/  STL.64 [R1+0x1fe8], R16 ;  /* 0x001fe81001007387 */ /* 0x0009e40000100a00 */
[----:B----4-:R-:W-:Y:S02]  /*1bb20*/  HMMA.16816.F32 R16, R20, R12, R8 ;  /* 0x0000000c1410723c */ /* 0x010fe40000001808 */
        /* <DEDUP_REMOVED lines=9> */
[----:B0-----:R-:W3:Y:S04]  /*1bbc0*/  LDL.LU.64 R20, [R1+0x140] ;  /* 0x0001400001147983 */ /* 0x001ee80000300a00 */
[----:B------:R-:W3:Y:S04]  /*1bbd0*/  LDL.LU.64 R22, [R1+0x148] ;  /* 0x0001480001167983 */ /* 0x000ee80000300a00 */
[----:B--2---:R-:W-:Y:S04]  /*1bbe0*/  STL.64 [R1+0x1fe0], R26 ;  /* 0x001fe01a01007387 */ /* 0x004fe80000100a00 */
[----:B------:R-:W-:Y:S01]  /*1bbf0*/  STL.64 [R1+0x1fd8], R24 ;  /* 0x001fd81801007387 */ /* 0x000fe20000100a00 */
[----:B---3--:R-:W-:Y:S03]  /*1bc00*/  HMMA.16816.F32 R12, R24, R12, R20 ;  /* 0x0000000c180c723c */ /* 0x008fe60000001814 */
[----:B------:R-:W0:Y:S04]  /*1bc10*/  LDSM.16.M88.4 R20, [R29+UR4+0x2000] ;  /* 0x002000041d14783b */ /* 0x000e280008000200 */
[----:B------:R-:W1:-:S15]  /*1bc20*/  LDSM.16.M88.4 R24, [R29+UR4+0x1c00] ;  /* 0x001c00041d18783b */ /* 0x000e5e0008000200 */
[----:B------:R-:W-:-:S01]  /*1bc30*/  NOP ;  /* 0x0000000000007918 */ /* 0x000fc20000000000 */
[----:B------:R2:W-:Y:S04]  /*1bc40*/  STL.64 [R1+0xc00], R12 ;  /* 0x000c000c01007387 */ /* 0x0005e80000100a00 */
[----:B------:R3:W-:Y:S04]  /*1bc50*/  STL.64 [R1+0xc08], R14 ;  /* 0x000c080e01007387 */ /* 0x0007e80000100a00 */
[----:B--2---:R-:W2:Y:S04]  /*1bc60*/  LDL.LU.64 R12, [R1+0x2c0] ;  /* 0x0002c000010c7983 */ /* 0x004ea80000300a00 */
[----:B---3--:R-:W2:Y:S04]  /*1bc70*/  LDL.LU.64 R14, [R1+0x2c8] ;  /* 0x0002c800010e7983 */ /* 0x008ea80000300a00 */
[----:B0-----:R-:W-:Y:S04]  /*1bc80*/  STL.64 [R1+0x90], R20 ;  /* 0x0000901401007387 */ /* 0x001fe80000100a00 */
[----:B------:R-:W-:Y:S04]  /*1bc90*/  STL.64 [R1+0x98], R22 ;  /* 0x0000981601007387 */ /* 0x000fe80000100a00 */
[----:B------:R-:W0:Y:S01]  /*1bca0*/  LDSM.16.M88.4 R20, [R29+UR4+0x2400] ;  /* 0x002400041d14783b */ /* 0x000e220008000200 */
[-C--:B-1----:R-:W-:Y:S03]  /*1bcb0*/  HMMA.16816.F32 R4, R4, R24.reuse, R8 ;  /* 0x000000180404723c */ /* 0x082fe60000001808 */
[----:B0-----:R-:W-:Y:S04]  /*1bcc0*/  STL.64 [R1+0x80], R20 ;  /* 0x0000801401007387 */ /* 0x001fe80000100a00 */
[----:B------:R-:W-:Y:S04]  /*1bcd0*/  STL.64 [R1+0x88], R22 ;  /* 0x0000881601007387 */ /* 0x000fe80000100a00 */
[----:B------:R-:W0:Y:S04]  /*1bce0*/  LDSM.16.M88.4 R20, [R29+UR4+0x2800] ;  /* 0x002800041d14783b */ /* 0x000e280008000200 */
[----:B0-----:R0:W-:Y:S04]  /*1bcf0*/  STL.64 [R1+0x70], R20 ;  /* 0x0000701401007387 */ /* 0x0011e80000100a00 */
[----:B------:R1:W-:Y:S04]  /*1bd00*/  STL.64 [R1+0x78], R22 ;  /* 0x0000781601007387 */ /* 0x0003e80000100a00 */
[----:B0-----:R-:W3:Y:S04]  /*1bd10*/  LDL.LU.64 R20, [R1+0x1c0] ;  /* 0x0001c00001147983 */ /* 0x001ee80000300a00 */
[----:B-1----:R-:W3:Y:S04]  /*1bd20*/  LDL.LU.64 R22, [R1+0x1c8] ;  /* 0x0001c80001167983 */ /* 0x002ee80000300a00 */
[----:B------:R-:W-:Y:S04]  /*1bd30*/  STL.64 [R1+0xa8], R26 ;  /* 0x0000a81a01007387 */ /* 0x000fe80000100a00 */
[----:B------:R-:W-:Y:S04]  /*1bd40*/  STL [R1+0x1ea8], R29 ;  /* 0x001ea81d01007387 */ /* 0x000fe80000100800 */
[----:B------:R-:W2:Y:S04]  /*1bd50*/  LDL.LU.64 R10, [R1+0x2030] ;  /* 0x00203000010a7983 */ /* 0x000ea80000300a00 */
[----:B------:R-:W2:Y:S04]  /*1bd60*/  LDL.LU.64 R8, [R1+0x2028] ;  /* 0x0020280001087983 */ /* 0x000ea80000300a00 */
[----:B------:R-:W-:Y:S04]  /*1bd70*/  STL.64 [R1+0x300], R4 ;  /* 0x0003000401007387 */ /* 0x000fe80000100a00 */
[----:B------:R0:W-:Y:S04]  /*1bd80*/  STL.64 [R1+0x308], R6 ;  /* 0x0003080601007387 */ /* 0x0001e80000100a00 */
[----:B0-----:R-:W4:Y:S04]  /*1bd90*/  LDL.LU.64 R6, [R1+0x2020] ;  /* 0x0020200001067983 */ /* 0x001f280000300a00 */
[----:B------:R-:W4:Y:S01]  /*1bda0*/  LDL.LU.64 R4, [R1+0x2018] ;  /* 0x0020180001047983 */ /* 0x000f220000300a00 */
[-C--:B--2---:R-:W-:Y:S06]  /*1bdb0*/  HMMA.16816.F32 R12, R8, R24.reuse, R12 ;  /* 0x00000018080c723c */ /* 0x084fec000000180c */
[----:B----4-:R-:W-:-:S15]  /*1bdc0*/  HMMA.16816.F32 R16, R4, R24, R16 ;  /* 0x000000180410723c */ /* 0x010fde0000001810 */
        /* <DEDUP_REMOVED lines=9> */
[----:B0-----:R-:W3:Y:S04]  /*1be60*/  LDL.LU.64 R14, [R1+0x2010] ;  /* 0x00201000010e7983 */ /* 0x001ee80000300a00 */
[----:B------:R-:W3:Y:S04]  /*1be70*/  LDL.LU.64 R12, [R1+0x2008] ;  /* 0x00200800010c7983 */ /* 0x000ee80000300a00 */
[----:B------:R-:W-:Y:S04]  /*1be80*/  STL.64 [R1+0x1fa0], R10 ;  /* 0x001fa00a01007387 */ /* 0x000fe80000100a00 */
[----:B------:R0:W-:Y:S01]  /*1be90*/  STL.64 [R1+0x1f98], R8 ;  /* 0x001f980801007387 */ /* 0x0001e20000100a00 */
[----:B------:R-:W-:-:S02]  /*1bea0*/  IMAD.MOV.U32 R6, RZ, RZ, R2 ;  /* 0x000000ffff067224 */ /* 0x000fc400078e0002 */
[----:B------:R-:W-:Y:S02]  /*1beb0*/  IMAD.MOV.U32 R7, RZ, RZ, R0 ;  /* 0x000000ffff077224 */ /* 0x000fe400078e0000 */
[----:B------:R-:W-:Y:S02]  /*1bec0*/  IMAD.MOV.U32 R2, RZ, RZ, R24 ;  /* 0x000000ffff027224 */ /* 0x000fe400078e0018 */
[----:B------:R-:W-:Y:S01]  /*1bed0*/  IMAD.MOV.U32 R0, RZ, RZ, R25 ;  /* 0x000000ffff007224 */ /* 0x000fe200078e0019 */
[----:B0-----:R-:W4:Y:S04]  /*1bee0*/  LDL.LU.64 R8, [R1+0x440] ;  /* 0x0004400001087983 */ /* 0x001f280000300a00 */
[----:B------:R-:W4:Y:S01]  /*1bef0*/  LDL.LU.64 R10, [R1+0x448] ;  /* 0x00044800010a7983 */ /* 0x000f220000300a00 */
[----:B------:R-:W-:-:S02]  /*1bf00*/  IMAD.MOV.U32 R4, RZ, RZ, R28 ;  /* 0x000000ffff047224 */ /* 0x000fc400078e001c */
[----:B------:R-:W-:Y:S01]  /*1bf10*/  IMAD.MOV.U32 R5, RZ, RZ, R3 ;  /* 0x000000ffff057224 */ /* 0x000fe200078e0003 */
[----:B---3--:R-:W-:-:S15]  /*1bf20*/  HMMA.16816.F32 R20, R12, R24, R20 ;  /* 0x000000180c14723c */ /* 0x008fde0000001814 */
[----:B------:R-:W-:-:S08]  /*1bf30*/  NOP ;  /* 0x0000000000007918 */ /* 0x000fd00000000000 */
[----:B------:R-:W-:Y:S04]  /*1bf40*/  STL.64 [R1+0xae0], R20 ;  /* 0x000ae01401007387 */ /* 0x000fe80000100a00 */
[----:B------:R0:W-:Y:S04]  /*1bf50*/  STL.64 [R1+0xae8], R22 ;  /* 0x000ae81601007387 */ /* 0x0001e80000100a00 */
[----:B0-----:R-:W3:Y:S04]  /*1bf60*/  LDL.LU.64 R22, [R1+0x2000] ;  /* 0x0020000001167983 */ /* 0x001ee80000300a00 */
[----:B------:R-:W3:Y:S04]  /*1bf70*/  LDL.LU.64 R20, [R1+0x1ff8] ;  /* 0x001ff80001147983 */ /* 0x000ee80000300a00 */
[----:B------:R-:W3:Y:S04]  /*1bf80*/  LDL.LU.64 R24, [R1+0x240] ;  /* 0x0002400001187983 */ /* 0x000ee80000300a00 */
[----:B------:R-:W3:Y:S04]  /*1bf90*/  LDL.LU.64 R26, [R1+0x248] ;  /* 0x00024800011a7983 */ /* 0x000ee80000300a00 */
[----:B------:R-:W-:Y:S04]  /*1bfa0*/  STL.64 [R1+0x1fc0], R14 ;  /* 0x001fc00e01007387 */ /* 0x000fe80000100a00 */
[----:B------:R0:W-:Y:S02]  /*1bfb0*/  STL.64 [R1+0x1fb8], R12 ;  /* 0x001fb80c01007387 */ /* 0x0001e40000100a00 */
[----:B0-----:R-:W-:-:S02]  /*1bfc0*/  IMAD.MOV.U32 R12, RZ, RZ, R2 ;  /* 0x000000ffff0c7224 */ /* 0x001fc400078e0002 */
[----:B------:R-:W-:-:S07]  /*1bfd0*/  IMAD.MOV.U32 R13, RZ, RZ, R0 ;  /* 0x000000ffff0d7224 */ /* 0x000fce00078e0000 */
[----:B--2---:R-:W-:Y:S01]  /*1bfe0*/  HMMA.16816.F32 R4, R4, R12, R16 ;  /* 0x0000000c0404723c */ /* 0x004fe20000001810 */
[----:B------:R-:W4:Y:S04]  /*1bff0*/  LDL.LU.64 R18, [R1+0x1ff0] ;  /* 0x001ff00001127983 */ /* 0x000f280000300a00 */
[----:B------:R-:W4:-:S15]  /*1c000*/  LDL.LU.64 R16, [R1+0x1fe8] ;  /* 0x001fe80001107983 */ /* 0x000f1e0000300a00 */
[----:B------:R-:W-:-:S03]  /*1c010*/  NOP ;  /* 0x0000000000007918 */ /* 0x000fc60000000000 */
[----:B------:R0:W-:Y:S04]  /*1c020*/  STL.64 [R1+0x2f0], R4 ;  /* 0x0002f00401007387 */ /* 0x0001e80000100a00 */
[----:B------:R1:W-:Y:S04]  /*1c030*/  STL.64 [R1+0x2f8], R6 ;  /* 0x0002f80601007387 */ /* 0x0003e80000100a00 */
[----:B0-----:R-:W2:Y:S04]  /*1c040*/  LDL.LU.64 R4, [R1+0x960] ;  /* 0x0009600001047983 */ /* 0x001ea80000300a00 */
[----:B-1----:R-:W2:Y:S01]  /*1c050*/  LDL.LU.64 R6, [R1+0x968] ;  /* 0x0009680001067983 */ /* 0x002ea20000300a00 */
[-C--:B---3--:R-:W-:Y:S06]  /*1c060*/  HMMA.16816.F32 R24, R20, R12.reuse, R24 ;  /* 0x0000000c1418723c */ /* 0x088fec0000001818 */
[-C--:B----4-:R-:W-:Y:S01]  /*1c070*/  HMMA.16816.F32 R8, R16, R12.reuse, R8 ;  /* 0x0000000c1008723c */ /* 0x090fe20000001808 */
[----:B--2---:R-:W-:Y:S04]  /*1c080*/  STL.64 [R1+0x1fd0], R6 ;  /* 0x001fd00601007387 */ /* 0x004fe80000100a00 */
[----:B------:R0:W-:Y:S04]  /*1c090*/  STL.64 [R1+0x1fc8], R4 ;  /* 0x001fc80401007387 */ /* 0x0001e80000100a00 */
[----:B0-----:R-:W2:Y:S04]  /*1c0a0*/  LDL.LU.64 R4, [R1+0x130] ;  /* 0x0001300001047983 */ /* 0x001ea80000300a00 */
[----:B------:R-:W2:Y:S10]  /*1c0b0*/  LDL.LU.64 R6, [R1+0x138] ;  /* 0x0001380001067983 */ /* 0x000eb40000300a00 */
[----:B------:R0:W-:Y:S04]  /*1c0c0*/  STL.64 [R1+0x440], R8 ;  /* 0x0004400801007387 */ /* 0x0001e80000100a00 */
[----:B------:R1:W-:Y:S04]  /*1c0d0*/  STL.64 [R1+0x448], R10 ;  /* 0x0004480a01007387 */ /* 0x0003e80000100a00 */
[----:B0-----:R-:W3:Y:S04]  /*1c0e0*/  LDL.LU.64 R8, [R1+0x560] ;  /* 0x0005600001087983 */ /* 0x001ee80000300a00 */
[----:B-1----:R-:W3:Y:S04]  /*1c0f0*/  LDL.LU.64 R10, [R1+0x568] ;  /* 0x00056800010a7983 */ /* 0x002ee80000300a00 */
[----:B------:R-:W-:Y:S04]  /*1c100*/  STL.64 [R1+0x1f90], R18 ;  /* 0x001f901201007387 */ /* 0x000fe80000100a00 */
[----:B------:R0:W-:Y:S04]  /*1c110*/  STL.64 [R1+0x1f88], R16 ;  /* 0x001f881001007387 */ /* 0x0001e80000100a00 */
[----:B0-----:R-:W4:Y:S04]  /*1c120*/  LDL.LU.64 R16, [R1+0x90] ;  /* 0x0000900001107983 */ /* 0x001f280000300a00 */
[----:B------:R-:W-:Y:S04]  /*1c130*/  STL.64 [R1+0x860], R24 ;  /* 0x0008601801007387 */ /* 0x000fe80000100a00 */
[----:B------:R0:W-:Y:S04]  /*1c140*/  STL.64 [R1+0x868], R26 ;  /* 0x0008681a01007387 */ /* 0x0001e80000100a00 */
[----:B0-----:R-:W2:Y:S04]  /*1c150*/  LDL.LU.64 R26, [R1+0x1fe0] ;  /* 0x001fe000011a7983 */ /* 0x001ea80000300a00 */
[----:B------:R-:W2:Y:S04]  /*1c160*/  LDL.LU.64 R24, [R1+0x1fd8] ;  /* 0x001fd80001187983 */ /* 0x000ea80000300a00 */
[----:B------:R0:W-:Y:S04]  /*1c170*/  STL.64 [R1+0x1f80], R22 ;  /* 0x001f801601007387 */ /* 0x0001e80000100a00 */
[----:B------:R1:W-:Y:S04]  /*1c180*/  STL.64 [R1+0x1f78], R20 ;  /* 0x001f781401007387 */ /* 0x0003e80000100a00 */
[----:B0-----:R-:W4:Y:S04]  /*1c190*/  LDL.64 R22, [R1+0x18] ;  /* 0x0000180001167983 */ /* 0x001f280000100a00 */
[----:B-1----:R-:W4:Y:S01]  /*1c1a0*/  LDL.64 R20, [R1+0x10] ;  /* 0x0000100001147983 */ /* 0x002f220000100a00 */
[----:B--2---:R-:W-:Y:S03]  /*1c1b0*/  HMMA.16816.F32 R12, R24, R12, R4 ;  /* 0x0000000c180c723c */ /* 0x004fe60000001804 */
[----:B------:R-:W4:Y:S04]  /*1c1c0*/  LDL.LU.64 R6, [R1+0x1fd0] ;  /* 0x001fd00001067983 */ /* 0x000f280000300a00 */
[----:B------:R-:W4:-:S15]  /*1c1d0*/  LDL.LU.64 R4, [R1+0x1fc8] ;  /* 0x001fc80001047983 */ /* 0x000f1e0000300a00 */
[----:B------:R-:W-:-:S01]  /*1c1e0*/  NOP ;  /* 0x0000000000007918 */ /* 0x000fc20000000000 */
[----:B------:R-:W-:Y:S04]  /*1c1f0*/  STL.64 [R1+0xbf0], R12 ;  /* 0x000bf00c01007387 */ /* 0x000fe80000100a00 */
[----:B------:R0:W-:Y:S04]  /*1c200*/  STL.64 [R1+0xbf8], R14 ;  /* 0x000bf80e01007387 */ /* 0x0001e80000100a00 */
[----:B0-----:R-:W2:Y:S04]  /*1c210*/  LDL.LU.64 R14, [R1+0x1fc0] ;  /* 0x001fc000010e7983 */ /* 0x001ea80000300a00 */
[----:B------:R-:W2:Y:S04]  /*1c220*/  LDL.LU.64 R12, [R1+0x1fb8] ;  /* 0x001fb800010c7983 */ /* 0x000ea80000300a00 */
[----:B------:R-:W-:Y:S04]  /*1c230*/  STL.64 [R1+0x1f70], R26 ;  /* 0x001f701a01007387 */ /* 0x000fe80000100a00 */
[----:B------:R0:W-:Y:S04]  /*1c240*/  STL.64 [R1+0x1f68], R24 ;  /* 0x001f681801007387 */ /* 0x0001e80000100a00 */
[----:B0-----:R-:W2:Y:S04]  /*1c250*/  LDL.LU.64 R24, [R1+0x350] ;  /* 0x0003500001187983 */ /* 0x001ea80000300a00 */
[----:B------:R-:W2:Y:S01]  /*1c260*/  LDL.LU.64 R26, [R1+0x358] ;  /* 0x00035800011a7983 */ /* 0x000ea20000300a00 */
[----:B----4-:R-:W-:-:S15]  /*1c270*/  HMMA.16816.F32 R4, R20, R16, R4 ;  /* 0x000000101404723c */ /* 0x010fde0000001804 */
[----:B------:R-:W-:-:S08]  /*1c280*/  NOP ;  /* 0x0000000000007918 */ /* 0x000fd00000000000 */
[----:B------:R-:W-:Y:S04]  /*1c290*/  STL.64 [R1+0x290], R4 ;  /* 0x0002900401007387 */ /* 0x000fe80000100a00 */
[----:B------:R0:W-:Y:S04]  /*1c2a0*/  STL.64 [R1+0x298], R6 ;  /* 0x0002980601007387 */ /* 0x0001e80000100a00 */
[----:B0-----:R-:W3:Y:S04]  /*1c2b0*/  LDL.LU.64 R6, [R1+0x1fb0] ;  /* 0x001fb00001067983 */ /* 0x001ee80000300a00 */
[----:B------:R-:W3:Y:S01]  /*1c2c0*/  LDL.LU.64 R4, [R1+0x1fa8] ;  /* 0x001fa80001047983 */ /* 0x000ee20000300a00 */
[----:B------:R-:W-:-:S02]  /*1c2d0*/  IMAD.MOV.U32 R3, RZ, RZ, R22 ;  /* 0x000000ffff037224 */ /* 0x000fc400078e0016 */
[----:B------:R-:W-:Y:S01]  /*1c2e0*/  IMAD.MOV.U32 R0, RZ, RZ, R23 ;  /* 0x000000ffff007224 */ /* 0x000fe200078e0017 */
[----:B------:R-:W4:Y:S04]  /*1c2f0*/  LDL.LU.64 R20, [R1+0x1b0] ;  /* 0x0001b00001147983 */ /* 0x000f280000300a00 */
[----:B------:R-:W4:Y:S01]  /*1c300*/  LDL.LU.64 R22, [R1+0x1b8] ;  /* 0x0001b80001167983 */ /* 0x000f220000300a00 */
[----:B---3--:R-:W-:-:S15]  /*1c310*/  HMMA.16816.F32 R8, R4, R16, R8 ;  /* 0x000000100408723c */ /* 0x008fde0000001808 */
[----:B------:R-:W-:-:S08]  /*1c320*/  NOP ;  /* 0x0000000000007918 */ /* 0x000fd00000000000 */
[----:B------:R-:W-:Y:S04]  /*1c330*/  STL.64 [R1+0x2e0], R8 ;  /* 0x0002e00801007387 */ /* 0x000fe80000100a00 */
[----:B------:R0:W-:Y:S04]  /*1c340*/  STL.64 [R1+0x2e8], R10 ;  /* 0x0002e80a01007387 */ /* 0x0001e80000100a00 */
[----:B0-----:R-:W2:Y:S04]  /*1c350*/  LDL.LU.64 R10, [R1+0x1fa0] ;  /* 0x001fa000010a7983 */ /* 0x001ea80000300a00 */
[----:B------:R-:W2:Y:S04]  /*1c360*/  LDL.LU.64 R8, [R1+0x1f98] ;  /* 0x001f980001087983 */ /* 0x000ea80000300a00 */
[----:B------:R0:W-:Y:S04]  /*1c370*/  STL.64 [R1+0x1f48], R6 ;  /* 0x001f480601007387 */ /* 0x0001e80000100a00 */
[----:B------:R1:W-:Y:S01]  /*1c380*/  STL.64 [R1+0x1f40], R4 ;  /* 0x001f400401007387 */ /* 0x0003e20000100a00 */
[----:B------:R-:W-:-:S03]  /*1c390*/  IMAD.MOV.U32 R2, RZ, RZ, R17 ;  /* 0x000000ffff027224 */ /* 0x000fc600078e0011 */
[----:B0-----:R-:W3:Y:S04]  /*1c3a0*/  LDL.64 R6, [R1+0x8] ;  /* 0x0000080001067983 */ /* 0x001ee80000100a00 */
[----:B-1----:R-:W3:Y:S01]  /*1c3b0*/  LDL.64 R4, [R1] ;  /* 0x0000000001047983 */ /* 0x002ee20000100a00 */
[----:B--2---:R-:W-:-:S15]  /*1c3c0*/  HMMA.16816.F32 R24, R8, R16, R24 ;  /* 0x000000100818723c */ /* 0x004fde0000001818 */
[----:B------:R-:W-:-:S08]  /*1c3d0*/  NOP ;  /* 0x0000000000007918 */ /* 0x000fd00000000000 */
[----:B------:R0:W-:Y:S04]  /*1c3e0*/  STL.64 [R1+0x350], R24 ;  /* 0x0003501801007387 */ /* 0x0001e80000100a00 */
[----:B------:R-:W-:Y:S01]  /*1c3f0*/  STL.64 [R1+0x358], R26 ;  /* 0x0003581a01007387 */ /* 0x000fe20000100a00 */
[----:B0-----:R-:W-:-:S03]  /*1c400*/  IMAD.MOV.U32 R24, RZ, RZ, R16 ;  /* 0x000000ffff187224 */ /* 0x001fc600078e0010 */
[----:B------:R-:W3:Y:S04]  /*1c410*/  LDL.LU.64 R16, [R1+0x690] ;  /* 0x0006900001107983 */ /* 0x000ee80000300a00 */
[----:B------:R-:W3:Y:S04]  /*1c420*/  LDL.LU.64 R18, [R1+0x698] ;  /* 0x0006980001127983 */ /* 0x000ee80000300a00 */
[----:B------:R-:W-:Y:S04]  /*1c430*/  STL.64 [R1+0x1f28], R10 ;  /* 0x001f280a01007387 */ /* 0x000fe80000100a00 */
[----:B------:R0:W-:Y:S04]  /*1c440*/  STL.64 [R1+0x1f20], R8 ;  /* 0x001f200801007387 */ /* 0x0001e80000100a00 */
[----:B0-----:R-:W2:Y:S04]  /*1c450*/  LDL.LU.64 R8, [R1+0x80] ;  /* 0x0000800001087983 */ /* 0x001ea80000300a00 */
[----:B--2---:R0:W-:Y:S02]  /*1c460*/  STL.64 [R1+0x1f50], R8 ;  /* 0x001f500801007387 */ /* 0x0041e40000100a00 */
[----:B0-----:R-:W-:-:S02]  /*1c470*/  IMAD.MOV.U32 R8, RZ, RZ, R24 ;  /* 0x000000ffff087224 */ /* 0x001fc400078e0018 */
[----:B------:R-:W-:-:S07]  /*1c480*/  IMAD.MOV.U32 R9, RZ, RZ, R2 ;  /* 0x000000ffff097224 */ /* 0x000fce00078e0002 */
[----:B----4-:R-:W-:Y:S01]  /*1c490*/  HMMA.16816.F32 R24, R12, R8, R20 ;  /* 0x000000080c18723c */ /* 0x010fe20000001814 */
[----:B------:R-:W2:Y:S04]  /*1c4a0*/  LDL.LU.64 R20, [R1+0x460] ;  /* 0x0004600001147983 */ /* 0x000ea80000300a00 */
[----:B------:R-:W2:-:S15]  /*1c4b0*/  LDL.LU.64 R22, [R1+0x468] ;  /* 0x0004680001167983 */ /* 0x000e9e0000300a00 */
[----:B------:R-:W-:-:S03]  /*1c4c0*/  NOP ;  /* 0x0000000000007918 */ /* 0x000fc60000000000 */
[----:B------:R0:W-:Y:S04]  /*1c4d0*/  STL.64 [R1+0xab0], R24 ;  /* 0x000ab01801007387 */ /* 0x0001e80000100a00 */
[----:B------:R1:W-:Y:S04]  /*1c4e0*/  STL.64 [R1+0xab8], R26 ;  /* 0x000ab81a01007387 */ /* 0x0003e80000100a00 */
[----:B0-----:R-:W4:Y:S04]  /*1c4f0*/  LDL.LU.64 R24, [R1+0x340] ;  /* 0x0003400001187983 */ /* 0x001f280000300a00 */
[----:B-1----:R-:W4:Y:S04]  /*1c500*/  LDL.LU.64 R26, [R1+0x348] ;  /* 0x00034800011a7983 */ /* 0x002f280000300a00 */
[----:B------:R-:W-:Y:S04]  /*1c510*/  STL.64 [R1+0x1f38], R14 ;  /* 0x001f380e01007387 */ /* 0x000fe80000100a00 */
[----:B------:R0:W-:Y:S04]  /*1c520*/  STL.64 [R1+0x1f30], R12 ;  /* 0x001f300c01007387 */ /* 0x0001e80000100a00 */
[----:B0-----:R-:W2:Y:S04]  /*1c530*/  LDL.LU.64 R12, [R1+0x590] ;  /* 0x00059000010c7983 */ /* 0x001ea80000300a00 */
[----:B------:R-:W4:Y:S01]  /*1c540*/  LDL.LU.64 R14, [R1+0x598] ;  /* 0x00059800010e7983 */ /* 0x000f220000300a00 */
[----:B---3--:R-:W-:Y:S03]  /*1c550*/  HMMA.16816.F32 R16, R4, R8, R16 ;  /* 0x000000080410723c */ /* 0x008fe60000001810 */
[----:B----4-:R-:W-:Y:S04]  /*1c560*/  STL.64 [R1+0x1f60], R14 ;  /* 0x001f600e01007387 */ /* 0x010fe80000100a00 */
[----:B--2---:R0:W-:Y:S04]  /*1c570*/  STL.64 [R1+0x1f58], R12 ;  /* 0x001f580c01007387 */ /* 0x0041e80000100a00 */
[----:B0-----:R-:W2:Y:S04]  /*1c580*/  LDL.LU.64 R12, [R1+0x120] ;  /* 0x00012000010c7983 */ /* 0x001ea80000300a00 */
[----:B------:R-:W2:Y:S08]  /*1c590*/  LDL.LU.64 R14, [R1+0x128] ;  /* 0x00012800010e7983 */ /* 0x000eb00000300a00 */
[----:B------:R-:W-:Y:S04]  /*1c5a0*/  STL.64 [R1+0x2a0], R16 ;  /* 0x0002a01001007387 */ /* 0x000fe80000100a00 */
[----:B------:R0:W-:Y:S04]  /*1c5b0*/  STL.64 [R1+0x2a8], R18 ;  /* 0x0002a81201007387 */ /* 0x0001e80000100a00 */
[----:B0-----:R-:W3:Y:S04]  /*1c5c0*/  LDL.LU.64 R18, [R1+0x1f90] ;  /* 0x001f900001127983 */ /* 0x001ee80000300a00 */
[----:B------:R-:W3:Y:S01]  /*1c5d0*/  LDL.LU.64 R16, [R1+0x1f88] ;  /* 0x001f880001107983 */ /* 0x000ee20000300a00 */
[----:B------:R-:W-:-:S02]  /*1c5e0*/  IMAD.MOV.U32 R29, RZ, RZ, R5 ;  /* 0x000000ffff1d7224 */ /* 0x000fc400078e0005 */
[----:B------:R-:W-:Y:S02]  /*1c5f0*/  IMAD.MOV.U32 R28, RZ, RZ, R6 ;  /* 0x000000ffff1c7224 */ /* 0x000fe400078e0006 */
[----:B------:R-:W-:Y:S01]  /*1c600*/  IMAD.MOV.U32 R2, RZ, RZ, R7 ;  /* 0x000000ffff027224 */ /* 0x000fe200078e0007 */
[----:B------:R-:W4:Y:S04]  /*1c610*/  LDL.LU.64 R4, [R1+0x950] ;  /* 0x0009500001047983 */ /* 0x000f280000300a00 */
[----:B------:R-:W4:Y:S01]  /*1c620*/  LDL.LU.64 R6, [R1+0x958] ;  /* 0x0009580001067983 */ /* 0x000f220000300a00 */
[----:B---3--:R-:W-:-:S15]  /*1c630*/  HMMA.16816.F32 R20, R16, R8, R20 ;  /* 0x000000081014723c */ /* 0x008fde0000001814 */
[----:B------:R-:W-:-:S08]  /*1c640*/  NOP ;  /* 0x0000000000007918 */ /* 0x000fd00000000000 */
        /* <DEDUP_REMOVED lines=8> */
[----:B---3--:R-:W-:-:S15]  /*1c6d0*/  HMMA.16816.F32 R24, R20, R8, R24 ;  /* 0x000000081418723c */ /* 0x008fde0000001818 */
[----:B------:R-:W-:-:S08]  /*1c6e0*/  NOP ;  /* 0x0000000000007918 */ /* 0x000fd00000000000 */
[----:B------:R-:W-:Y:S04]  /*1c6f0*/  STL.64 [R1+0x770], R24 ;  /* 0x0007701801007387 */ /* 0x000fe80000100a00 */
[----:B------:R0:W-:Y:S04]  /*1c700*/  STL.64 [R1+0x778], R26 ;  /* 0x0007781a01007387 */ /* 0x0001e80000100a00 */
[----:B0-----:R-:W2:Y:S04]  /*1c710*/  LDL.LU.64 R26, [R1+0x1f70] ;  /* 0x001f7000011a7983 */ /* 0x001ea80000300a00 */
[----:B------:R-:W2:Y:S02]  /*1c720*/  LDL.LU.64 R24, [R1+0x1f68] ;  /* 0x001f680001187983 */ /* 0x000ea40000300a00 */
[----:B--2---:R-:W-:Y:S02]  /*1c730*/  HMMA.16816.F32 R8, R24, R8, R12 ;  /* 0x000000081808723c */ /* 0x004fe4000000180c */
[----:B------:R-:W2:Y:S04]  /*1c740*/  LDL.LU.64 R14, [R1+0x1f60] ;  /* 0x001f6000010e7983 */ /* 0x000ea80000300a00 */
[----:B------:R-:W2:-:S15]  /*1c750*/  LDL.LU.64 R12, [R1+0x1f58] ;  /* 0x001f5800010c7983 */ /* 0x000e9e0000300a00 */
[----:B------:R-:W-:-:S02]  /*1c760*/  NOP ;  /* 0x0000000000007918 */ /* 0x000fc40000000000 */
[----:B------:R0:W-:Y:S04]  /*1c770*/  STL.64 [R1+0xbe0], R8 ;  /* 0x000be00801007387 */ /* 0x0001e80000100a00 */
[----:B------:R-:W-:Y:S04]  /*1c780*/  STL.64 [R1+0xbe8], R10 ;  /* 0x000be80a01007387 */ /* 0x000fe80000100a00 */
[----:B0-----:R-:W4:Y:S04]  /*1c790*/  LDL.LU.64 R8, [R1+0x1f50] ;  /* 0x001f500001087983 */ /* 0x001f280000300a00 */
[----:B------:R-:W-:Y:S04]  /*1c7a0*/  STL.64 [R1+0x1f08], R26 ;  /* 0x001f081a01007387 */ /* 0x000fe80000100a00 */
[----:B------:R0:W-:Y:S04]  /*1c7b0*/  STL.64 [R1+0x1f00], R24 ;  /* 0x001f001801007387 */ /* 0x0001e80000100a00 */
[----:B0-----:R-:W4:Y:S04]  /*1c7c0*/  LDL R24, [R1+0x10] ;  /* 0x0000100001187983 */ /* 0x001f280000100800 */
[----:B------:R-:W4:Y:S01]  /*1c7d0*/  LDL R25, [R1+0x14] ;  /* 0x0000140001197983 */ /* 0x000f220000100800 */
[----:B------:R-:W-:-:S02]  /*1c7e0*/  IMAD.MOV.U32 R26, RZ, RZ, R3 ;  /* 0x000000ffff1a7224 */ /* 0x000fc400078e0003 */
[----:B------:R-:W-:-:S07]  /*1c7f0*/  IMAD.MOV.U32 R27, RZ, RZ, R0 ;  /* 0x000000ffff1b7224 */ /* 0x000fce00078e0000 */
[----:B----4-:R-:W-:Y:S01]  /*1c800*/  HMMA.16816.F32 R24, R24, R8, R4 ;  /* 0x000000081818723c */ /* 0x010fe20000001804 */
[----:B------:R-:W2:Y:S04]  /*1c810*/  LDL.LU.64 R6, [R1+0x1f48] ;  /* 0x001f480001067983 */ /* 0x000ea80000300a00 */
[----:B------:R-:W2:Y:S01]  /*1c820*/  LDL.LU.64 R4, [R1+0x1f40] ;  /* 0x001f400001047983 */ /* 0x000ea20000300a00 */
[----:B------:R-:W-:Y:S02]  /*1c830*/  IMAD.MOV.U32 R3, RZ, RZ, R8 ;  /* 0x000000ffff037224 */ /* 0x000fe400078e0008 */
[----:B------:R-:W-:-:S15]  /*1c840*/  IMAD.MOV.U32 R0, RZ, RZ, R9 ;  /* 0x000000ffff007224 */ /* 0x000fde00078e0009 */
[----:B------:R0:W-:Y:S04]  /*1c850*/  STL.64 [R1+0x200], R24 ;  /* 0x0002001801007387 */ /* 0x0001e80000100a00 */
[----:B------:R1:W-:Y:S04]  /*1c860*/  STL.64 [R1+0x208], R26 ;  /* 0x0002081a01007387 */ /* 0x0003e80000100a00 */
[----:B0-----:R-:W3:Y:S04]  /*1c870*/  LDL.LU.64 R24, [R1+0x360] ;  /* 0x0003600001187983 */ /* 0x001ee80000300a00 */
[----:B-1----:R-:W3:Y:S01]  /*1c880*/  LDL.LU.64 R26, [R1+0x368] ;  /* 0x00036800011a7983 */ /* 0x002ee20000300a00 */
[----:B--2---:R-:W-:-:S15]  /*1c890*/  HMMA.16816.F32 R12, R4, R8, R12 ;  /* 0x00000008040c723c */ /* 0x004fde000000180c */
        /* <DEDUP_REMOVED lines=8> */
[----:B------:R0:W-:Y:S04]  /*1c920*/  STL.64 [R1+0x1ec0], R4 ;  /* 0x001ec00401007387 */ /* 0x0001e80000100a00 */
[----:B0-----:R-:W4:Y:S04]  /*1c930*/  LDL.64 R4, [R1+0x10] ;  /* 0x0000100001047983 */ /* 0x001f280000100a00 */
[----:B------:R-:W3:Y:S04]  /*1c940*/  LDL.LU.64 R6, [R1+0x18] ;  /* 0x0000180001067983 */ /* 0x000ee80000300a00 */
[----:B---3--:R-:W-:Y:S04]  /*1c950*/  STL.64 [R1+0x1ee8], R6 ;  /* 0x001ee80601007387 */ /* 0x008fe80000100a00 */
[----:B----4-:R0:W-:Y:S02]  /*1c960*/  STL.64 [R1+0x1ee0], R4 ;  /* 0x001ee00401007387 */ /* 0x0101e40000100a00 */
[----:B0-----:R-:W-:-:S02]  /*1c970*/  IMAD.MOV.U32 R4, RZ, RZ, R3 ;  /* 0x000000ffff047224 */ /* 0x001fc400078e0003 */
[----:B------:R-:W-:-:S07]  /*1c980*/  IMAD.MOV.U32 R5, RZ, RZ, R0 ;  /* 0x000000ffff057224 */ /* 0x000fce00078e0000 */
[-C--:B--2---:R-:W-:Y:S06]  /*1c990*/  HMMA.16816.F32 R16, R8, R4.reuse, R16 ;  /* 0x000000040810723c */ /* 0x084fec0000001810 */
[----:B------:R-:W-:-:S15]  /*1c9a0*/  HMMA.16816.F32 R24, R12, R4, R24 ;  /* 0x000000040c18723c */ /* 0x000fde0000001818 */
[----:B------:R-:W-:-:S02]  /*1c9b0*/  NOP ;  /* 0x0000000000007918 */ /* 0x000fc40000000000 */
[----:B------:R0:W-:Y:S04]  /*1c9c0*/  STL.64 [R1+0x420], R16 ;  /* 0x0004201001007387 */ /* 0x0001e80000100a00 */
[----:B------:R1:W-:Y:S03]  /*1c9d0*/  STL.64 [R1+0x428], R18 ;  /* 0x0004281201007387 */ /* 0x0003e60000100a00 */
[----:B------:R-:W-:Y:S02]  /*1c9e0*/  IMAD.MOV.U32 R3, RZ, RZ, R26 ;  /* 0x000000ffff037224 */ /* 0x000fe400078e001a */
[----:B------:R-:W-:Y:S01]  /*1c9f0*/  IMAD.MOV.U32 R0, RZ, RZ, R27 ;  /* 0x000000ffff007224 */ /* 0x000fe200078e001b */
[----:B0-----:R-:W2:Y:S04]  /*1ca00*/  LDL.LU.64 R16, [R1+0x6f0] ;  /* 0x0006f00001107983 */ /* 0x001ea80000300a00 */
[----:B-1----:R-:W2:Y:S04]  /*1ca10*/  LDL.LU.64 R18, [R1+0x6f8] ;  /* 0x0006f80001127983 */ /* 0x002ea80000300a00 */
[----:B------:R-:W-:Y:S04]  /*1ca20*/  STL.64 [R1+0x1eb8], R10 ;  /* 0x001eb80a01007387 */ /* 0x000fe80000100a00 */
[----:B------:R0:W-:Y:S04]  /*1ca30*/  STL.64 [R1+0x1eb0], R8 ;  /* 0x001eb00801007387 */ /* 0x0001e80000100a00 */
[----:B0-----:R-:W3:Y:S04]  /*1ca40*/  LDL.LU.64 R8, [R1+0x4c0] ;  /* 0x0004c00001087983 */ /* 0x001ee80000300a00 */
[----:B------:R-:W3:Y:S04]  /*1ca50*/  LDL.LU.64 R10, [R1+0x4c8] ;  /* 0x0004c800010a7983 */ /* 0x000ee80000300a00 */
[----:B------:R0:W-:Y:S04]  /*1ca60*/  STL.64 [R1+0xa80], R24 ;  /* 0x000a801801007387 */ /* 0x0001e80000100a00 */
[----:B0-----:R-:W4:Y:S04]  /*1ca70*/  LDL.LU.64 R24, [R1+0x380] ;  /* 0x0003800001187983 */ /* 0x001f280000300a00 */
[----:B------:R-:W4:Y:S04]  /*1ca80*/  LDL.LU.64 R26, [R1+0x388] ;  /* 0x00038800011a7983 */ /* 0x000f280000300a00 */
[----:B------:R-:W-:Y:S04]  /*1ca90*/  STL.64 [R1+0x1ed8], R14 ;  /* 0x001ed80e01007387 */ /* 0x000fe80000100a00 */
[----:B------:R0:W-:Y:S04]  /*1caa0*/  STL.64 [R1+0x1ed0], R12 ;  /* 0x001ed00c01007387 */ /* 0x0001e80000100a00 */
[----:B0-----:R-:W2:Y:S01]  /*1cab0*/  LDL R12, [R1] ;  /* 0x00000000010c7983 */ /* 0x001ea20000100800 */
[----:B------:R-:W-:-:S02]  /*1cac0*/  IMAD.MOV.U32 R13, RZ, RZ, R29 ;  /* 0x000000ffff0d7224 */ /* 0x000fc400078e001d */
[----:B------:R-:W-:Y:S02]  /*1cad0*/  IMAD.MOV.U32 R14, RZ, RZ, R28 ;  /* 0x000000ffff0e7224 */ /* 0x000fe400078e001c */
[----:B------:R-:W-:Y:S01]  /*1cae0*/  IMAD.MOV.U32 R15, RZ, RZ, R2 ;  /* 0x000000ffff0f7224 */ /* 0x000fe200078e0002 */
[----:B------:R-:W-:Y:S04]  /*1caf0*/  STL [R1+0x155c], R0 ;  /* 0x00155c0001007387 */ /* 0x000fe80000100800 */
[----:B------:R-:W-:Y:S02]  /*1cb00*/  STL [R1+0x1558], R3 ;  /* 0x0015580301007387 */ /* 0x000fe40000100800 */
[----:B--2---:R-:W-:Y:S02]  /*1cb10*/  HMMA.16816.F32 R12, R12, R4, R16 ;  /* 0x000000040c0c723c */ /* 0x004fe40000001810 */
[----:B------:R-:W3:Y:S04]  /*1cb20*/  LDL.LU.64 R18, [R1+0x1f18] ;  /* 0x001f180001127983 */ /* 0x000ee80000300a00 */
[----:B------:R-:W3:-:S15]  /*1cb30*/  LDL.LU.64 R16, [R1+0x1f10] ;  /* 0x001f100001107983 */ /* 0x000ede0000300a00 */
[----:B------:R-:W-:-:S02]  /*1cb40*/  NOP ;  /* 0x0000000000007918 */ /* 0x000fc40000000000 */
[----:B------:R0:W-:Y:S04]  /*1cb50*/  STL.64 [R1+0x260], R12 ;  /* 0x0002600c01007387 */ /* 0x0001e80000100a00 */
[----:B------:R1:W-:Y:S04]  /*1cb60*/  STL.64 [R1+0x268], R14 ;  /* 0x0002680e01007387 */ /* 0x0003e80000100a00 */
[----:B0-----:R-:W2:Y:S04]  /*1cb70*/  LDL.LU.64 R12, [R1+0x940] ;  /* 0x00094000010c7983 */ /* 0x001ea80000300a00 */
[----:B-1----:R-:W2:Y:S01]  /*1cb80*/  LDL.LU.64 R14, [R1+0x948] ;  /* 0x00094800010e7983 */ /* 0x002ea20000300a00 */
[-C--:B----4-:R-:W-:Y:S06]  /*1cb90*/  HMMA.16816.F32 R24, R20, R4.reuse, R24 ;  /* 0x000000041418723c */ /* 0x090fec0000001818 */
[-C--:B---3--:R-:W-:Y:S01]  /*1cba0*/  HMMA.16816.F32 R8, R16, R4.reuse, R8 ;  /* 0x000000041008723c */ /* 0x088fe20000001808 */
        /* <DEDUP_REMOVED lines=10> */
[----:B0-----:R-:W4:Y:S04]  /*1cc50*/  LDL.64 R16, [R1] ;  /* 0x0000000001107983 */ /* 0x001f280000100a00 */
[----:B------:R-:W4:Y:S04]  /*1cc60*/  LDL.LU.64 R18, [R1+0x8] ;  /* 0x0000080001127983 */ /* 0x000f280000300a00 */
        /* <DEDUP_REMOVED lines=19> */
[----:B--2---:R-:W-:Y:S06]  /*1cda0*/  HMMA.16816.F32 R12, R4, R24, R12 ;  /* 0x00000018040c723c */ /* 0x004fec000000180c */
[----:B------:R-:W-:-:S02]  /*1cdb0*/  IMAD.MOV.U32 R28, RZ, RZ, R6 ;  /* 0x000000ffff1c7224 */ /* 0x000fc400078e0006 */
[----:B------:R-:W-:Y:S02]  /*1cdc0*/  IMAD.MOV.U32 R2, RZ, RZ, R7 ;  /* 0x000000ffff027224 */ /* 0x000fe400078e0007 */
[----:B------:R-:W-:-:S13]  /*1cdd0*/  IMAD.MOV.U32 R29, RZ, RZ, R5 ;  /* 0x000000ffff1d7224 */ /* 0x000fda00078e0005 */
        /* <DEDUP_REMOVED lines=11> */
[----:B------:R-:W4:Y:S01]  /*1ce90*/  LDL.LU.64 R8, [R1+0x1eb0] ;  /* 0x001eb00001087983 */ /* 0x000f220000300a00 */
[----:B------:R-:W-:-:S02]  /*1cea0*/  IMAD.MOV.U32 R3, RZ, RZ, R24 ;  /* 0x000000ffff037224 */ /* 0x000fc400078e0018 */
[----:B------:R-:W-:Y:S01]  /*1ceb0*/  IMAD.MOV.U32 R0, RZ, RZ, R25 ;  /* 0x000000ffff007224 */ /* 0x000fe200078e0019 */
[----:B------:R-:W-:Y:S04]  /*1cec0*/  STL.64 [R1+0x1e30], R6 ;  /* 0x001e300601007387 */ /* 0x000fe80000100a00 */
[----:B------:R0:W-:Y:S04]  /*1ced0*/  STL.64 [R1+0x1e28], R4 ;  /* 0x001e280401007387 */ /* 0x0001e80000100a00 */
[----:B------:R-:W3:Y:S04]  /*1cee0*/  LDL.LU.64 R24, [R1+0x7c0] ;  /* 0x0007c00001187983 */ /* 0x000ee80000300a00 */
[----:B------:R-:W3:Y:S01]  /*1cef0*/  LDL.LU.64 R26, [R1+0x7c8] ;  /* 0x0007c800011a7983 */ /* 0x000ee20000300a00 */
[----:B0-----:R-:W-:-:S02]  /*1cf00*/  IMAD.MOV.U32 R4, RZ, RZ, R3 ;  /* 0x000000ffff047224 */ /* 0x001fc400078e0003 */
[----:B------:R-:W-:-:S07]  /*1cf10*/  IMAD.MOV.U32 R5, RZ, RZ, R0 ;  /* 0x000000ffff057224 */ /* 0x000fce00078e0000 */
[----:B----4-:R-:W-:-:S15]  /*1cf20*/  HMMA.16816.F32 R20, R8, R4, R20 ;  /* 0x000000040814723c */ /* 0x010fde0000001814 */
[----:B------:R-:W-:-:S08]  /*1cf30*/  NOP ;  /* 0x0000000000007918 */ /* 0x000fd00000000000 */
[----:B------:R0:W-:Y:S04]  /*1cf40*/  STL.64 [R1+0x450], R20 ;  /* 0x0004501401007387 */ /* 0x0001e80000100a00 */
[----:B------:R1:W-:Y:S04]  /*1cf50*/  STL.64 [R1+0x458], R22 ;  /* 0x0004581601007387 */ /* 0x0003e80000100a00 */
[----:B0-----:R-:W4:Y:S04]  /*1cf60*/  LDL.LU.64 R20, [R1+0x550] ;  /* 0x0005500001147983 */ /* 0x001f280000300a00 */
[----:B-1----:R-:W4:Y:S04]  /*1cf70*/  LDL.LU.64 R22, [R1+0x558] ;  /* 0x0005580001167983 */ /* 0x002f280000300a00 */
[----:B------:R-:W-:Y:S04]  /*1cf80*/  STL.64 [R1+0x1de8], R10 ;  /* 0x001de80a01007387 */ /* 0x000fe80000100a00 */
[----:B------:R0:W-:Y:S04]  /*1cf90*/  STL.64 [R1+0x1de0], R8 ;  /* 0x001de00801007387 */ /* 0x0001e80000100a00 */
[----:B0-----:R-:W2:Y:S04]  /*1cfa0*/  LDL.LU.64 R8, [R1+0x390] ;  /* 0x0003900001087983 */ /* 0x001ea80000300a00 */
[----:B------:R-:W2:Y:S01]  /*1cfb0*/  LDL.LU.64 R10, [R1+0x398] ;  /* 0x00039800010a7983 */ /* 0x000ea20000300a00 */
[-C--:B---3--:R-:W-:Y:S06]  /*1cfc0*/  HMMA.16816.F32 R24, R16, R4.reuse, R24 ;  /* 0x000000041018723c */ /* 0x088fec0000001818 */
[----:B--2---:R-:W-:-:S15]  /*1cfd0*/  HMMA.16816.F32 R8, R12, R4, R8 ;  /* 0x000000040c08723c */ /* 0x004fde0000001808 */
[----:B------:R-:W-:-:S08]  /*1cfe0*/  NOP ;  /* 0x0000000000007918 */ /* 0x000fd00000000000 */
[----:B------:R0:W-:Y:S01]  /*1cff0*/  STL.64 [R1+0xa68], R10 ;  /* 0x000a680a01007387 */ /* 0x0001e20000100a00 */
[----:B------:R-:W-:Y:S02]  /*1d000*/  IMAD.MOV.U32 R0, RZ, RZ, R8 ;  /* 0x000000ffff007224 */ /* 0x000fe400078e0008 */
[----:B------:R-:W-:Y:S02]  /*1d010*/  IMAD.MOV.U32 R3, RZ, RZ, R9 ;  /* 0x000000ffff037224 */ /* 0x000fe400078e0009 */
[----:B------:R-:W2:Y:S04]  /*1d020*/  LDL.LU.64 R8, [R1+0x3a0] ;  /* 0x0003a00001087983 */ /* 0x000ea80000300a00 */
[----:B0-----:R-:W2:Y:S04]  /*1d030*/  LDL.LU.64 R10, [R1+0x3a8] ;  /* 0x0003a800010a7983 */ /* 0x001ea80000300a00 */
[----:B------:R-:W-:Y:S04]  /*1d040*/  STL.64 [R1+0x1d80], R14 ;  /* 0x001d800e01007387 */ /* 0x000fe80000100a00 */
[----:B------:R0:W-:Y:S04]  /*1d050*/  STL.64 [R1+0x1d78], R12 ;  /* 0x001d780c01007387 */ /* 0x0001e80000100a00 */
[----:B0-----:R-:W3:Y:S01]  /*1d060*/  LDL.LU R12, [R1+0x10] ;  /* 0x00001000010c7983 */ /* 0x001ee20000300800 */
[----:B------:R-:W-:-:S03]  /*1d070*/  IMAD.MOV.U32 R13, RZ, RZ, R29 ;  /* 0x000000ffff0d7224 */ /* 0x000fc600078e001d */
[----:B------:R-:W3:Y:S04]  /*1d080*/  LDL.LU R29, [R1+0x1ea8] ;  /* 0x001ea800011d7983 */ /* 0x000ee80000300800 */
[----:B------:R0:W-:Y:S04]  /*1d090*/  STL [R1+0x1564], R3 ;  /* 0x0015640301007387 */ /* 0x0001e80000100800 */
[----:B------:R1:W-:Y:S04]  /*1d0a0*/  STL [R1+0x1560], R0 ;  /* 0x0015600001007387 */ /* 0x0003e80000100800 */
[----:B------:R-:W-:Y:S04]  /*1d0b0*/  STL.64 [R1+0x250], R24 ;  /* 0x0002501801007387 */ /* 0x000fe80000100a00 */
[----:B------:R4:W-:Y:S01]  /*1d0c0*/  STL.64 [R1+0x258], R26 ;  /* 0x0002581a01007387 */ /* 0x0009e20000100a00 */
[----:B0-----:R-:W-:-:S02]  /*1d0d0*/  IMAD.MOV.U32 R3, RZ, RZ, R18 ;  /* 0x000000ffff037224 */ /* 0x001fc400078e0012 */
[----:B-1----:R-:W-:Y:S01]  /*1d0e0*/  IMAD.MOV.U32 R0, RZ, RZ, R19 ;  /* 0x000000ffff007224 */ /* 0x002fe200078e0013 */
[----:B----4-:R-:W2:Y:S04]  /*1d0f0*/  LDL.LU.64 R26, [R1+0x1ea0] ;  /* 0x001ea000011a7983 */ /* 0x010ea80000300a00 */
[----:B------:R-:W2:Y:S04]  /*1d100*/  LDL.LU.64 R24, [R1+0x1e98] ;  /* 0x001e980001187983 */ /* 0x000ea80000300a00 */
[----:B------:R-:W4:Y:S04]  /*1d110*/  LDL.LU.64 R18, [R1+0x1e90] ;  /* 0x001e900001127983 */ /* 0x000f280000300a00 */
[----:B------:R-:W4:Y:S02]  /*1d120*/  LDL.LU.64 R16, [R1+0x1e88] ;  /* 0x001e880001107983 */ /* 0x000f240000300a00 */
[----:B----4-:R-:W-:-:S15]  /*1d130*/  HMMA.16816.F32 R20, R16, R4, R20 ;  /* 0x000000041014723c */ /* 0x010fde0000001814 */
[----:B------:R-:W-:-:S08]  /*1d140*/  NOP ;  /* 0x0000000000007918 */ /* 0x000fd00000000000 */
[----:B------:R-:W-:Y:S04]  /*1d150*/  STL.64 [R1+0x2b0], R20 ;  /* 0x0002b01401007387 */ /* 0x000fe80000100a00 */
[----:B------:R0:W-:Y:S04]  /*1d160*/  STL.64 [R1+0x2b8], R22 ;  /* 0x0002b81601007387 */ /* 0x0001e80000100a00 */
[----:B0-----:R-:W4:Y:S04]  /*1d170*/  LDL.LU.64 R22, [R1+0x1e80] ;  /* 0x001e800001167983 */ /* 0x001f280000300a00 */
[----:B------:R-:W4:Y:S04]  /*1d180*/  LDL.LU.64 R20, [R1+0x1e78] ;  /* 0x001e780001147983 */ /* 0x000f280000300a00 */
[----:B------:R-:W-:Y:S04]  /*1d190*/  STL.64 [R1+0x1d20], R18 ;  /* 0x001d201201007387 */ /* 0x000fe80000100a00 */
[----:B------:R0:W-:Y:S04]  /*1d1a0*/  STL.64 [R1+0x1d18], R16 ;  /* 0x001d181001007387 */ /* 0x0001e80000100a00 */
[----:B0-----:R-:W4:Y:S04]  /*1d1b0*/  LDL.LU.64 R16, [R1+0x3b0] ;  /* 0x0003b00001107983 */ /* 0x001f280000300a00 */
[----:B------:R-:W4:Y:S02]  /*1d1c0*/  LDL.LU.64 R18, [R1+0x3b8] ;  /* 0x0003b80001127983 */ /* 0x000f240000300a00 */
[-C--:B----4-:R-:W-:Y:S06]  /*1d1d0*/  HMMA.16816.F32 R16, R20, R4.reuse, R16 ;  /* 0x000000041410723c */ /* 0x090fec0000001810 */
[----:B--2---:R-:W-:Y:S01]  /*1d1e0*/  HMMA.16816.F32 R4, R24, R4, R8 ;  /* 0x000000041804723c */ /* 0x004fe20000001808 */
[----:B------:R-:W-:Y:S04]  /*1d1f0*/  STL.64 [R1+0x1cc8], R22 ;  /* 0x001cc81601007387 */ /* 0x000fe80000100a00 */
[----:B------:R-:W-:Y:S04]  /*1d200*/  STL.64 [R1+0x1cc0], R20 ;  /* 0x001cc01401007387 */ /* 0x000fe80000100a00 */
[----:B---3--:R-:W-:Y:S08]  /*1d210*/  LDSM.16.M88.4 R20, [R29+UR4+0x2c00] ;  /* 0x002c00041d14783b */ /* 0x008ff00008000200 */
[----:B------:R-:W-:Y:S04]  /*1d220*/  STL.64 [R1+0x3b0], R16 ;  /* 0x0003b01001007387 */ /* 0x000fe80000100a00 */
[----:B------:R-:W-:Y:S04]  /*1d230*/  STL.64 [R1+0x3b8], R18 ;  /* 0x0003b81201007387 */ /* 0x000fe80000100a00 */
[----:B------:R-:W-:Y:S04]  /*1d240*/  STL.64 [R1+0x1c80], R26 ;  /* 0x001c801a01007387 */ /* 0x000fe80000100a00 */
[----:B------:R0:W-:Y:S04]  /*1d250*/  STL.64 [R1+0x1c78], R24 ;  /* 0x001c781801007387 */ /* 0x0001e80000100a00 */
[----:B------:R-:W-:Y:S04]  /*1d260*/  STL.64 [R1+0xbc0], R4 ;  /* 0x000bc00401007387 */ /* 0x000fe80000100a00 */
[----:B------:R-:W-:Y:S04]  /*1d270*/  STL.64 [R1+0xbc8], R6 ;  /* 0x000bc80601007387 */ /* 0x000fe80000100a00 */
[----:B------:R-:W1:Y:S01]  /*1d280*/  LDSM.16.M88.4 R4, [R29+UR4+0x3000] ;  /* 0x003000041d04783b */ /* 0x000e620008000200 */
[----:B------:R-:W-:-:S02]  /*1d290*/  IMAD.MOV.U32 R14, RZ, RZ, R28 ;  /* 0x000000ffff0e7224 */ /* 0x000fc400078e001c */
[----:B------:R-:W-:Y:S01]  /*1d2a0*/  IMAD.MOV.U32 R15, RZ, RZ, R2 ;  /* 0x000000ffff0f7224 */ /* 0x000fe200078e0002 */
[----:B------:R-:W-:Y:S04]  /*1d2b0*/  LDSM.16.M88.4 R16, [R29+UR4+0x3c00] ;  /* 0x003c00041d10783b */ /* 0x000fe80008000200 */
[----:B0-----:R-:W2:Y:S04]  /*1d2c0*/  LDL.LU.64 R24, [R1+0x8f0] ;  /* 0x0008f00001187983 */ /* 0x001ea80000300a00 */
[----:B------:R-:W3:Y:S04]  /*1d2d0*/  LDL.LU.64 R26, [R1+0x8f8] ;  /* 0x0008f800011a7983 */ /* 0x000ee80000300a00 */
[----:B---3--:R-:W-:Y:S04]  /*1d2e0*/  STL.64 [R1+0x1e40], R26 ;  /* 0x001e401a01007387 */ /* 0x008fe80000100a00 */
[----:B--2---:R0:W-:Y:S04]  /*1d2f0*/  STL.64 [R1+0x1e38], R24 ;  /* 0x001e381801007387 */ /* 0x0041e80000100a00 */
[----:B0-----:R-:W2:Y:S04]  /*1d300*/  LDL.LU.64 R24, [R1+0x900] ;  /* 0x0009000001187983 */ /* 0x001ea80000300a00 */
[----:B------:R-:W3:Y:S04]  /*1d310*/  LDL.LU.64 R26, [R1+0x908] ;  /* 0x00090800011a7983 */ /* 0x000ee80000300a00 */
[----:B---3--:R-:W-:Y:S04]  /*1d320*/  STL.64 [R1+0x1e50], R26 ;  /* 0x001e501a01007387 */ /* 0x008fe80000100a00 */
[----:B--2---:R-:W-:Y:S04]  /*1d330*/  STL.64 [R1+0x1e48], R24 ;  /* 0x001e481801007387 */ /* 0x004fe80000100a00 */
[----:B------:R-:W2:Y:S04]  /*1d340*/  LDL.LU.64 R8, [R1+0x920] ;  /* 0x0009200001087983 */ /* 0x000ea80000300a00 */
[----:B------:R-:W3:Y:S04]  /*1d350*/  LDL.LU.64 R10, [R1+0x928] ;  /* 0x00092800010a7983 */ /* 0x000ee80000300a00 */
[----:B-1----:R-:W-:Y:S04]  /*1d360*/  STL.64 [R1+0x50], R4 ;  /* 0x0000500401007387 */ /* 0x002fe80000100a00 */
[----:B------:R-:W-:Y:S04]  /*1d370*/  STL.64 [R1+0x58], R6 ;  /* 0x0000580601007387 */ /* 0x000fe80000100a00 */
[----:B------:R-:W0:Y:S04]  /*1d380*/  LDSM.16.M88.4 R24, [R29+UR4+0x3400] ;  /* 0x003400041d18783b */ /* 0x000e280008000200 */
[----:B------:R-:W1:Y:S04]  /*1d390*/  LDSM.16.M88.4 R4, [R29+UR4+0x3800] ;  /* 0x003800041d04783b */ /* 0x000e680008000200 */
[----:B---3--:R-:W-:Y:S04]  /*1d3a0*/  STL.64 [R1+0x1e70], R10 ;  /* 0x001e700a01007387 */ /* 0x008fe80000100a00 */
[----:B--2---:R2:W-:Y:S04]  /*1d3b0*/  STL.64 [R1+0x1e68], R8 ;  /* 0x001e680801007387 */ /* 0x0045e80000100a00 */
[----:B--2---:R-:W2:Y:S04]  /*1d3c0*/  LDL.LU.64 R8, [R1+0x930] ;  /* 0x0009300001087983 */ /* 0x004ea80000300a00 */
[----:B------:R-:W2:Y:S04]  /*1d3d0*/  LDL.LU.64 R10, [R1+0x938] ;  /* 0x00093800010a7983 */ /* 0x000ea80000300a00 */
[----:B------:R-:W-:Y:S04]  /*1d3e0*/  STL.64 [R1+0x60], R20 ;  /* 0x0000601401007387 */ /* 0x000fe80000100a00 */
[----:B------:R-:W-:Y:S04]  /*1d3f0*/  STL.64 [R1+0x68], R22 ;  /* 0x0000681601007387 */ /* 0x000fe80000100a00 */
[----:B0-----:R-:W-:Y:S04]  /*1d400*/  STL.64 [R1+0x40], R24 ;  /* 0x0000401801007387 */ /* 0x001fe80000100a00 */
[----:B------:R-:W-:Y:S04]  /*1d410*/  STL.64 [R1+0x48], R26 ;  /* 0x0000481a01007387 */ /* 0x000fe80000100a00 */
[----:B------:R0:W-:Y:S04]  /*1d420*/  STL.64 [R1+0x1e60], R24 ;  /* 0x001e601801007387 */ /* 0x0001e80000100a00 */
[----:B0-----:R-:W3:Y:S04]  /*1d430*/  LDL.64 R24, [R1+0x50] ;  /* 0x0000500001187983 */ /* 0x001ee80000100a00 */
[----:B------:R-:W-:Y:S01]  /*1d440*/  STL [R1+0x12d4], R29 ;  /* 0x0012d41d01007387 */ /* 0x000fe20000100800 */
[----:B--2---:R-:W-:-:S15]  /*1d450*/  HMMA.16816.F32 R8, R12, R20, R8 ;  /* 0x000000140c08723c */ /* 0x004fde0000001808 */
[----:B------:R-:W-:-:S08]  /*1d460*/  NOP ;  /* 0x0000000000007918 */ /* 0x000fd00000000000 */
[----:B------:R-:W-:Y:S04]  /*1d470*/  STL.64 [R1+0x1e0], R8 ;  /* 0x0001e00801007387 */ /* 0x000fe80000100a00 */
[----:B------:R0:W-:Y:S04]  /*1d480*/  STL.64 [R1+0x1e8], R10 ;  /* 0x0001e80a01007387 */ /* 0x0001e80000100a00 */
[----:B0-----:R-:W3:Y:S04]  /*1d490*/  LDL.LU.64 R10, [R1+0x1e70] ;  /* 0x001e7000010a7983 */ /* 0x001ee80000300a00 */
[----:B------:R-:W3:Y:S04]  /*1d4a0*/  LDL.LU.64 R8, [R1+0x1e68] ;  /* 0x001e680001087983 */ /* 0x000ee80000300a00 */
[----:B------:R0:W-:Y:S04]  /*1d4b0*/  STL.64 [R1+0x1e58], R20 ;  /* 0x001e581401007387 */ /* 0x0001e80000100a00 */
[----:B0-----:R-:W2:Y:S04]  /*1d4c0*/  LDL.LU.64 R20, [R1+0x910] ;  /* 0x0009100001147983 */ /* 0x001ea80000300a00 */
[----:B------:R-:W2:Y:S04]  /*1d4d0*/  LDL.LU.64 R22, [R1+0x918] ;  /* 0x0009180001167983 */ /* 0x000ea80000300a00 */
[----:B-1----:R-:W-:Y:S04]  /*1d4e0*/  STL.64 [R1+0x30], R4 ;  /* 0x0000300401007387 */ /* 0x002fe80000100a00 */
[----:B------:R-:W-:Y:S01]  /*1d4f0*/  STL.64 [R1+0x38], R6 ;  /* 0x0000380601007387 */ /* 0x000fe20000100a00 */
[----:B---3--:R-:W-:-:S15]  /*1d500*/  HMMA.16816.F32 R8, R12, R24, R8 ;  /* 0x000000180c08723c */ /* 0x008fde0000001808 */
[----:B------:R-:W-:-:S08]  /*1d510*/  NOP ;  /* 0x0000000000007918 */ /* 0x000fd00000000000 */
[----:B------:R-:W-:Y:S04]  /*1d520*/  STL.64 [R1+0x1d0], R8 ;  /* 0x0001d00801007387 */ /* 0x000fe80000100a00 */
[----:B------:R0:W-:Y:S02]  /*1d530*/  STL.64 [R1+0x1d8], R10 ;  /* 0x0001d80a01007387 */ /* 0x0001e40000100a00 */
[----:B0-----:R-:W-:Y:S02]  /*1d540*/  IMAD.MOV.U32 R11, RZ, RZ, R24 ;  /* 0x000000ffff0b7224 */ /* 0x001fe400078e0018 */
[----:B------:R-:W-:Y:S02]  /*1d550*/  IMAD.MOV.U32 R10, RZ, RZ, R25 ;  /* 0x000000ffff0a7224 */ /* 0x000fe400078e0019 */
[----:B------:R-:W2:Y:S04]  /*1d560*/  LDL.LU.64 R24, [R1+0x1e60] ;  /* 0x001e600001187983 */ /* 0x000ea80000300a00 */
[----:B------:R-:W-:Y:S01]  /*1d570*/  STL.64 [R1+0x28], R18 ;  /* 0x0000281201007387 */ /* 0x000fe20000100a00 */
[----:B------:R-:W-:Y:S01]  /*1d580*/  IMAD.MOV.U32 R2, RZ, RZ, R27 ;  /* 0x000000ffff027224 */ /* 0x000fe200078e001b */
[----:B--2---:R-:W-:Y:S06]  /*1d590*/  HMMA.16816.F32 R20, R12, R24, R20 ;  /* 0x000000180c14723c */ /* 0x004fec0000001814 */
[----:B------:R-:W-:-:S02]  /*1d5a0*/  IMAD.MOV.U32 R9, RZ, RZ, R24 ;  /* 0x000000ffff097224 */ /* 0x000fc400078e0018 */
[----:B------:R-:W-:-:S15]  /*1d5b0*/  IMAD.MOV.U32 R8, RZ, RZ, R25 ;  /* 0x000000ffff087224 */ /* 0x000fde00078e0019 */
[----:B------:R0:W-:Y:S04]  /*1d5c0*/  STL.64 [R1+0x1c0], R20 ;  /* 0x0001c01401007387 */ /* 0x0001e80000100a00 */
[----:B------:R-:W-:Y:S04]  /*1d5d0*/  STL.64 [R1+0x1c8], R22 ;  /* 0x0001c81601007387 */ /* 0x000fe80000100a00 */
[----:B0-----:R-:W2:Y:S04]  /*1d5e0*/  LDL.LU.64 R20, [R1+0x1e58] ;  /* 0x001e580001147983 */ /* 0x001ea80000300a00 */
[----:B------:R-:W3:Y:S04]  /*1d5f0*/  LDL.LU.64 R26, [R1+0x1e50] ;  /* 0x001e5000011a7983 */ /* 0x000ee80000300a00 */
[----:B------:R-:W3:Y:S02]  /*1d600*/  LDL.LU.64 R24, [R1+0x1e48] ;  /* 0x001e480001187983 */ /* 0x000ee40000300a00 */
[----:B---3--:R-:W-:-:S15]  /*1d610*/  HMMA.16816.F32 R24, R12, R4, R24 ;  /* 0x000000040c18723c */ /* 0x008fde0000001818 */
[----:B------:R-:W-:-:S08]  /*1d620*/  NOP ;  /* 0x0000000000007918 */ /* 0x000fd00000000000 */
[----:B------:R-:W-:Y:S04]  /*1d630*/  STL.64 [R1+0x1b0], R24 ;  /* 0x0001b01801007387 */ /* 0x000fe80000100a00 */
[----:B------:R0:W-:Y:S04]  /*1d640*/  STL.64 [R1+0x1b8], R26 ;  /* 0x0001b81a01007387 */ /* 0x0001e80000100a00 */
[----:B0-----:R-:W3:Y:S04]  /*1d650*/  LDL.LU.64 R26, [R1+0x1e40] ;  /* 0x001e4000011a7983 */ /* 0x001ee80000300a00 */
[----:B------:R-:W3:Y:S01]  /*1d660*/  LDL.LU.64 R24, [R1+0x1e38] ;  /* 0x001e380001187983 */ /* 0x000ee20000300a00 */
[----:B------:R-:W-:-:S02]  /*1d670*/  IMAD.MOV.U32 R19, RZ, RZ, R4 ;  /* 0x000000ffff137224 */ /* 0x000fc400078e0004 */
[----:B------:R-:W-:Y:S01]  /*1d680*/  IMAD.MOV.U32 R18, RZ, RZ, R5 ;  /* 0x000000ffff127224 */ /* 0x000fe200078e0005 */
[----:B------:R-:W2:Y:S04]  /*1d690*/  LDL.LU.64 R6, [R1+0x1e30] ;  /* 0x001e300001067983 */ /* 0x000ea80000300a00 */
[----:B------:R-:W2:Y:S04]  /*1d6a0*/  LDL.LU.64 R4, [R1+0x1e28] ;  /* 0x001e280001047983 */ /* 0x000ea80000300a00 */
[----:B------:R-:W-:Y:S01]  /*1d6b0*/  STL.64 [R1+0x1df0], R16 ;  /* 0x001df01001007387 */ /* 0x000fe20000100a00 */
[----:B---3--:R-:W-:Y:S03]  /*1d6c0*/  HMMA.16816.F32 R24, R12, R16, R24 ;  /* 0x000000100c18723c */ /* 0x008fe60000001818 */
[----:B------:R-:W3:-:S15]  /*1d6d0*/  LDL.LU.64 R12, [R1+0x580] ;  /* 0x00058000010c7983 */ /* 0x000ede0000300a00 */
[----:B------:R-:W-:-:S05]  /*1d6e0*/  NOP ;  /* 0x0000000000007918 */ /* 0x000fca0000000000 */
[----:B------:R-:W-:Y:S04]  /*1d6f0*/  STL.64 [R1+0x190], R24 ;  /* 0x0001901801007387 */ /* 0x000fe80000100a00 */
[----:B------:R-:W-:Y:S04]  /*1d700*/  STL.64 [R1+0x198], R26 ;  /* 0x0001981a01007387 */ /* 0x000fe80000100a00 */
[----:B------:R-:W4:Y:S04]  /*1d710*/  LDL.LU.64 R14, [R1+0x588] ;  /* 0x00058800010e7983 */ /* 0x000f280000300a00 */
[----:B----4-:R-:W-:Y:S04]  /*1d720*/  STL.64 [R1+0x1d90], R14 ;  /* 0x001d900e01007387 */ /* 0x010fe80000100a00 */
[----:B---3--:R0:W-:Y:S02]  /*1d730*/  STL.64 [R1+0x1d88], R12 ;  /* 0x001d880c01007387 */ /* 0x0081e40000100a00 */
[----:B0-----:R-:W-:-:S02]  /*1d740*/  IMAD.MOV.U32 R12, RZ, RZ, R19 ;  /* 0x000000ffff0c7224 */ /* 0x001fc400078e0013 */
[----:B------:R-:W-:-:S05]  /*1d750*/  IMAD.MOV.U32 R13, RZ, RZ, R18 ;  /* 0x000000ffff0d7224 */ /* 0x000fca00078e0012 */
[----:B------:R0:W-:Y:S04]  /*1d760*/  STL.64 [R1+0x1df8], R12 ;  /* 0x001df80c01007387 */ /* 0x0001e80000100a00 */
[----:B0-----:R-:W3:Y:S04]  /*1d770*/  LDL.LU.64 R12, [R1+0x710] ;  /* 0x00071000010c7983 */ /* 0x001ee80000300a00 */
[----:B------:R-:W4:Y:S04]  /*1d780*/  LDL.LU.64 R14, [R1+0x718] ;  /* 0x00071800010e7983 */ /* 0x000f280000300a00 */
[----:B----4-:R-:W-:Y:S04]  /*1d790*/  STL.64 [R1+0x1e08], R14 ;  /* 0x001e080e01007387 */ /* 0x010fe80000100a00 */
[----:B---3--:R0:W-:Y:S02]  /*1d7a0*/  STL.64 [R1+0x1e00], R12 ;  /* 0x001e000c01007387 */ /* 0x0081e40000100a00 */
[----:B0-----:R-:W-:-:S02]  /*1d7b0*/  IMAD.MOV.U32 R12, RZ, RZ, R11 ;  /* 0x000000ffff0c7224 */ /* 0x001fc400078e000b */
[----:B------:R-:W-:-:S05]  /*1d7c0*/  IMAD.MOV.U32 R13, RZ, RZ, R10 ;  /* 0x000000ffff0d7224 */ /* 0x000fca00078e000a */
[----:B------:R0:W-:Y:S04]  /*1d7d0*/  STL.64 [R1+0x1e20], R12 ;  /* 0x001e200c01007387 */ /* 0x0001e80000100a00 */
[----:B0-----:R-:W2:Y:S04]  /*1d7e0*/  LDL.LU.64 R12, [R1+0x730] ;  /* 0x00073000010c7983 */ /* 0x001ea80000300a00 */
[----:B------:R-:W2:Y:S04]  /*1d7f0*/  LDL.LU.64 R14, [R1+0x738] ;  /* 0x00073800010e7983 */ /* 0x000ea80000300a00 */
[----:B------:R-:W3:Y:S04]  /*1d800*/  LDL.LU.64 R16, [R1+0x700] ;  /* 0x0007000001107983 */ /* 0x000ee80000300a00 */
[----:B------:R-:W4:Y:S04]  /*1d810*/  LDL.LU.64 R18, [R1+0x708] ;  /* 0x0007080001127983 */ /* 0x000f280000300a00 */
[----:B----4-:R-:W-:Y:S04]  /*1d820*/  STL.64 [R1+0x1e18], R18 ;  /* 0x001e181201007387 */ /* 0x010fe80000100a00 */
[----:B---3--:R0:W-:Y:S04]  /*1d830*/  STL.64 [R1+0x1e10], R16 ;  /* 0x001e101001007387 */ /* 0x0081e80000100a00 */
[----:B0-----:R-:W3:Y:S04]  /*1d840*/  LDL.LU.64 R16, [R1+0x720] ;  /* 0x0007200001107983 */ /* 0x001ee80000300a00 */
[----:B------:R-:W3:Y:S04]  /*1d850*/  LDL.LU.64 R18, [R1+0x728] ;  /* 0x0007280001127983 */ /* 0x000ee80000300a00 */
[----:B------:R-:W4:Y:S04]  /*1d860*/  LDL.LU.64 R24, [R1+0x530] ;  /* 0x0005300001187983 */ /* 0x000f280000300a00 */
[----:B------:R-:W3:Y:S01]  /*1d870*/  LDL.LU.64 R26, [R1+0x538] ;  /* 0x00053800011a7983 */ /* 0x000ee20000300a00 */
[----:B--2---:R-:W-:Y:S03]  /*1d880*/  HMMA.16816.F32 R12, R4, R20, R12 ;  /* 0x00000014040c723c */ /* 0x004fe6000000180c */
[----:B---3--:R-:W-:Y:S04]  /*1d890*/  STL.64 [R1+0x1da0], R26 ;  /* 0x001da01a01007387 */ /* 0x008fe80000100a00 */
[----:B----4-:R0:W-:Y:S04]  /*1d8a0*/  STL.64 [R1+0x1d98], R24 ;  /* 0x001d981801007387 */ /* 0x0101e80000100a00 */
[----:B0-----:R-:W2:Y:S04]  /*1d8b0*/  LDL.LU.64 R24, [R1+0x5a0] ;  /* 0x0005a00001187983 */ /* 0x001ea80000300a00 */
[----:B------:R-:W3:Y:S04]  /*1d8c0*/  LDL.LU.64 R26, [R1+0x5a8] ;  /* 0x0005a800011a7983 */ /* 0x000ee80000300a00 */
[----:B---3--:R-:W-:Y:S04]  /*1d8d0*/  STL.64 [R1+0x1db0], R26 ;  /* 0x001db01a01007387 */ /* 0x008fe80000100a00 */
[----:B--2---:R0:W-:Y:S02]  /*1d8e0*/  STL.64 [R1+0x1da8], R24 ;  /* 0x001da81801007387 */ /* 0x0041e40000100a00 */
[----:B0-----:R-:W-:-:S02]  /*1d8f0*/  IMAD.MOV.U32 R24, RZ, RZ, R9 ;  /* 0x000000ffff187224 */ /* 0x001fc400078e0009 */
[----:B------:R-:W-:Y:S02]  /*1d900*/  IMAD.MOV.U32 R25, RZ, RZ, R8 ;  /* 0x000000ffff197224 */ /* 0x000fe400078e0008 */
[----:B------:R-:W2:Y:S04]  /*1d910*/  LDL.LU.64 R8, [R1+0x6d0] ;  /* 0x0006d00001087983 */ /* 0x000ea80000300a00 */
[----:B------:R-:W2:Y:S04]  /*1d920*/  LDL.LU.64 R10, [R1+0x6d8] ;  /* 0x0006d800010a7983 */ /* 0x000ea80000300a00 */
[----:B------:R0:W-:Y:S04]  /*1d930*/  STL.64 [R1+0x240], R12 ;  /* 0x0002400c01007387 */ /* 0x0001e80000100a00 */
[----:B------:R1:W-:Y:S04]  /*1d940*/  STL.64 [R1+0x248], R14 ;  /* 0x0002480e01007387 */ /* 0x0003e80000100a00 */
[----:B0-----:R-:W1:Y:S02]  /*1d950*/  LDL.LU.64 R12, [R1+0x1e20] ;  /* 0x001e2000010c7983 */ /* 0x001e640000300a00 */
[----:B-1----:R-:W-:Y:S02]  /*1d960*/  HMMA.16816.F32 R12, R4, R12, R16 ;  /* 0x0000000c040c723c */ /* 0x002fe40000001810 */
[----:B------:R-:W3:Y:S04]  /*1d970*/  LDL.LU.64 R18, [R1+0x1e18] ;  /* 0x001e180001127983 */ /* 0x000ee80000300a00 */
[----:B------:R-:W3:-:S15]  /*1d980*/  LDL.LU.64 R16, [R1+0x1e10] ;  /* 0x001e100001107983 */ /* 0x000ede0000300a00 */
[----:B------:R-:W-:-:S02]  /*1d990*/  NOP ;  /* 0x0000000000007918 */ /* 0x000fc40000000000 */
[----:B------:R-:W-:Y:S04]  /*1d9a0*/  STL.64 [R1+0x230], R12 ;  /* 0x0002300c01007387 */ /* 0x000fe80000100a00 */
[----:B------:R0:W-:Y:S04]  /*1d9b0*/  STL.64 [R1+0x238], R14 ;  /* 0x0002380e01007387 */ /* 0x0001e80000100a00 */
[----:B0-----:R-:W4:Y:S04]  /*1d9c0*/  LDL.LU.64 R14, [R1+0x1e08] ;  /* 0x001e0800010e7983 */ /* 0x001f280000300a00 */
[----:B------:R-:W4:Y:S02]  /*1d9d0*/  LDL.LU.64 R12, [R1+0x1e00] ;  /* 0x001e0000010c7983 */ /* 0x000f240000300a00 */
[----:B----4-:R-:W-:-:S15]  /*1d9e0*/  HMMA.16816.F32 R12, R4, R24, R12 ;  /* 0x00000018040c723c */ /* 0x010fde000000180c */
[----:B------:R-:W-:-:S08]  /*1d9f0*/  NOP ;  /* 0x0000000000007918 */ /* 0x000fd00000000000 */
[----:B------:R0:W-:Y:S04]  /*1da00*/  STL.64 [R1+0x220], R12 ;  /* 0x0002200c01007387 */ /* 0x0001e80000100a00 */
[----:B------:R-:W-:Y:S04]  /*1da10*/  STL.64 [R1+0x228], R14 ;  /* 0x0002280e01007387 */ /* 0x000fe80000100a00 */
[----:B0-----:R-:W3:Y:S04]  /*1da20*/  LDL.LU.64 R12, [R1+0x1df8] ;  /* 0x001df800010c7983 */ /* 0x001ee80000300a00 */
[----:B------:R0:W-:Y:S04]  /*1da30*/  STL.64 [R1+0x1dc0], R24 ;  /* 0x001dc01801007387 */ /* 0x0001e80000100a00 */
[----:B0-----:R-:W4:Y:S01]  /*1da40*/  LDL.LU.64 R24, [R1+0x50] ;  /* 0x0000500001187983 */ /* 0x001f220000300a00 */
[----:B---3--:R-:W-:Y:S03]  /*1da50*/  HMMA.16816.F32 R16, R4, R12, R16 ;  /* 0x0000000c0410723c */ /* 0x008fe60000001810 */
[----:B----4-:R0:W-:Y:S04]  /*1da60*/  STL.64 [R1+0x1dd8], R24 ;  /* 0x001dd81801007387 */ /* 0x0101e80000100a00 */
[----:B0-----:R-:W3:Y:S04]  /*1da70*/  LDL.LU.64 R24, [R1+0x5e0] ;  /* 0x0005e00001187983 */ /* 0x001ee80000300a00 */
[----:B------:R-:W3:-:S12]  /*1da80*/  LDL.LU.64 R26, [R1+0x5e8] ;  /* 0x0005e800011a7983 */ /* 0x000ed80000300a00 */
[----:B------:R0:W-:Y:S04]  /*1da90*/  STL.64 [R1+0x210], R16 ;  /* 0x0002101001007387 */ /* 0x0001e80000100a00 */
[----:B------:R-:W-:Y:S04]  /*1daa0*/  STL.64 [R1+0x218], R18 ;  /* 0x0002181201007387 */ /* 0x000fe80000100a00 */
[----:B0-----:R-:W2:Y:S04]  /*1dab0*/  LDL.LU.64 R16, [R1+0x1df0] ;  /* 0x001df00001107983 */ /* 0x001ea80000300a00 */
[----:B------:R0:W-:Y:S04]  /*1dac0*/  STL.64 [R1+0x1db8], R12 ;  /* 0x001db80c01007387 */ /* 0x0001e80000100a00 */
[----:B0-----:R-:W4:Y:S04]  /*1dad0*/  LDL.LU.64 R12, [R1+0x5b0] ;  /* 0x0005b000010c7983 */ /* 0x001f280000300a00 */
[----:B------:R-:W3:Y:S01]  /*1dae0*/  LDL.LU.64 R14, [R1+0x5b8] ;  /* 0x0005b800010e7983 */ /* 0x000ee20000300a00 */
[----:B--2---:R-:W-:Y:S03]  /*1daf0*/  HMMA.16816.F32 R4, R4, R16, R8 ;  /* 0x000000100404723c */ /* 0x004fe60000001808 */
[----:B---3--:R-:W-:Y:S04]  /*1db00*/  STL.64 [R1+0x1dd0], R14 ;  /* 0x001dd00e01007387 */ /* 0x008fe80000100a00 */
[----:B----4-:R0:W-:Y:S04]  /*1db10*/  STL.64 [R1+0x1dc8], R12 ;  /* 0x001dc80c01007387 */ /* 0x0101e80000100a00 */
[----:B0-----:R-:W2:Y:S04]  /*1db20*/  LDL.LU.64 R12, [R1+0x5c0] ;  /* 0x0005c000010c7983 */ /* 0x001ea80000300a00 */
[----:B------:R-:W2:Y:S04]  /*1db30*/  LDL.LU.64 R14, [R1+0x5c8] ;  /* 0x0005c800010e7983 */ /* 0x000ea80000300a00 */
[----:B------:R-:W3:Y:S04]  /*1db40*/  LDL.LU.64 R10, [R1+0x1de8] ;  /* 0x001de800010a7983 */ /* 0x000ee80000300a00 */
[----:B------:R-:W3:Y:S04]  /*1db50*/  LDL.LU.64 R8, [R1+0x1de0] ;  /* 0x001de00001087983 */ /* 0x000ee80000300a00 */
[----:B------:R-:W-:Y:S01]  /*1db60*/  STL.64 [R1+0x1a0], R4 ;  /* 0x0001a00401007387 */ /* 0x000fe20000100a00 */
[----:B------:R-:W-:-:S02]  /*1db70*/  IMAD.MOV.U32 R23, RZ, RZ, R16 ;  /* 0x000000ffff177224 */ /* 0x000fc400078e0010 */
[----:B------:R-:W-:Y:S01]  /*1db80*/  IMAD.MOV.U32 R22, RZ, RZ, R17 ;  /* 0x000000ffff167224 */ /* 0x000fe200078e0011 */
[----:B------:R-:W-:Y:S04]  /*1db90*/  STL.64 [R1+0x1a8], R6 ;  /* 0x0001a80601007387 */ /* 0x000fe80000100a00 */
[----:B------:R-:W4:Y:S04]  /*1dba0*/  LDL.LU.64 R16, [R1+0x520] ;  /* 0x0005200001107983 */ /* 0x000f280000300a00 */
[----:B------:R-:W4:Y:S01]  /*1dbb0*/  LDL.LU.64 R18, [R1+0x528] ;  /* 0x0005280001127983 */ /* 0x000f220000300a00 */
[----:B---3--:R-:W-:-:S15]  /*1dbc0*/  HMMA.16816.F32 R24, R8, R20, R24 ;  /* 0x000000140818723c */ /* 0x008fde0000001818 */
[----:B------:R-:W-:-:S08]  /*1dbd0*/  NOP ;  /* 0x0000000000007918 */ /* 0x000fd00000000000 */
[----:B------:R0:W-:Y:S04]  /*1dbe0*/  STL.64 [R1+0x390], R24 ;  /* 0x0003901801007387 */ /* 0x0001e80000100a00 */
[----:B------:R-:W-:Y:S04]  /*1dbf0*/  STL.64 [R1+0x398], R26 ;  /* 0x0003981a01007387 */ /* 0x000fe80000100a00 */
[----:B0-----:R-:W2:Y:S02]  /*1dc00*/  LDL.LU.64 R24, [R1+0x1dd8] ;  /* 0x001dd80001187983 */ /* 0x001ea40000300a00 */
[----:B--2---:R-:W-:Y:S06]  /*1dc10*/  HMMA.16816.F32 R12, R8, R24, R12 ;  /* 0x00000018080c723c */ /* 0x004fec000000180c */
[----:B------:R-:W-:-:S02]  /*1dc20*/  IMAD.MOV.U32 R7, RZ, RZ, R24 ;  /* 0x000000ffff077224 */ /* 0x000fc400078e0018 */
[----:B------:R-:W-:-:S15]  /*1dc30*/  IMAD.MOV.U32 R6, RZ, RZ, R25 ;  /* 0x000000ffff067224 */ /* 0x000fde00078e0019 */
[----:B------:R-:W-:Y:S04]  /*1dc40*/  STL.64 [R1+0x380], R12 ;  /* 0x0003800c01007387 */ /* 0x000fe80000100a00 */
[----:B------:R0:W-:Y:S04]  /*1dc50*/  STL.64 [R1+0x388], R14 ;  /* 0x0003880e01007387 */ /* 0x0001e80000100a00 */
[----:B0-----:R-:W2:Y:S04]  /*1dc60*/  LDL.LU.64 R14, [R1+0x1dd0] ;  /* 0x001dd000010e7983 */ /* 0x001ea80000300a00 */
[----:B------:R-:W2:Y:S04]  /*1dc70*/  LDL.LU.64 R12, [R1+0x1dc8] ;  /* 0x001dc800010c7983 */ /* 0x000ea80000300a00 */
[----:B------:R-:W2:Y:S02]  /*1dc80*/  LDL.LU.64 R24, [R1+0x1dc0] ;  /* 0x001dc00001187983 */ /* 0x000ea40000300a00 */
[----:B--2---:R-:W-:Y:S02]  /*1dc90*/  HMMA.16816.F32 R24, R8, R24, R12 ;  /* 0x000000180818723c */ /* 0x004fe4000000180c */
[----:B------:R-:W2:-:S15]  /*1dca0*/  LDL.LU.64 R12, [R1+0x1db8] ;  /* 0x001db800010c7983 */ /* 0x000e9e0000300a00 */
[----:B------:R-:W-:-:S06]  /*1dcb0*/  NOP ;  /* 0x0000000000007918 */ /* 0x000fcc0000000000 */
        /* <DEDUP_REMOVED lines=8> */
[----:B------:R-:W-:Y:S04]  /*1dd40*/  STL.64 [R1+0x360], R12 ;  /* 0x0003600c01007387 */ /* 0x000fe80000100a00 */
[----:B------:R0:W-:Y:S04]  /*1dd50*/  STL.64 [R1+0x368], R14 ;  /* 0x0003680e01007387 */ /* 0x0001e80000100a00 */
[----:B0-----:R-:W3:Y:S04]  /*1dd60*/  LDL.LU.64 R14, [R1+0x1d90] ;  /* 0x001d9000010e7983 */ /* 0x001ee80000300a00 */
[----:B------:R-:W3:Y:S01]  /*1dd70*/  LDL.LU.64 R12, [R1+0x1d88] ;  /* 0x001d8800010c7983 */ /* 0x000ee20000300a00 */
[----:B------:R-:W-:-:S02]  /*1dd80*/  IMAD.MOV.U32 R4, RZ, RZ, R23 ;  /* 0x000000ffff047224 */ /* 0x000fc400078e0017 */
[----:B------:R-:W-:-:S07]  /*1dd90*/  IMAD.MOV.U32 R5, RZ, RZ, R22 ;  /* 0x000000ffff057224 */ /* 0x000fce00078e0016 */
[----:B---3--:R-:W-:Y:S01]  /*1dda0*/  HMMA.16816.F32 R8, R8, R4, R12 ;  /* 0x000000040808723c */ /* 0x008fe2000000180c */
[----:B------:R-:W2:Y:S04]  /*1ddb0*/  LDL.LU.64 R14, [R1+0x1d80] ;  /* 0x001d8000010e7983 */ /* 0x000ea80000300a00 */
[----:B------:R-:W2:-:S15]  /*1ddc0*/  LDL.LU.64 R12, [R1+0x1d78] ;  /* 0x001d7800010c7983 */ /* 0x000e9e0000300a00 */
[----:B------:R-:W-:-:S03]  /*1ddd0*/  NOP ;  /* 0x0000000000007918 */ /* 0x000fc60000000000 */
[----:B------:R0:W-:Y:S02]  /*1dde0*/  STL.64 [R1+0x340], R8 ;  /* 0x0003400801007387 */ /* 0x0001e40000100a00 */
[----:B0-----:R-:W-:Y:S02]  /*1ddf0*/  IMAD.MOV.U32 R8, RZ, RZ, R7 ;  /* 0x000000ffff087224 */ /* 0x001fe400078e0007 */
[----:B------:R-:W-:Y:S01]  /*1de00*/  IMAD.MOV.U32 R9, RZ, RZ, R6 ;  /* 0x000000ffff097224 */ /* 0x000fe200078e0006 */
[----:B------:R-:W-:Y:S01]  /*1de10*/  STL.64 [R1+0x348], R10 ;  /* 0x0003480a01007387 */ /* 0x000fe20000100a00 */
[----:B------:R-:W-:Y:S02]  /*1de20*/  IMAD.MOV.U32 R6, RZ, RZ, R20 ;  /* 0x000000ffff067224 */ /* 0x000fe400078e0014 */
[----:B------:R-:W-:Y:S01]  /*1de30*/  IMAD.MOV.U32 R29, RZ, RZ, R21 ;  /* 0x000000ffff1d7224 */ /* 0x000fe200078e0015 */
[C---:B--2---:R-:W-:Y:S06]  /*1de40*/  HMMA.16816.F32 R24, R12.reuse, R20, R24 ;  /* 0x000000140c18723c */ /* 0x044fec0000001818 */
[----:B----4-:R-:W-:-:S15]  /*1de50*/  HMMA.16816.F32 R16, R12, R8, R16 ;  /* 0x000000080c10723c */ /* 0x010fde0000001810 */
[----:B------:R-:W-:-:S02]  /*1de60*/  NOP ;  /* 0x0000000000007918 */ /* 0x000fc40000000000 */
[----:B------:R-:W-:Y:S04]  /*1de70*/  STL.64 [R1+0x530], R24 ;  /* 0x0005301801007387 */ /* 0x000fe80000100a00 */
[----:B------:R-:W-:Y:S04]  /*1de80*/  STL.64 [R1+0x538], R26 ;  /* 0x0005381a01007387 */ /* 0x000fe80000100a00 */
[----:B------:R-:W2:Y:S04]  /*1de90*/  LDL.LU.64 R20, [R1+0x4f0] ;  /* 0x0004f00001147983 */ /* 0x000ea80000300a00 */
[----:B------:R-:W2:Y:S04]  /*1dea0*/  LDL.LU.64 R22, [R1+0x4f8] ;  /* 0x0004f80001167983 */ /* 0x000ea80000300a00 */
[----:B------:R-:W-:Y:S04]  /*1deb0*/  STL [R1+0x1d70], R6 ;  /* 0x001d700601007387 */ /* 0x000fe80000100800 */
[----:B------:R0:W-:Y:S04]  /*1dec0*/  STL.64 [R1+0x1d68], R4 ;  /* 0x001d680401007387 */ /* 0x0001e80000100a00 */
[----:B0-----:R-:W2:Y:S04]  /*1ded0*/  LDL.64 R4, [R1+0x40] ;  /* 0x0000400001047983 */ /* 0x001ea80000100a00 */
[----:B------:R0:W-:Y:S04]  /*1dee0*/  STL.64 [R1+0x520], R16 ;  /* 0x0005201001007387 */ /* 0x0001e80000100a00 */
[----:B------:R1:W-:Y:S04]  /*1def0*/  STL [R1+0x528], R18 ;  /* 0x0005281201007387 */ /* 0x0003e80000100800 */
[----:B------:R-:W3:Y:S04]  /*1df00*/  LDL.LU.64 R24, [R1+0x4e0] ;  /* 0x0004e00001187983 */ /* 0x000ee80000300a00 */
[----:B------:R-:W3:Y:S04]  /*1df10*/  LDL.LU.64 R26, [R1+0x4e8] ;  /* 0x0004e800011a7983 */ /* 0x000ee80000300a00 */
[----:B------:R-:W-:Y:S04]  /*1df20*/  STL.64 [R1+0x1d50], R8 ;  /* 0x001d500801007387 */ /* 0x000fe80000100a00 */
[----:B0-----:R-:W4:Y:S04]  /*1df30*/  LDL.LU R16, [R1] ;  /* 0x0000000001107983 */ /* 0x001f280000300800 */
[----:B------:R-:W4:Y:S01]  /*1df40*/  LDL.LU R17, [R1+0x4] ;  /* 0x0000040001117983 */ /* 0x000f220000300800 */
[----:B------:R-:W-:-:S02]  /*1df50*/  IMAD.MOV.U32 R28, RZ, RZ, R19 ;  /* 0x000000ffff1c7224 */ /* 0x000fc400078e0013 */
[----:B-1----:R-:W-:Y:S02]  /*1df60*/  IMAD.MOV.U32 R18, RZ, RZ, R3 ;  /* 0x000000ffff127224 */ /* 0x002fe400078e0003 */
[----:B------:R-:W-:-:S05]  /*1df70*/  IMAD.MOV.U32 R19, RZ, RZ, R0 ;  /* 0x000000ffff137224 */ /* 0x000fca00078e0000 */
[----:B------:R-:W-:Y:S04]  /*1df80*/  STL.64 [R1+0x1d60], R18 ;  /* 0x001d601201007387 */ /* 0x000fe80000100a00 */
[----:B----4-:R0:W-:Y:S04]  /*1df90*/  STL.64 [R1+0x1d58], R16 ;  /* 0x001d581001007387 */ /* 0x0101e80000100a00 */
[----:B0-----:R-:W3:Y:S01]  /*1dfa0*/  LDL.64 R16, [R1+0x30] ;  /* 0x0000300001107983 */ /* 0x001ee20000100a00 */
[----:B--2---:R-:W-:Y:S03]  /*1dfb0*/  HMMA.16816.F32 R8, R12, R4, R20 ;  /* 0x000000040c08723c */ /* 0x004fe60000001814 */
[----:B------:R-:W-:Y:S03]  /*1dfc0*/  STL [R1+0x1508], R28 ;  /* 0x0015081c01007387 */ /* 0x000fe60000100800 */
[----:B------:R-:W-:Y:S01]  /*1dfd0*/  IMAD.MOV.U32 R7, RZ, RZ, R5 ;  /* 0x000000ffff077224 */ /* 0x000fe200078e0005 */
[----:B------:R-:W2:Y:S01]  /*1dfe0*/  LDL.LU R6, [R1+0x1d70] ;  /* 0x001d700001067983 */ /* 0x000ea20000300800 */
[----:B------:R-:W-:-:S03]  /*1dff0*/  IMAD.MOV.U32 R20, RZ, RZ, R4 ;  /* 0x000000ffff147224 */ /* 0x000fc600078e0004 */
[----:B------:R-:W4:-:S12]  /*1e000*/  LDL.LU.64 R4, [R1+0x1d68] ;  /* 0x001d680001047983 */ /* 0x000f180000300a00 */
[----:B------:R0:W-:Y:S01]  /*1e010*/  STL.64 [R1+0x8d0], R8 ;  /* 0x0008d00801007387 */ /* 0x0001e20000100a00 */
[----:B------:R-:W-:Y:S02]  /*1e020*/  IMAD.MOV.U32 R3, RZ, RZ, R10 ;  /* 0x000000ffff037224 */ /* 0x000fe400078e000a */
[----:B------:R-:W-:Y:S01]  /*1e030*/  IMAD.MOV.U32 R0, RZ, RZ, R11 ;  /* 0x000000ffff007224 */ /* 0x000fe200078e000b */
[----:B0-----:R-:W4:Y:S04]  /*1e040*/  LDL.LU.64 R8, [R1+0x4d0] ;  /* 0x0004d00001087983 */ /* 0x001f280000300a00 */
[----:B------:R-:W4:Y:S04]  /*1e050*/  LDL.LU.64 R10, [R1+0x4d8] ;  /* 0x0004d800010a7983 */ /* 0x000f280000300a00 */
[----:B------:R-:W-:Y:S04]  /*1e060*/  STL [R1+0x1704], R0 ;  /* 0x0017040001007387 */ /* 0x000fe80000100800 */
[----:B------:R0:W-:Y:S04]  /*1e070*/  STL [R1+0x1700], R3 ;  /* 0x0017000301007387 */ /* 0x0001e80000100800 */
[----:B------:R-:W2:Y:S01]  /*1e080*/  LDL.LU.64 R18, [R1+0x1d60] ;  /* 0x001d600001127983 */ /* 0x000ea20000300a00 */
[----:B---3--:R-:W-:Y:S06]  /*1e090*/  HMMA.16816.F32 R24, R12, R16, R24 ;  /* 0x000000100c18723c */ /* 0x008fec0000001818 */
[----:B0-----:R-:W-:-:S02]  /*1e0a0*/  IMAD.MOV.U32 R3, RZ, RZ, R16 ;  /* 0x000000ffff037224 */ /* 0x001fc400078e0010 */
[----:B------:R-:W-:Y:S02]  /*1e0b0*/  IMAD.MOV.U32 R0, RZ, RZ, R17 ;  /* 0x000000ffff007224 */ /* 0x000fe400078e0011 */
[----:B------:R-:W3:-:S13]  /*1e0c0*/  LDL.LU.64 R16, [R1+0x1d58] ;  /* 0x001d580001107983 */ /* 0x000eda0000300a00 */
[----:B------:R0:W-:Y:S04]  /*1e0d0*/  STL.64 [R1+0x8b0], R24 ;  /* 0x0008b01801007387 */ /* 0x0001e80000100a00 */
[----:B------:R1:W-:Y:S01]  /*1e0e0*/  STL [R1+0x8b8], R26 ;  /* 0x0008b81a01007387 */ /* 0x0003e20000100800 */
[----:B------:R-:W-:-:S03]  /*1e0f0*/  IMAD.MOV.U32 R28, RZ, RZ, R27 ;  /* 0x000000ffff1c7224 */ /* 0x000fc600078e001b */
[----:B0-----:R-:W2:Y:S04]  /*1e100*/  LDL.LU.64 R24, [R1+0x810] ;  /* 0x0008100001187983 */ /* 0x001ea80000300a00 */
[----:B-1----:R-:W3:Y:S01]  /*1e110*/  LDL.LU.64 R26, [R1+0x818] ;  /* 0x00081800011a7983 */ /* 0x002ee20000300a00 */
[----:B----4-:R-:W-:Y:S03]  /*1e120*/  HMMA.16816.F32 R12, R12, R4, R8 ;  /* 0x000000040c0c723c */ /* 0x010fe60000001808 */
[----:B---3--:R-:W-:Y:S04]  /*1e130*/  STL.64 [R1+0x1cd8], R26 ;  /* 0x001cd81a01007387 */ /* 0x008fe80000100a00 */
[----:B--2---:R0:W-:Y:S02]  /*1e140*/  STL.64 [R1+0x1cd0], R24 ;  /* 0x001cd01801007387 */ /* 0x0041e40000100a00 */
[----:B0-----:R-:W-:-:S02]  /*1e150*/  IMAD.MOV.U32 R24, RZ, RZ, R20 ;  /* 0x000000ffff187224 */ /* 0x001fc400078e0014 */
[----:B------:R-:W-:-:S05]  /*1e160*/  IMAD.MOV.U32 R25, RZ, RZ, R7 ;  /* 0x000000ffff197224 */ /* 0x000fca00078e0007 */
[----:B------:R0:W-:Y:S04]  /*1e170*/  STL.64 [R1+0x1d48], R24 ;  /* 0x001d481801007387 */ /* 0x0001e80000100a00 */
[----:B------:R1:W-:Y:S04]  /*1e180*/  STL [R1+0x1708], R28 ;  /* 0x0017081c01007387 */ /* 0x0003e80000100800 */
[----:B------:R-:W2:Y:S04]  /*1e190*/  LDL.LU.64 R8, [R1+0x8e0] ;  /* 0x0008e00001087983 */ /* 0x000ea80000300a00 */
[----:B------:R-:W2:Y:S04]  /*1e1a0*/  LDL.LU.64 R10, [R1+0x8e8] ;  /* 0x0008e800010a7983 */ /* 0x000ea80000300a00 */
[----:B------:R-:W-:Y:S04]  /*1e1b0*/  STL.64 [R1+0x880], R12 ;  /* 0x0008800c01007387 */ /* 0x000fe80000100a00 */
[----:B------:R-:W-:Y:S04]  /*1e1c0*/  STL.64 [R1+0x888], R14 ;  /* 0x0008880e01007387 */ /* 0x000fe80000100a00 */
[----:B0-----:R-:W3:Y:S04]  /*1e1d0*/  LDL.LU.64 R24, [R1+0x8c0] ;  /* 0x0008c00001187983 */ /* 0x001ee80000300a00 */
[----:B------:R-:W3:Y:S04]  /*1e1e0*/  LDL.LU.64 R26, [R1+0x8c8] ;  /* 0x0008c800011a7983 */ /* 0x000ee80000300a00 */
[----:B------:R0:W-:Y:S01]  /*1e1f0*/  STL.64 [R1+0x1d30], R4 ;  /* 0x001d300401007387 */ /* 0x0001e20000100a00 */
[----:B-1----:R-:W-:-:S03]  /*1e200*/  IMAD.MOV.U32 R28, RZ, RZ, R6 ;  /* 0x000000ffff1c7224 */ /* 0x002fc600078e0006 */
[----:B0-----:R-:W4:Y:S04]  /*1e210*/  LDL.LU.64 R4, [R1+0x890] ;  /* 0x0008900001047983 */ /* 0x001f280000300a00 */
[----:B------:R-:W2:Y:S04]  /*1e220*/  LDL.LU.64 R6, [R1+0x898] ;  /* 0x0008980001067983 */ /* 0x000ea80000300a00 */
[----:B--2---:R-:W-:Y:S04]  /*1e230*/  STL.64 [R1+0x1d40], R6 ;  /* 0x001d400601007387 */ /* 0x004fe80000100a00 */
[----:B----4-:R0:W-:Y:S04]  /*1e240*/  STL.64 [R1+0x1d38], R4 ;  /* 0x001d380401007387 */ /* 0x0101e80000100a00 */
[----:B0-----:R-:W2:Y:S04]  /*1e250*/  LDL.LU.64 R4, [R1+0x8a0] ;  /* 0x0008a00001047983 */ /* 0x001ea80000300a00 */
[----:B------:R-:W2:Y:S04]  /*1e260*/  LDL.LU.64 R6, [R1+0x8a8] ;  /* 0x0008a80001067983 */ /* 0x000ea80000300a00 */
[----:B------:R-:W4:Y:S04]  /*1e270*/  LDL.LU.64 R20, [R1+0x820] ;  /* 0x0008200001147983 */ /* 0x000f280000300a00 */
[----:B------:R-:W3:Y:S04]  /*1e280*/  LDL.LU.64 R22, [R1+0x828] ;  /* 0x0008280001167983 */ /* 0x000ee80000300a00 */
[----:B---3--:R-:W-:Y:S04]  /*1e290*/  STL.64 [R1+0x1ce8], R22 ;  /* 0x001ce81601007387 */ /* 0x008fe80000100a00 */
[----:B----4-:R0:W-:Y:S04]  /*1e2a0*/  STL.64 [R1+0x1ce0], R20 ;  /* 0x001ce01401007387 */ /* 0x0101e80000100a00 */
[----:B0-----:R-:W3:Y:S04]  /*1e2b0*/  LDL.LU.64 R20, [R1+0x830] ;  /* 0x0008300001147983 */ /* 0x001ee80000300a00 */
[----:B------:R-:W4:Y:S04]  /*1e2c0*/  LDL.LU.64 R22, [R1+0x838] ;  /* 0x0008380001167983 */ /* 0x000f280000300a00 */
[----:B----4-:R-:W-:Y:S04]  /*1e2d0*/  STL.64 [R1+0x1cf8], R22 ;  /* 0x001cf81601007387 */ /* 0x010fe80000100a00 */
[----:B---3--:R0:W-:Y:S04]  /*1e2e0*/  STL.64 [R1+0x1cf0], R20 ;  /* 0x001cf01401007387 */ /* 0x0081e80000100a00 */
[----:B0-----:R-:W3:Y:S04]  /*1e2f0*/  LDL.LU.64 R20, [R1+0x840] ;  /* 0x0008400001147983 */ /* 0x001ee80000300a00 */
[----:B------:R-:W4:Y:S04]  /*1e300*/  LDL.LU.64 R22, [R1+0x848] ;  /* 0x0008480001167983 */ /* 0x000f280000300a00 */
[----:B----4-:R-:W-:Y:S04]  /*1e310*/  STL.64 [R1+0x1d08], R22 ;  /* 0x001d081601007387 */ /* 0x010fe80000100a00 */
[----:B---3--:R0:W-:Y:S02]  /*1e320*/  STL.64 [R1+0x1d00], R20 ;  /* 0x001d001401007387 */ /* 0x0081e40000100a00 */
[----:B0-----:R-:W-:-:S02]  /*1e330*/  IMAD.MOV.U32 R20, RZ, RZ, R28 ;  /* 0x000000ffff147224 */ /* 0x001fc400078e001c */
[----:B------:R-:W-:-:S07]  /*1e340*/  IMAD.MOV.U32 R21, RZ, RZ, R29 ;  /* 0x000000ffff157224 */ /* 0x000fce00078e001d */
[----:B------:R-:W-:-:S15]  /*1e350*/  HMMA.16816.F32 R8, R16, R20, R8 ;  /* 0x000000141008723c */ /* 0x000fde0000001808 */
[----:B------:R-:W-:-:S08]  /*1e360*/  NOP ;  /* 0x0000000000007918 */ /* 0x000fd00000000000 */
[----:B------:R0:W-:Y:S04]  /*1e370*/  STL.64 [R1+0x140], R8 ;  /* 0x0001400801007387 */ /* 0x0001e80000100a00 */
[----:B------:R-:W-:Y:S04]  /*1e380*/  STL.64 [R1+0x148], R10 ;  /* 0x0001480a01007387 */ /* 0x000fe80000100a00 */
[----:B0-----:R-:W3:Y:S04]  /*1e390*/  LDL.LU.64 R8, [R1+0x1d50] ;  /* 0x001d500001087983 */ /* 0x001ee80000300a00 */
[----:B------:R0:W-:Y:S04]  /*1e3a0*/  STL.64 [R1+0x1d28], R20 ;  /* 0x001d281401007387 */ /* 0x0001e80000100a00 */
[----:B0-----:R-:W4:Y:S04]  /*1e3b0*/  LDL.LU.64 R20, [R1+0x870] ;  /* 0x0008700001147983 */ /* 0x001f280000300a00 */
[----:B------:R-:W4:Y:S01]  /*1e3c0*/  LDL.LU.64 R22, [R1+0x878] ;  /* 0x0008780001167983 */ /* 0x000f220000300a00 */
[----:B---3--:R-:W-:-:S15]  /*1e3d0*/  HMMA.16816.F32 R24, R16, R8, R24 ;  /* 0x000000081018723c */ /* 0x008fde0000001818 */
[----:B------:R-:W-:-:S08]  /*1e3e0*/  NOP ;  /* 0x0000000000007918 */ /* 0x000fd00000000000 */
[----:B------:R0:W-:Y:S04]  /*1e3f0*/  STL.64 [R1+0x130], R24 ;  /* 0x0001301801007387 */ /* 0x0001e80000100a00 */
[----:B------:R-:W-:Y:S04]  /*1e400*/  STL.64 [R1+0x138], R26 ;  /* 0x0001381a01007387 */ /* 0x000fe80000100a00 */
[----:B0-----:R-:W2:Y:S04]  /*1e410*/  LDL.LU.64 R24, [R1+0x1d48] ;  /* 0x001d480001187983 */ /* 0x001ea80000300a00 */
[----:B------:R0:W-:Y:S04]  /*1e420*/  STL.64 [R1+0x1d10], R8 ;  /* 0x001d100801007387 */ /* 0x0001e80000100a00 */
[----:B0-----:R-:W3:Y:S04]  /*1e430*/  LDL.LU.64 R8, [R1+0x850] ;  /* 0x0008500001087983 */ /* 0x001ee80000300a00 */
[----:B------:R-:W3:Y:S01]  /*1e440*/  LDL.LU.64 R10, [R1+0x858] ;  /* 0x00085800010a7983 */ /* 0x000ee20000300a00 */
[----:B--2---:R-:W-:-:S15]  /*1e450*/  HMMA.16816.F32 R4, R16, R24, R4 ;  /* 0x000000181004723c */ /* 0x004fde0000001804 */
[----:B------:R-:W-:-:S08]  /*1e460*/  NOP ;  /* 0x0000000000007918 */ /* 0x000fd00000000000 */
[----:B------:R-:W-:Y:S04]  /*1e470*/  STL.64 [R1+0x120], R4 ;  /* 0x0001200401007387 */ /* 0x000fe80000100a00 */
[----:B------:R0:W-:Y:S04]  /*1e480*/  STL.64 [R1+0x128], R6 ;  /* 0x0001280601007387 */ /* 0x0001e80000100a00 */
[----:B0-----:R-:W2:Y:S04]  /*1e490*/  LDL.LU.64 R6, [R1+0x1d40] ;  /* 0x001d400001067983 */ /* 0x001ea80000300a00 */
[----:B------:R-:W2:Y:S01]  /*1e4a0*/  LDL.LU.64 R4, [R1+0x1d38] ;  /* 0x001d380001047983 */ /* 0x000ea20000300a00 */
[----:B------:R-:W-:-:S02]  /*1e4b0*/  IMAD.MOV.U32 R12, RZ, RZ, R3 ;  /* 0x000000ffff0c7224 */ /* 0x000fc400078e0003 */
[----:B------:R-:W-:-:S07]  /*1e4c0*/  IMAD.MOV.U32 R13, RZ, RZ, R0 ;  /* 0x000000ffff0d7224 */ /* 0x000fce00078e0000 */
[----:B--2---:R-:W-:-:S15]  /*1e4d0*/  HMMA.16816.F32 R4, R16, R12, R4 ;  /* 0x0000000c1004723c */ /* 0x004fde0000001804 */
[----:B------:R-:W-:-:S08]  /*1e4e0*/  NOP ;  /* 0x0000000000007918 */ /* 0x000fd00000000000 */
[----:B------:R0:W-:Y:S04]  /*1e4f0*/  STL.64 [R1+0x10], R4 ;  /* 0x0000100401007387 */ /* 0x0001e80000100a00 */
[----:B------:R-:W-:Y:S04]  /*1e500*/  STL [R1+0x18], R6 ;  /* 0x0000180601007387 */ /* 0x000fe80000100800 */
[----:B0-----:R-:W4:Y:S01]  /*1e510*/  LDL.LU.64 R4, [R1+0x1d30] ;  /* 0x001d300001047983 */ /* 0x001f220000300a00 */
[----:B------:R-:W-:-:S05]  /*1e520*/  IMAD.MOV.U32 R3, RZ, RZ, R7 ;  /* 0x000000ffff037224 */ /* 0x000fca00078e0007 */
[----:B------:R-:W-:Y:S01]  /*1e530*/  STL [R1+0x1b28], R3 ;  /* 0x001b280301007387 */ /* 0x000fe20000100800 */
[----:B----4-:R-:W-:Y:S03]  /*1e540*/  HMMA.16816.F32 R16, R16, R4, R20 ;  /* 0x000000041010723c */ /* 0x010fe60000001814 */
[----:B------:R-:W3:-:S15]  /*1e550*/  LDL.LU.64 R20, [R1+0x1d28] ;  /* 0x001d280001147983 */ /* 0x000ede0000300a00 */
[----:B------:R-:W-:-:S05]  /*1e560*/  NOP ;  /* 0x0000000000007918 */ /* 0x000fca0000000000 */
[----:B------:R-:W-:Y:S04]  /*1e570*/  STL.64 [R1], R16 ;  /* 0x0000001001007387 */ /* 0x000fe80000100a00 */
[----:B------:R0:W-:Y:S04]  /*1e580*/  STL.64 [R1+0x8], R18 ;  /* 0x0000081201007387 */ /* 0x0001e80000100a00 */
[----:B0-----:R-:W3:Y:S04]  /*1e590*/  LDL.LU.64 R18, [R1+0x1d20] ;  /* 0x001d200001127983 */ /* 0x001ee80000300a00 */
[----:B------:R-:W3:Y:S02]  /*1e5a0*/  LDL.LU.64 R16, [R1+0x1d18] ;  /* 0x001d180001107983 */ /* 0x000ee40000300a00 */
[----:B---3--:R-:W-:Y:S02]  /*1e5b0*/  HMMA.16816.F32 R20, R16, R20, R8 ;  /* 0x000000141014723c */ /* 0x008fe40000001808 */
[----:B------:R-:W2:-:S15]  /*1e5c0*/  LDL.LU.64 R8, [R1+0x1d10] ;  /* 0x001d100001087983 */ /* 0x000e9e0000300a00 */
[----:B------:R-:W-:-:S06]  /*1e5d0*/  NOP ;  /* 0x0000000000007918 */ /* 0x000fcc0000000000 */
[----:B------:R-:W-:Y:S04]  /*1e5e0*/  STL.64 [R1+0x180], R20 ;  /* 0x0001801401007387 */ /* 0x000fe80000100a00 */
[----:B------:R0:W-:Y:S01]  /*1e5f0*/  STL [R1+0x188], R22 ;  /* 0x0001881601007387 */ /* 0x0001e20000100800 */
[----:B------:R-:W-:-:S03]  /*1e600*/  IMAD.MOV.U32 R28, RZ, RZ, R23 ;  /* 0x000000ffff1c7224 */ /* 0x000fc600078e0017 */
[----:B0-----:R-:W2:Y:S04]  /*1e610*/  LDL.LU.64 R22, [R1+0x1d08] ;  /* 0x001d080001167983 */ /* 0x001ea80000300a00 */
[----:B------:R-:W2:Y:S04]  /*1e620*/  LDL.LU.64 R20, [R1+0x1d00] ;  /* 0x001d000001147983 */ /* 0x000ea80000300a00 */
[----:B------:R-:W-:Y:S01]  /*1e630*/  STL [R1+0x1920], R28 ;  /* 0x0019201c01007387 */ /* 0x000fe20000100800 */
[----:B--2---:R-:W-:-:S15]  /*1e640*/  HMMA.16816.F32 R20, R16, R8, R20 ;  /* 0x000000081014723c */ /* 0x004fde0000001814 */
[----:B------:R-:W-:-:S08]  /*1e650*/  NOP ;  /* 0x0000000000007918 */ /* 0x000fd00000000000 */
[----:B------:R-:W-:Y:S04]  /*1e660*/  STL.64 [R1+0x170], R20 ;  /* 0x0001701401007387 */ /* 0x000fe80000100a00 */
[----:B------:R0:W-:Y:S04]  /*1e670*/  STL.64 [R1+0x178], R22 ;  /* 0x0001781601007387 */ /* 0x0001e80000100a00 */
[----:B0-----:R-:W2:Y:S04]  /*1e680*/  LDL.LU.64 R22, [R1+0x1cf8] ;  /* 0x001cf80001167983 */ /* 0x001ea80000300a00 */
[----:B------:R-:W2:Y:S04]  /*1e690*/  LDL.LU.64 R20, [R1+0x1cf0] ;  /* 0x001cf00001147983 */ /* 0x000ea80000300a00 */
[----:B------:R0:W-:Y:S04]  /*1e6a0*/  STL.64 [R1+0x1cb0], R8 ;  /* 0x001cb00801007387 */ /* 0x0001e80000100a00 */
[----:B0-----:R-:W3:Y:S01]  /*1e6b0*/  LDL.LU.64 R8, [R1+0x60] ;  /* 0x0000600001087983 */ /* 0x001ee20000300a00 */
[----:B--2---:R-:W-:Y:S03]  /*1e6c0*/  HMMA.16816.F32 R24, R16, R24, R20 ;  /* 0x000000181018723c */ /* 0x004fe60000001814 */
[----:B------:R-:W2:Y:S04]  /*1e6d0*/  LDL.LU.64 R22, [R1+0x1ce8] ;  /* 0x001ce80001167983 */ /* 0x000ea80000300a00 */
[----:B------:R-:W2:-:S15]  /*1e6e0*/  LDL.LU.64 R20, [R1+0x1ce0] ;  /* 0x001ce00001147983 */ /* 0x000e9e0000300a00 */
[----:B------:R-:W-:-:S01]  /*1e6f0*/  NOP ;  /* 0x0000000000007918 */ /* 0x000fc20000000000 */
[----:B------:R-:W-:Y:S04]  /*1e700*/  STL.64 [R1+0x160], R24 ;  /* 0x0001601801007387 */ /* 0x000fe80000100a00 */
[----:B------:R0:W-:Y:S04]  /*1e710*/  STL.64 [R1+0x168], R26 ;  /* 0x0001681a01007387 */ /* 0x0001e80000100a00 */
[----:B0-----:R-:W4:Y:S04]  /*1e720*/  LDL.LU.64 R26, [R1+0x1cd8] ;  /* 0x001cd800011a7983 */ /* 0x001f280000300a00 */
[----:B------:R-:W4:Y:S01]  /*1e730*/  LDL.LU.64 R24, [R1+0x1cd0] ;  /* 0x001cd00001187983 */ /* 0x000f220000300a00 */
[----:B--2---:R-:W-:Y:S03]  /*1e740*/  HMMA.16816.F32 R12, R16, R12, R20 ;  /* 0x0000000c100c723c */ /* 0x004fe60000001814 */
[----:B------:R-:W3:Y:S04]  /*1e750*/  LDL.LU.64 R22, [R1+0x1cc8] ;  /* 0x001cc80001167983 */ /* 0x000ee80000300a00 */
[----:B------:R-:W3:Y:S04]  /*1e760*/  LDL.LU.64 R20, [R1+0x1cc0] ;  /* 0x001cc00001147983 */ /* 0x000ee80000300a00 */
[----:B------:R0:W-:-:S12]  /*1e770*/  STL.64 [R1+0x1cb8], R4 ;  /* 0x001cb80401007387 */ /* 0x0001d80000100a00 */
[----:B------:R1:W-:Y:S04]  /*1e780*/  STL.64 [R1+0x150], R12 ;  /* 0x0001500c01007387 */ /* 0x0003e80000100a00 */
[----:B------:R2:W-:Y:S01]  /*1e790*/  STL.64 [R1+0x158], R14 ;  /* 0x0001580e01007387 */ /* 0x0005e20000100a00 */
[----:B----4-:R-:W-:Y:S03]  /*1e7a0*/  HMMA.16816.F32 R16, R16, R4, R24 ;  /* 0x000000041010723c */ /* 0x010fe60000001818 */
[----:B0-----:R-:W3:Y:S04]  /*1e7b0*/  LDL.LU.64 R4, [R1+0x800] ;  /* 0x0008000001047983 */ /* 0x001ee80000300a00 */
[----:B------:R-:W3:Y:S04]  /*1e7c0*/  LDL.LU.64 R6, [R1+0x808] ;  /* 0x0008080001067983 */ /* 0x000ee80000300a00 */
[----:B-1----:R-:W4:Y:S04]  /*1e7d0*/  LDL.LU.64 R12, [R1+0x7f0] ;  /* 0x0007f000010c7983 */ /* 0x002f280000300a00 */
[----:B--2---:R-:W4:Y:S04]  /*1e7e0*/  LDL.LU.64 R14, [R1+0x7f8] ;  /* 0x0007f800010e7983 */ /* 0x004f280000300a00 */
[----:B------:R-:W2:Y:S04]  /*1e7f0*/  LDL.LU.64 R24, [R1+0x7a0] ;  /* 0x0007a00001187983 */ /* 0x000ea80000300a00 */
[----:B------:R-:W3:Y:S04]  /*1e800*/  LDL.LU.64 R26, [R1+0x7a8] ;  /* 0x0007a800011a7983 */ /* 0x000ee80000300a00 */
[----:B---3--:R-:W-:Y:S04]  /*1e810*/  STL.64 [R1+0x1c90], R26 ;  /* 0x001c901a01007387 */ /* 0x008fe80000100a00 */
[----:B--2---:R0:W-:Y:S04]  /*1e820*/  STL.64 [R1+0x1c88], R24 ;  /* 0x001c881801007387 */ /* 0x0041e80000100a00 */
[----:B0-----:R-:W2:Y:S04]  /*1e830*/  LDL.LU.64 R24, [R1+0x7d0] ;  /* 0x0007d00001187983 */ /* 0x001ea80000300a00 */
[----:B------:R-:W3:Y:S01]  /*1e840*/  LDL.LU.64 R26, [R1+0x7d8] ;  /* 0x0007d800011a7983 */ /* 0x000ee20000300a00 */
[----:B------:R-:W-:Y:S03]  /*1e850*/  HMMA.16816.F32 R4, R20, R8, R4 ;  /* 0x000000081404723c */ /* 0x000fe60000001804 */
[----:B---3--:R-:W-:Y:S04]  /*1e860*/  STL.64 [R1+0x1ca0], R26 ;  /* 0x001ca01a01007387 */ /* 0x008fe80000100a00 */
[----:B--2---:R0:W-:Y:S04]  /*1e870*/  STL.64 [R1+0x1c98], R24 ;  /* 0x001c981801007387 */ /* 0x0041e80000100a00 */
[----:B0-----:R-:W2:Y:S04]  /*1e880*/  LDL.LU.64 R24, [R1+0x40] ;  /* 0x0000400001187983 */ /* 0x001ea80000300a00 */
[----:B------:R-:W-:Y:S04]  /*1e890*/  STL.64 [R1+0x17e0], R18 ;  /* 0x0017e01201007387 */ /* 0x000fe80000100a00 */
[----:B------:R0:W-:Y:S04]  /*1e8a0*/  STL.64 [R1+0x17d8], R16 ;  /* 0x0017d81001007387 */ /* 0x0001e80000100a00 */
[----:B0-----:R-:W3:Y:S04]  /*1e8b0*/  LDL.LU.64 R16, [R1+0x30] ;  /* 0x0000300001107983 */ /* 0x001ee80000300a00 */
[----:B---3--:R0:W-:Y:S04]  /*1e8c0*/  STL.64 [R1+0x1ca8], R16 ;  /* 0x001ca81001007387 */ /* 0x0081e80000100a00 */
[----:B0-----:R-:W3:Y:S04]  /*1e8d0*/  LDL.LU.64 R16, [R1+0x7e0] ;  /* 0x0007e00001107983 */ /* 0x001ee80000300a00 */
[----:B------:R-:W3:Y:S04]  /*1e8e0*/  LDL.LU.64 R18, [R1+0x7e8] ;  /* 0x0007e80001127983 */ /* 0x000ee80000300a00 */
[----:B------:R0:W-:Y:S04]  /*1e8f0*/  STL.64 [R1+0x4f0], R4 ;  /* 0x0004f00401007387 */ /* 0x0001e80000100a00 */
[----:B------:R1:W-:Y:S04]  /*1e900*/  STL.64 [R1+0x4f8], R6 ;  /* 0x0004f80601007387 */ /* 0x0003e80000100a00 */
[----:B0-----:R-:W4:Y:S01]  /*1e910*/  LDL.LU.64 R4, [R1+0x1cb8] ;  /* 0x001cb80001047983 */ /* 0x001f220000300a00 */
[----:B-1----:R-:W-:-:S02]  /*1e920*/  IMAD.MOV.U32 R7, RZ, RZ, R8 ;  /* 0x000000ffff077224 */ /* 0x002fc400078e0008 */
[----:B------:R-:W-:Y:S02]  /*1e930*/  IMAD.MOV.U32 R6, RZ, RZ, R9 ;  /* 0x000000ffff067224 */ /* 0x000fe400078e0009 */
[----:B------:R-:W4:Y:S01]  /*1e940*/  LDL.LU.64 R8, [R1+0x1cb0] ;  /* 0x001cb00001087983 */ /* 0x000f220000300a00 */
[----:B--2---:R-:W-:Y:S02]  /*1e950*/  IMAD.MOV.U32 R11, RZ, RZ, R24 ;  /* 0x000000ffff0b7224 */ /* 0x004fe400078e0018 */
[----:B------:R-:W-:Y:S01]  /*1e960*/  IMAD.MOV.U32 R10, RZ, RZ, R25 ;  /* 0x000000ffff0a7224 */ /* 0x000fe200078e0019 */
[C---:B---3--:R-:W-:Y:S06]  /*1e970*/  HMMA.16816.F32 R16, R20.reuse, R24, R16 ;  /* 0x000000181410723c */ /* 0x048fec0000001810 */
[----:B----4-:R-:W-:-:S15]  /*1e980*/  HMMA.16816.F32 R12, R20, R8, R12 ;  /* 0x00000008140c723c */ /* 0x010fde000000180c */
[----:B------:R-:W-:-:S08]  /*1e990*/  NOP ;  /* 0x0000000000007918 */ /* 0x000fd00000000000 */
[----:B------:R0:W-:Y:S04]  /*1e9a0*/  STL.64 [R1+0x4e0], R12 ;  /* 0x0004e00c01007387 */ /* 0x0001e80000100a00 */
[----:B------:R1:W-:Y:S04]  /*1e9b0*/  STL.64 [R1+0x4e8], R14 ;  /* 0x0004e80e01007387 */ /* 0x0003e80000100a00 */
[----:B0-----:R-:W2:Y:S04]  /*1e9c0*/  LDL.LU.64 R12, [R1+0x760] ;  /* 0x00076000010c7983 */ /* 0x001ea80000300a00 */
[----:B-1----:R-:W2:Y:S04]  /*1e9d0*/  LDL.LU.64 R14, [R1+0x768] ;  /* 0x00076800010e7983 */ /* 0x002ea80000300a00 */
[----:B------:R0:W-:Y:S04]  /*1e9e0*/  STL.64 [R1+0x4d0], R16 ;  /* 0x0004d01001007387 */ /* 0x0001e80000100a00 */
[----:B------:R-:W-:Y:S04]  /*1e9f0*/  STL.64 [R1+0x4d8], R18 ;  /* 0x0004d81201007387 */ /* 0x000fe80000100a00 */
[----:B0-----:R-:W3:Y:S04]  /*1ea00*/  LDL.LU.64 R16, [R1+0x1ca8] ;  /* 0x001ca80001107983 */ /* 0x001ee80000300a00 */
[----:B------:R-:W3:Y:S04]  /*1ea10*/  LDL.LU.64 R26, [R1+0x1ca0] ;  /* 0x001ca000011a7983 */ /* 0x000ee80000300a00 */
[----:B------:R-:W3:Y:S02]  /*1ea20*/  LDL.LU.64 R24, [R1+0x1c98] ;  /* 0x001c980001187983 */ /* 0x000ee40000300a00 */
[----:B---3--:R-:W-:-:S15]  /*1ea30*/  HMMA.16816.F32 R24, R20, R16, R24 ;  /* 0x000000101418723c */ /* 0x008fde0000001818 */
[----:B------:R-:W-:-:S08]  /*1ea40*/  NOP ;  /* 0x0000000000007918 */ /* 0x000fd00000000000 */
[----:B------:R-:W-:Y:S04]  /*1ea50*/  STL.64 [R1+0x3a0], R24 ;  /* 0x0003a01801007387 */ /* 0x000fe80000100a00 */
[----:B------:R0:W-:Y:S04]  /*1ea60*/  STL.64 [R1+0x3a8], R26 ;  /* 0x0003a81a01007387 */ /* 0x0001e80000100a00 */
[----:B0-----:R-:W3:Y:S04]  /*1ea70*/  LDL.LU.64 R26, [R1+0x1c90] ;  /* 0x001c9000011a7983 */ /* 0x001ee80000300a00 */
[----:B------:R-:W3:Y:S04]  /*1ea80*/  LDL.LU.64 R24, [R1+0x1c88] ;  /* 0x001c880001187983 */ /* 0x000ee80000300a00 */
[----:B------:R-:W4:Y:S04]  /*1ea90*/  LDL R18, [R1+0xd8] ;  /* 0x0000d80001127983 */ /* 0x000f280000100800 */
[----:B------:R-:W4:Y:S01]  /*1eaa0*/  LDL R19, [R1+0xdc] ;  /* 0x0000dc0001137983 */ /* 0x000f220000100800 */
[----:B------:R-:W-:-:S02]  /*1eab0*/  IMAD.MOV.U32 R3, RZ, RZ, R16 ;  /* 0x000000ffff037224 */ /* 0x000fc400078e0010 */
[----:B------:R-:W-:Y:S02]  /*1eac0*/  IMAD.MOV.U32 R0, RZ, RZ, R17 ;  /* 0x000000ffff007224 */ /* 0x000fe400078e0011 */
[----:B------:R-:W-:Y:S02]  /*1ead0*/  IMAD.MOV.U32 R16, RZ, RZ, R7 ;  /* 0x000000ffff107224 */ /* 0x000fe400078e0007 */
[----:B------:R-:W-:Y:S01]  /*1eae0*/  IMAD.MOV.U32 R17, RZ, RZ, R6 ;  /* 0x000000ffff117224 */ /* 0x000fe200078e0006 */
[----:B---3--:R-:W-:Y:S01]  /*1eaf0*/  HMMA.16816.F32 R20, R20, R4, R24 ;  /* 0x000000041414723c */ /* 0x008fe20000001818 */
[----:B----4-:R-:W-:Y:S04]  /*1eb00*/  STL.64 [R1+0x1bf0], R18 ;  /* 0x001bf01201007387 */ /* 0x010fe80000100a00 */
[----:B------:R-:W3:Y:S04]  /*1eb10*/  LDL.LU.64 R26, [R1+0x1c80] ;  /* 0x001c8000011a7983 */ /* 0x000ee80000300a00 */
[----:B------:R-:W3:Y:S04]  /*1eb20*/  LDL.LU.64 R24, [R1+0x1c78] ;  /* 0x001c780001187983 */ /* 0x000ee80000300a00 */
[----:B------:R0:W-:Y:S04]  /*1eb30*/  STL.64 [R1+0x1c58], R4 ;  /* 0x001c580401007387 */ /* 0x0001e80000100a00 */
[----:B0-----:R-:W3:Y:S04]  /*1eb40*/  LDL.LU.64 R4, [R1+0x780] ;  /* 0x0007800001047983 */ /* 0x001ee80000300a00 */
[----:B------:R-:W3:Y:S04]  /*1eb50*/  LDL.LU.64 R6, [R1+0x788] ;  /* 0x0007880001067983 */ /* 0x000ee80000300a00 */
[----:B------:R0:W-:Y:S04]  /*1eb60*/  STL.64 [R1+0x15a8], R22 ;  /* 0x0015a81601007387 */ /* 0x0001e80000100a00 */
[----:B------:R-:W-:Y:S04]  /*1eb70*/  STL.64 [R1+0x15a0], R20 ;  /* 0x0015a01401007387 */ /* 0x000fe80000100a00 */
[----:B0-----:R-:W4:Y:S01]  /*1eb80*/  LDL R22, [R1+0x48] ;  /* 0x0000480001167983 */ /* 0x001f220000100800 */
[C---:B---3--:R-:W-:Y:S06]  /*1eb90*/  HMMA.16816.F32 R16, R24.reuse, R16, R4 ;  /* 0x000000101810723c */ /* 0x048fec0000001804 */
[----:B--2---:R-:W-:-:S15]  /*1eba0*/  HMMA.16816.F32 R4, R24, R8, R12 ;  /* 0x000000081804723c */ /* 0x004fde000000180c */
[----:B------:R-:W-:-:S02]  /*1ebb0*/  NOP ;  /* 0x0000000000007918 */ /* 0x000fc40000000000 */
[----:B------:R-:W-:Y:S04]  /*1ebc0*/  STL.64 [R1+0x780], R16 ;  /* 0x0007801001007387 */ /* 0x000fe80000100a00 */
[----:B------:R0:W-:Y:S04]  /*1ebd0*/  STL.64 [R1+0x788], R18 ;  /* 0x0007881201007387 */ /* 0x0001e80000100a00 */
[----:B------:R1:W-:Y:S04]  /*1ebe0*/  STL.64 [R1+0x760], R4 ;  /* 0x0007600401007387 */ /* 0x0003e80000100a00 */
[----:B0-----:R-:W2:Y:S04]  /*1ebf0*/  LDL R18, [R1+0xe8] ;  /* 0x0000e80001127983 */ /* 0x001ea80000100800 */
[----:B------:R-:W2:Y:S04]  /*1ec00*/  LDL R19, [R1+0xec] ;  /* 0x0000ec0001137983 */ /* 0x000ea80000100800 */
[----:B--2---:R-:W-:Y:S04]  /*1ec10*/  STL.64 [R1+0x1c08], R18 ;  /* 0x001c081201007387 */ /* 0x004fe80000100a00 */
[----:B------:R-:W2:Y:S01]  /*1ec20*/  LDL.64 R14, [R1+0xb8] ;  /* 0x0000b800010e7983 */ /* 0x000ea20000100a00 */
[----:B-1----:R-:W-:-:S03]  /*1ec30*/  IMAD.MOV.U32 R4, RZ, RZ, R3 ;  /* 0x000000ffff047224 */ /* 0x002fc600078e0003 */
[----:B--2---:R0:W-:Y:S04]  /*1ec40*/  STL.64 [R1+0x1be8], R14 ;  /* 0x001be80e01007387 */ /* 0x0041e80000100a00 */
[----:B------:R-:W2:Y:S04]  /*1ec50*/  LDL.LU R12, [R1+0x430] ;  /* 0x00043000010c7983 */ /* 0x000ea80000300800 */
[----:B------:R-:W2:Y:S04]  /*1ec60*/  LDL.LU R13, [R1+0x434] ;  /* 0x00043400010d7983 */ /* 0x000ea80000300800 */
[----:B0-----:R-:W3:Y:S04]  /*1ec70*/  LDL.LU R14, [R1+0x438] ;  /* 0x00043800010e7983 */ /* 0x001ee80000300800 */
[----:B------:R-:W3:Y:S04]  /*1ec80*/  LDL.LU R15, [R1+0x43c] ;  /* 0x00043c00010f7983 */ /* 0x000ee80000300800 */
[----:B------:R-:W4:Y:S04]  /*1ec90*/  LDL R18, [R1+0xf8] ;  /* 0x0000f80001127983 */ /* 0x000f280000100800 */
[----:B------:R-:W4:Y:S01]  /*1eca0*/  LDL R19, [R1+0xfc] ;  /* 0x0000fc0001137983 */ /* 0x000f220000100800 */
[----:B------:R-:W-:-:S05]  /*1ecb0*/  IMAD.MOV.U32 R5, RZ, RZ, R0 ;  /* 0x000000ffff057224 */ /* 0x000fca00078e0000 */
[----:B------:R-:W-:Y:S04]  /*1ecc0*/  STL.64 [R1+0x1c70], R4 ;  /* 0x001c700401007387 */ /* 0x000fe80000100a00 */
[----:B----4-:R-:W-:Y:S04]  /*1ecd0*/  STL.64 [R1+0x1c20], R18 ;  /* 0x001c201201007387 */ /* 0x010fe80000100a00 */
[----:B---3--:R-:W-:Y:S04]  /*1ece0*/  STL.64 [R1+0x1c00], R14 ;  /* 0x001c000e01007387 */ /* 0x008fe80000100a00 */
[----:B--2---:R0:W-:Y:S04]  /*1ecf0*/  STL.64 [R1+0x1bf8], R12 ;  /* 0x001bf80c01007387 */ /* 0x0041e80000100a00 */
[----:B0-----:R-:W2:Y:S04]  /*1ed00*/  LDL.LU R12, [R1+0x490] ;  /* 0x00049000010c7983 */ /* 0x001ea80000300800 */
[----:B------:R-:W2:Y:S04]  /*1ed10*/  LDL.LU R13, [R1+0x494] ;  /* 0x00049400010d7983 */ /* 0x000ea80000300800 */
[----:B------:R-:W3:Y:S04]  /*1ed20*/  LDL.LU R14, [R1+0x498] ;  /* 0x00049800010e7983 */ /* 0x000ee80000300800 */
[----:B------:R-:W3:Y:S04]  /*1ed30*/  LDL.LU R15, [R1+0x49c] ;  /* 0x00049c00010f7983 */ /* 0x000ee80000300800 */
[----:B------:R-:W4:Y:S04]  /*1ed40*/  LDL R18, [R1+0x108] ;  /* 0x0001080001127983 */ /* 0x000f280000100800 */
[----:B------:R-:W4:Y:S01]  /*1ed50*/  LDL R19, [R1+0x10c] ;  /* 0x00010c0001137983 */ /* 0x000f220000100800 */
[----:B------:R-:W-:-:S02]  /*1ed60*/  IMAD.MOV.U32 R23, RZ, RZ, R2 ;  /* 0x000000ffff177224 */ /* 0x000fc400078e0002 */
[----:B------:R-:W-:Y:S02]  /*1ed70*/  IMAD.MOV.U32 R29, RZ, RZ, R6 ;  /* 0x000000ffff1d7224 */ /* 0x000fe400078e0006 */
[----:B------:R-:W-:Y:S01]  /*1ed80*/  IMAD.MOV.U32 R2, RZ, RZ, R7 ;  /* 0x000000ffff027224 */ /* 0x000fe200078e0007 */
[----:B------:R-:W2:Y:S04]  /*1ed90*/  LDL.LU.64 R4, [R1+0x750] ;  /* 0x0007500001047983 */ /* 0x000ea80000300a00 */
[----:B------:R-:W2:Y:S04]  /*1eda0*/  LDL.LU.64 R6, [R1+0x758] ;  /* 0x0007580001067983 */ /* 0x000ea80000300a00 */
[----:B----4-:R0:W-:Y:S04]  /*1edb0*/  STL.64 [R1+0x1c38], R18 ;  /* 0x001c381201007387 */ /* 0x0101e80000100a00 */
[----:B0-----:R-:W4:Y:S04]  /*1edc0*/  LDL.64 R18, [R1+0x118] ;  /* 0x0001180001127983 */ /* 0x001f280000100a00 */
[----:B----4-:R-:W-:Y:S04]  /*1edd0*/  STL.64 [R1+0x1c50], R18 ;  /* 0x001c501201007387 */ /* 0x010fe80000100a00 */
[----:B---3--:R-:W-:Y:S04]  /*1ede0*/  STL.64 [R1+0x1c18], R14 ;  /* 0x001c180e01007387 */ /* 0x008fe80000100a00 */
[----:B--2---:R0:W-:Y:S04]  /*1edf0*/  STL.64 [R1+0x1c10], R12 ;  /* 0x001c100c01007387 */ /* 0x0041e80000100a00 */
[----:B0-----:R-:W2:Y:S04]  /*1ee00*/  LDL.LU R12, [R1+0x510] ;  /* 0x00051000010c7983 */ /* 0x001ea80000300800 */
[----:B------:R-:W2:Y:S04]  /*1ee10*/  LDL.LU R13, [R1+0x514] ;  /* 0x00051400010d7983 */ /* 0x000ea80000300800 */
[----:B------:R-:W3:Y:S04]  /*1ee20*/  LDL.LU R14, [R1+0x518] ;  /* 0x00051800010e7983 */ /* 0x000ee80000300800 */
[----:B------:R-:W3:Y:S04]  /*1ee30*/  LDL.LU R15, [R1+0x51c] ;  /* 0x00051c00010f7983 */ /* 0x000ee80000300800 */
[----:B------:R-:W4:Y:S04]  /*1ee40*/  LDL.LU.64 R16, [R1+0x6e0] ;  /* 0x0006e00001107983 */ /* 0x000f280000300a00 */
[----:B------:R-:W2:Y:S01]  /*1ee50*/  LDL.LU.64 R18, [R1+0x6e8] ;  /* 0x0006e80001127983 */ /* 0x000ea20000300a00 */
[----:B------:R-:W-:-:S02]  /*1ee60*/  IMAD.MOV.U32 R20, RZ, RZ, R11 ;  /* 0x000000ffff147224 */ /* 0x000fc400078e000b */
[----:B------:R-:W-:Y:S01]  /*1ee70*/  IMAD.MOV.U32 R21, RZ, RZ, R10 ;  /* 0x000000ffff157224 */ /* 0x000fe200078e000a */
[----:B--2---:R-:W-:Y:S04]  /*1ee80*/  STL.64 [R1+0x1c68], R18 ;  /* 0x001c681201007387 */ /* 0x004fe80000100a00 */
[----:B----4-:R0:W-:Y:S04]  /*1ee90*/  STL.64 [R1+0x1c60], R16 ;  /* 0x001c601001007387 */ /* 0x0101e80000100a00 */
[----:B0-----:R-:W2:Y:S04]  /*1eea0*/  LDL.LU.64 R16, [R1+0x740] ;  /* 0x0007400001107983 */ /* 0x001ea80000300a00 */
[----:B------:R-:W2:Y:S04]  /*1eeb0*/  LDL.LU.64 R18, [R1+0x748] ;  /* 0x0007480001127983 */ /* 0x000ea80000300a00 */
[----:B------:R-:W4:Y:S04]  /*1eec0*/  LDL R11, [R1+0xc90] ;  /* 0x000c9000010b7983 */ /* 0x000f280000100800 */
[----:B---3--:R-:W-:Y:S04]  /*1eed0*/  STL.64 [R1+0x1c30], R14 ;  /* 0x001c300e01007387 */ /* 0x008fe80000100a00 */
[----:B------:R0:W-:Y:S04]  /*1eee0*/  STL.64 [R1+0x1c28], R12 ;  /* 0x001c280c01007387 */ /* 0x0001e80000100a00 */
[----:B0-----:R-:W3:Y:S04]  /*1eef0*/  LDL.LU R12, [R1+0x6b0] ;  /* 0x0006b000010c7983 */ /* 0x001ee80000300800 */
[----:B------:R-:W3:Y:S04]  /*1ef00*/  LDL.LU R13, [R1+0x6b4] ;  /* 0x0006b400010d7983 */ /* 0x000ee80000300800 */
[----:B------:R-:W2:Y:S04]  /*1ef10*/  LDL.LU R14, [R1+0x6b8] ;  /* 0x0006b800010e7983 */ /* 0x000ea80000300800 */
[----:B------:R-:W2:Y:S01]  /*1ef20*/  LDL.LU R15, [R1+0x6bc] ;  /* 0x0006bc00010f7983 */ /* 0x000ea20000300800 */
[C---:B------:R-:W-:Y:S03]  /*1ef30*/  HMMA.16816.F32 R4, R24.reuse, R20, R4 ;  /* 0x000000141804723c */ /* 0x040fe60000001804 */
[----:B--2---:R-:W-:Y:S04]  /*1ef40*/  STL.64 [R1+0x1c48], R14 ;  /* 0x001c480e01007387 */ /* 0x004fe80000100a00 */
[----:B---3--:R0:W-:Y:S04]  /*1ef50*/  STL.64 [R1+0x1c40], R12 ;  /* 0x001c400c01007387 */ /* 0x0081e80000100a00 */
[----:B0-----:R-:W2:Y:S04]  /*1ef60*/  LDL.LU R12, [R1+0xad0] ;  /* 0x000ad000010c7983 */ /* 0x001ea80000300800 */
[----:B------:R-:W2:Y:S04]  /*1ef70*/  LDL.LU R13, [R1+0xad4] ;  /* 0x000ad400010d7983 */ /* 0x000ea80000300800 */
[----:B------:R-:W2:Y:S04]  /*1ef80*/  LDL.LU R14, [R1+0xad8] ;  /* 0x000ad800010e7983 */ /* 0x000ea80000300800 */
[----:B------:R-:W2:Y:S04]  /*1ef90*/  LDL.LU R15, [R1+0xadc] ;  /* 0x000adc00010f7983 */ /* 0x000ea80000300800 */
[----:B------:R-:W-:Y:S04]  /*1efa0*/  STL [R1+0x147c], R2 ;  /* 0x00147c0201007387 */ /* 0x000fe80000100800 */
[----:B------:R-:W-:Y:S04]  /*1efb0*/  STL [R1+0x1478], R29 ;  /* 0x0014781d01007387 */ /* 0x000fe80000100800 */
[----:B------:R0:W-:Y:S04]  /*1efc0*/  STL.64 [R1+0x750], R4 ;  /* 0x0007500401007387 */ /* 0x0001e80000100a00 */
[----:B------:R1:W-:Y:S04]  /*1efd0*/  STL.64 [R1+0x758], R6 ;  /* 0x0007580601007387 */ /* 0x0003e80000100a00 */
[----:B0-----:R-:W1:Y:S02]  /*1efe0*/  LDL.LU.64 R4, [R1+0x1c70] ;  /* 0x001c700001047983 */ /* 0x001e640000300a00 */
[----:B-1----:R-:W-:Y:S02]  /*1eff0*/  HMMA.16816.F32 R4, R24, R4, R16 ;  /* 0x000000041804723c */ /* 0x002fe40000001810 */
[----:B------:R-:W3:Y:S04]  /*1f000*/  LDL.LU.64 R18, [R1+0x1c68] ;  /* 0x001c680001127983 */ /* 0x000ee80000300a00 */
[----:B------:R-:W3:-:S15]  /*1f010*/  LDL.LU.64 R16, [R1+0x1c60] ;  /* 0x001c600001107983 */ /* 0x000ede0000300a00 */
[----:B------:R-:W-:-:S02]  /*1f020*/  NOP ;  /* 0x0000000000007918 */ /* 0x000fc40000000000 */
[----:B------:R0:W-:Y:S04]  /*1f030*/  STL.64 [R1+0x740], R4 ;  /* 0x0007400401007387 */ /* 0x0001e80000100a00 */
[----:B0-----:R-:W3:Y:S01]  /*1f040*/  LDL.LU.64 R4, [R1+0x1c58] ;  /* 0x001c580001047983 */ /* 0x001ee20000300a00 */
[----:B------:R-:W-:Y:S02]  /*1f050*/  IMAD.MOV.U32 R29, RZ, RZ, R7 ;  /* 0x000000ffff1d7224 */ /* 0x000fe400078e0007 */
[----:B------:R-:W-:-:S03]  /*1f060*/  IMAD.MOV.U32 R2, RZ, RZ, R6 ;  /* 0x000000ffff027224 */ /* 0x000fc600078e0006 */
[----:B------:R-:W-:Y:S04]  /*1f070*/  STL [R1+0x1484], R29 ;  /* 0x0014841d01007387 */ /* 0x000fe80000100800 */
[----:B------:R-:W-:Y:S01]  /*1f080*/  STL [R1+0x1480], R2 ;  /* 0x0014800201007387 */ /* 0x000fe20000100800 */
[----:B---3--:R-:W-:Y:S03]  /*1f090*/  HMMA.16816.F32 R24, R24, R4, R16 ;  /* 0x000000041818723c */ /* 0x008fe60000001810 */
[----:B------:R-:W2:Y:S04]  /*1f0a0*/  LDL.LU.64 R18, [R1+0x1c50] ;  /* 0x001c500001127983 */ /* 0x000ea80000300a00 */
[----:B----4-:R-:W2:Y:S04]  /*1f0b0*/  LDSM.16.MT88.4 R4, [R11+UR5+0x5000] ;  /* 0x005000050b04783b */ /* 0x010ea80008004200 */
[----:B------:R-:W0:-:S12]  /*1f0c0*/  LDSM.16.MT88.4 R8, [R11+UR5+0x5080] ;  /* 0x005080050b08783b */ /* 0x000e180008004200 */
[----:B------:R1:W-:Y:S04]  /*1f0d0*/  STL.64 [R1+0x1310], R26 ;  /* 0x0013101a01007387 */ /* 0x0003e80000100a00 */
[----:B------:R3:W-:Y:S04]  /*1f0e0*/  STL.64 [R1+0x1308], R24 ;  /* 0x0013081801007387 */ /* 0x0007e80000100a00 */
[----:B-1----:R-:W4:Y:S04]  /*1f0f0*/  LDL.LU R26, [R1+0x38] ;  /* 0x00003800011a7983 */ /* 0x002f280000300800 */
[----:B------:R-:W4:Y:S01]  /*1f100*/  LDL.LU R27, [R1+0x3c] ;  /* 0x00003c00011b7983 */ /* 0x000f220000300800 */
[----:B--2---:R-:W-:Y:S06]  /*1f110*/  HMMA.16816.F32 R12, R4, R18, R12 ;  /* 0x00000012040c723c */ /* 0x004fec000000180c */
[----:B------:R-:W-:-:S02]  /*1f120*/  IMAD.MOV.U32 R2, RZ, RZ, R18 ;  /* 0x000000ffff027224 */ /* 0x000fc400078e0012 */
[----:B------:R-:W-:Y:S01]  /*1f130*/  IMAD.MOV.U32 R0, RZ, RZ, R19 ;  /* 0x000000ffff007224 */ /* 0x000fe200078e0013 */
[----:B----4-:R1:W-:Y:S04]  /*1f140*/  STL.64 [R1+0x1be0], R26 ;  /* 0x001be01a01007387 */ /* 0x0103e80000100a00 */
[----:B---3--:R-:W2:Y:S04]  /*1f150*/  LDL.LU R24, [R1+0x330] ;  /* 0x0003300001187983 */ /* 0x008ea80000300800 */
[----:B------:R-:W2:Y:S04]  /*1f160*/  LDL.LU R25, [R1+0x334] ;  /* 0x0003340001197983 */ /* 0x000ea80000300800 */
[----:B-1----:R-:W2:Y:S04]  /*1f170*/  LDL.LU R26, [R1+0x338] ;  /* 0x00033800011a7983 */ /* 0x002ea80000300800 */
[----:B------:R-:W2:Y:S04]  /*1f180*/  LDL.LU R27, [R1+0x33c] ;  /* 0x00033c00011b7983 */ /* 0x000ea80000300800 */
[----:B0-----:R0:W-:Y:S04]  /*1f190*/  STL.64 [R1+0x1b50], R10 ;  /* 0x001b500a01007387 */ /* 0x0011e80000100a00 */
[----:B------:R-:W-:Y:S04]  /*1f1a0*/  STL.64 [R1+0x1b48], R8 ;  /* 0x001b480801007387 */ /* 0x000fe80000100a00 */
[----:B0-----:R-:W3:Y:S04]  /*1f1b0*/  LDL.64 R10, [R1+0xc8] ;  /* 0x0000c800010a7983 */ /* 0x001ee80000100a00 */
[----:B------:R-:W-:Y:S04]  /*1f1c0*/  STL.64 [R1+0xad0], R12 ;  /* 0x000ad00c01007387 */ /* 0x000fe80000100a00 */
[----:B------:R0:W-:Y:S04]  /*1f1d0*/  STL.64 [R1+0xad8], R14 ;  /* 0x000ad80e01007387 */ /* 0x0001e80000100a00 */
[----:B0-----:R-:W4:Y:S04]  /*1f1e0*/  LDL.LU.64 R14, [R1+0x1c48] ;  /* 0x001c4800010e7983 */ /* 0x001f280000300a00 */
[----:B------:R-:W4:Y:S04]  /*1f1f0*/  LDL.LU.64 R12, [R1+0x1c40] ;  /* 0x001c4000010c7983 */ /* 0x000f280000300a00 */
[----:B------:R-:W4:Y:S02]  /*1f200*/  LDL.LU.64 R18, [R1+0x1c38] ;  /* 0x001c380001127983 */ /* 0x000f240000300a00 */
[----:B----4-:R-:W-:Y:S02]  /*1f210*/  HMMA.16816.F32 R16, R4, R18, R12 ;  /* 0x000000120410723c */ /* 0x010fe4000000180c */
[----:B------:R-:W4:Y:S04]  /*1f220*/  LDL.LU.64 R14, [R1+0x1c30] ;  /* 0x001c3000010e7983 */ /* 0x000f280000300a00 */
[----:B------:R-:W4:-:S15]  /*1f230*/  LDL.LU.64 R12, [R1+0x1c28] ;  /* 0x001c2800010c7983 */ /* 0x000f1e0000300a00 */
[----:B------:R-:W-:-:S02]  /*1f240*/  NOP ;  /* 0x0000000000007918 */ /* 0x000fc40000000000 */
[----:B------:R-:W-:Y:S04]  /*1f250*/  STL.64 [R1+0xa20], R16 ;  /* 0x000a201001007387 */ /* 0x000fe80000100a00 */
[----:B------:R0:W-:Y:S04]  /*1f260*/  STL.64 [R1+0xa28], R18 ;  /* 0x000a281201007387 */ /* 0x0001e80000100a00 */
[----:B0-----:R-:W4:Y:S02]  /*1f270*/  LDL.LU.64 R18, [R1+0x1c20] ;  /* 0x001c200001127983 */ /* 0x001f240000300a00 */
[----:B----4-:R-:W-:Y:S02]  /*1f280*/  HMMA.16816.F32 R16, R4, R18, R12 ;  /* 0x000000120410723c */ /* 0x010fe4000000180c */
[----:B------:R-:W4:Y:S04]  /*1f290*/  LDL.LU.64 R14, [R1+0x1c18] ;  /* 0x001c1800010e7983 */ /* 0x000f280000300a00 */
[----:B------:R-:W4:-:S15]  /*1f2a0*/  LDL.LU.64 R12, [R1+0x1c10] ;  /* 0x001c1000010c7983 */ /* 0x000f1e0000300a00 */
[----:B------:R-:W-:-:S02]  /*1f2b0*/  NOP ;  /* 0x0000000000007918 */ /* 0x000fc40000000000 */
[----:B------:R-:W-:Y:S04]  /*1f2c0*/  STL.64 [R1+0x9c0], R16 ;  /* 0x0009c01001007387 */ /* 0x000fe80000100a00 */
[----:B------:R0:W-:Y:S04]  /*1f2d0*/  STL.64 [R1+0x9c8], R18 ;  /* 0x0009c81201007387 */ /* 0x0001e80000100a00 */
[----:B0-----:R-:W4:Y:S04]  /*1f2e0*/  LDL.LU.64 R18, [R1+0x1c08] ;  /* 0x001c080001127983 */ /* 0x001f280000300a00 */
[----:B------:R-:W2:Y:S01]  /*1f2f0*/  LDL R28, [R1+0x12bc] ;  /* 0x0012bc00011c7983 */ /* 0x000ea20000100800 */
[----:B----4-:R-:W-:Y:S03]  /*1f300*/  HMMA.16816.F32 R16, R4, R18, R12 ;  /* 0x000000120410723c */ /* 0x010fe6000000180c */
[----:B------:R-:W4:Y:S04]  /*1f310*/  LDL.LU.64 R14, [R1+0x1c00] ;  /* 0x001c0000010e7983 */ /* 0x000f280000300a00 */
[----:B------:R-:W4:-:S15]  /*1f320*/  LDL.LU.64 R12, [R1+0x1bf8] ;  /* 0x001bf800010c7983 */ /* 0x000f1e0000300a00 */
[----:B------:R-:W-:-:S01]  /*1f330*/  NOP ;  /* 0x0000000000007918 */ /* 0x000fc20000000000 */
[----:B------:R-:W-:Y:S04]  /*1f340*/  STL.64 [R1+0x9b0], R16 ;  /* 0x0009b01001007387 */ /* 0x000fe80000100a00 */
[----:B------:R0:W-:Y:S04]  /*1f350*/  STL.64 [R1+0x9b8], R18 ;  /* 0x0009b81201007387 */ /* 0x0001e80000100a00 */
[----:B0-----:R-:W4:Y:S02]  /*1f360*/  LDL.LU.64 R18, [R1+0x1bf0] ;  /* 0x001bf00001127983 */ /* 0x001f240000300a00 */
[----:B----4-:R-:W-:-:S15]  /*1f370*/  HMMA.16816.F32 R12, R4, R18, R12 ;  /* 0x00000012040c723c */ /* 0x010fde000000180c */
[----:B------:R-:W-:-:S08]  /*1f380*/  NOP ;  /* 0x0000000000007918 */ /* 0x000fd00000000000 */
[----:B------:R-:W-:Y:S04]  /*1f390*/  STL.64 [R1+0x9a0], R12 ;  /* 0x0009a00c01007387 */ /* 0x000fe80000100a00 */
[----:B------:R0:W-:Y:S04]  /*1f3a0*/  STL.64 [R1+0x9a8], R14 ;  /* 0x0009a80e01007387 */ /* 0x0001e80000100a00 */
[----:B0-----:R-:W2:Y:S04]  /*1f3b0*/  LDL.LU.64 R14, [R1+0x1be8] ;  /* 0x001be800010e7983 */ /* 0x001ea80000300a00 */
[----:B------:R0:W-:Y:S04]  /*1f3c0*/  STL.64 [R1+0x1b88], R18 ;  /* 0x001b881201007387 */ /* 0x0001e80000100a00 */
[----:B------:R-:W4:Y:S04]  /*1f3d0*/  LDL.LU R16, [R1+0x3f0] ;  /* 0x0003f00001107983 */ /* 0x000f280000300800 */
[----:B------:R-:W4:Y:S04]  /*1f3e0*/  LDL.LU R17, [R1+0x3f4] ;  /* 0x0003f40001117983 */ /* 0x000f280000300800 */
[----:B0-----:R-:W4:Y:S04]  /*1f3f0*/  LDL.LU R18, [R1+0x3f8] ;  /* 0x0003f80001127983 */ /* 0x001f280000300800 */
[----:B------:R-:W4:Y:S01]  /*1f400*/  LDL.LU R19, [R1+0x3fc] ;  /* 0x0003fc0001137983 */ /* 0x000f220000300800 */
[----:B---3--:R-:W-:-:S02]  /*1f410*/  IMAD.MOV.U32 R21, RZ, RZ, R10 ;  /* 0x000000ffff157224 */ /* 0x008fc400078e000a */
[----:B------:R-:W-:Y:S01]  /*1f420*/  IMAD.MOV.U32 R20, RZ, RZ, R11 ;  /* 0x000000ffff147224 */ /* 0x000fe200078e000b */
[C---:B----4-:R-:W-:Y:S06]  /*1f430*/  HMMA.16816.F32 R16, R4.reuse, R10, R16 ;  /* 0x0000000a0410723c */ /* 0x050fec0000001810 */
[----:B--2---:R-:W-:-:S15]  /*1f440*/  HMMA.16816.F32 R8, R4, R14, R24 ;  /* 0x0000000e0408723c */ /* 0x004fde0000001818 */
[----:B------:R-:W-:-:S02]  /*1f450*/  NOP ;  /* 0x0000000000007918 */ /* 0x000fc40000000000 */
[----:B------:R-:W-:Y:S04]  /*1f460*/  STL.64 [R1+0x990], R16 ;  /* 0x0009901001007387 */ /* 0x000fe80000100a00 */
[----:B------:R-:W-:Y:S04]  /*1f470*/  STL.64 [R1+0x998], R18 ;  /* 0x0009981201007387 */ /* 0x000fe80000100a00 */
[----:B------:R-:W-:Y:S04]  /*1f480*/  STL.64 [R1+0x1b80], R22 ;  /* 0x001b801601007387 */ /* 0x000fe80000100a00 */
[----:B------:R-:W-:Y:S04]  /*1f490*/  STL.64 [R1+0x1b78], R20 ;  /* 0x001b781401007387 */ /* 0x000fe80000100a00 */
[----:B------:R-:W-:Y:S04]  /*1f4a0*/  STL.64 [R1+0x980], R8 ;  /* 0x0009800801007387 */ /* 0x000fe80000100a00 */
[----:B------:R0:W-:Y:S04]  /*1f4b0*/  STL.64 [R1+0x988], R10 ;  /* 0x0009880a01007387 */ /* 0x0001e80000100a00 */
[----:B0-----:R-:W2:Y:S04]  /*1f4c0*/  LDL R10, [R1+0x28] ;  /* 0x00002800010a7983 */ /* 0x001ea80000100800 */
[----:B------:R-:W2:Y:S04]  /*1f4d0*/  LDL R11, [R1+0x2c] ;  /* 0x00002c00010b7983 */ /* 0x000ea80000100800 */
[----:B------:R-:W3:Y:S04]  /*1f4e0*/  LDL.LU R16, [R1+0x1d0] ;  /* 0x0001d00001107983 */ /* 0x000ee80000300800 */
[----:B------:R-:W3:Y:S04]  /*1f4f0*/  LDL.LU R17, [R1+0x1d4] ;  /* 0x0001d40001117983 */ /* 0x000ee80000300800 */
[----:B------:R-:W4:Y:S04]  /*1f500*/  LDL.LU R18, [R1+0x1d8] ;  /* 0x0001d80001127983 */ /* 0x000f280000300800 */
[----:B------:R-:W4:Y:S01]  /*1f510*/  LDL.LU R19, [R1+0x1dc] ;  /* 0x0001dc0001137983 */ /* 0x000f220000300800 */
[----:B------:R-:W-:-:S03]  /*1f520*/  IMAD.MOV.U32 R3, RZ, RZ, R14 ;  /* 0x000000ffff037224 */ /* 0x000fc600078e000e */
[----:B----4-:R0:W-:Y:S04]  /*1f530*/  STL.64 [R1+0x1b98], R18 ;  /* 0x001b981201007387 */ /* 0x0101e80000100a00 */
[----:B---3--:R-:W-:Y:S04]  /*1f540*/  STL.64 [R1+0x1b90], R16 ;  /* 0x001b901001007387 */ /* 0x008fe80000100a00 */
[----:B0-----:R-:W3:Y:S04]  /*1f550*/  LDL R18, [R1+0x68] ;  /* 0x0000680001127983 */ /* 0x001ee80000100800 */
[----:B------:R-:W3:Y:S04]  /*1f560*/  LDL R19, [R1+0x6c] ;  /* 0x00006c0001137983 */ /* 0x000ee80000100800 */
[----:B------:R-:W4:Y:S04]  /*1f570*/  LDL.LU R24, [R1+0x300] ;  /* 0x0003000001187983 */ /* 0x000f280000300800 */
[----:B------:R-:W4:Y:S04]  /*1f580*/  LDL.LU R25, [R1+0x304] ;  /* 0x0003040001197983 */ /* 0x000f280000300800 */
[----:B------:R-:W4:Y:S04]  /*1f590*/  LDL.LU R26, [R1+0x308] ;  /* 0x00030800011a7983 */ /* 0x000f280000300800 */
[----:B------:R-:W4:Y:S04]  /*1f5a0*/  LDL.LU R27, [R1+0x30c] ;  /* 0x00030c00011b7983 */ /* 0x000f280000300800 */
[----:B------:R-:W4:Y:S04]  /*1f5b0*/  LDL.LU R12, [R1+0x290] ;  /* 0x00029000010c7983 */ /* 0x000f280000300800 */
[----:B------:R-:W4:Y:S01]  /*1f5c0*/  LDL.LU R13, [R1+0x294] ;  /* 0x00029400010d7983 */ /* 0x000f220000300800 */
[----:B------:R-:W-:-:S03]  /*1f5d0*/  IMAD.MOV.U32 R29, RZ, RZ, R15 ;  /* 0x000000ffff1d7224 */ /* 0x000fc600078e000f */
[----:B------:R-:W4:Y:S04]  /*1f5e0*/  LDL.LU R14, [R1+0x298] ;  /* 0x00029800010e7983 */ /* 0x000f280000300800 */
[----:B------:R-:W4:Y:S04]  /*1f5f0*/  LDL.LU R15, [R1+0x29c] ;  /* 0x00029c00010f7983 */ /* 0x000f280000300800 */
[----:B---3--:R0:W-:Y:S04]  /*1f600*/  STL.64 [R1+0x1ba8], R18 ;  /* 0x001ba81201007387 */ /* 0x0081e80000100a00 */
[----:B0-----:R-:W3:Y:S04]  /*1f610*/  LDL.64 R18, [R1+0x78] ;  /* 0x0000780001127983 */ /* 0x001ee80000100a00 */
[----:B---3--:R0:W-:Y:S04]  /*1f620*/  STL.64 [R1+0x1bc0], R18 ;  /* 0x001bc01201007387 */ /* 0x0081e80000100a00 */
[----:B0-----:R-:W3:Y:S04]  /*1f630*/  LDL.64 R18, [R1+0x88] ;  /* 0x0000880001127983 */ /* 0x001ee80000100a00 */
[----:B---3--:R0:W-:Y:S04]  /*1f640*/  STL.64 [R1+0x1bd8], R18 ;  /* 0x001bd81201007387 */ /* 0x0081e80000100a00 */
[----:B------:R-:W3:Y:S04]  /*1f650*/  LDL.64 R22, [R1+0x58] ;  /* 0x0000580001167983 */ /* 0x000ee80000100a00 */
[----:B0-----:R-:W4:Y:S04]  /*1f660*/  LDL.64 R18, [R1+0x98] ;  /* 0x0000980001127983 */ /* 0x001f280000100a00 */
[----:B---3--:R0:W-:Y:S04]  /*1f670*/  STL.64 [R1+0x1ba0], R22 ;  /* 0x001ba01601007387 */ /* 0x0081e80000100a00 */
[----:B------:R-:W3:Y:S04]  /*1f680*/  LDL.LU R20, [R1+0x1e0] ;  /* 0x0001e00001147983 */ /* 0x000ee80000300800 */
[----:B------:R-:W3:Y:S04]  /*1f690*/  LDL.LU R21, [R1+0x1e4] ;  /* 0x0001e40001157983 */ /* 0x000ee80000300800 */
[----:B0-----:R-:W2:Y:S04]  /*1f6a0*/  LDL.LU R22, [R1+0x1e8] ;  /* 0x0001e80001167983 */ /* 0x001ea80000300800 */
[----:B------:R-:W2:Y:S04]  /*1f6b0*/  LDL.LU R23, [R1+0x1ec] ;  /* 0x0001ec0001177983 */ /* 0x000ea80000300800 */
[----:B--2---:R-:W-:Y:S04]  /*1f6c0*/  STL.64 [R1+0x1bb8], R22 ;  /* 0x001bb81601007387 */ /* 0x004fe80000100a00 */
[----:B---3--:R0:W-:Y:S04]  /*1f6d0*/  STL.64 [R1+0x1bb0], R20 ;  /* 0x001bb01401007387 */ /* 0x0081e80000100a00 */
[----:B0-----:R-:W2:Y:S04]  /*1f6e0*/  LDL.LU R20, [R1+0x1f0] ;  /* 0x0001f00001147983 */ /* 0x001ea80000300800 */
[----:B------:R-:W2:Y:S04]  /*1f6f0*/  LDL.LU R21, [R1+0x1f4] ;  /* 0x0001f40001157983 */ /* 0x000ea80000300800 */
[----:B------:R-:W3:Y:S04]  /*1f700*/  LDL.LU R22, [R1+0x1f8] ;  /* 0x0001f80001167983 */ /* 0x000ee80000300800 */
[----:B------:R-:W3:Y:S04]  /*1f710*/  LDL.LU R23, [R1+0x1fc] ;  /* 0x0001fc0001177983 */ /* 0x000ee80000300800 */
[----:B---3--:R-:W-:Y:S04]  /*1f720*/  STL.64 [R1+0x1bd0], R22 ;  /* 0x001bd01601007387 */ /* 0x008fe80000100a00 */
[----:B--2---:R0:W-:Y:S04]  /*1f730*/  STL.64 [R1+0x1bc8], R20 ;  /* 0x001bc81401007387 */ /* 0x0041e80000100a00 */
[----:B0-----:R-:W2:Y:S04]  /*1f740*/  LDL.LU R20, [R1+0x200] ;  /* 0x0002000001147983 */ /* 0x001ea80000300800 */
[----:B------:R-:W2:Y:S04]  /*1f750*/  LDL.LU R21, [R1+0x204] ;  /* 0x0002040001157983 */ /* 0x000ea80000300800 */
[----:B------:R-:W2:Y:S04]  /*1f760*/  LDL.LU R22, [R1+0x208] ;  /* 0x0002080001167983 */ /* 0x000ea80000300800 */
[----:B------:R-:W2:Y:S04]  /*1f770*/  LDL.LU R23, [R1+0x20c] ;  /* 0x00020c0001177983 */ /* 0x000ea80000300800 */
[----:B------:R0:W-:Y:S04]  /*1f780*/  STL.64 [R1+0x1b60], R10 ;  /* 0x001b600a01007387 */ /* 0x0001e80000100a00 */
[----:B0-----:R-:W4:Y:S02]  /*1f790*/  LDL.64 R10, [R1+0xa8] ;  /* 0x0000a800010a7983 */ /* 0x001f240000100a00 */
[----:B----4-:R-:W-:-:S15]  /*1f7a0*/  HMMA.16816.F32 R24, R4, R10, R24 ;  /* 0x0000000a0418723c */ /* 0x010fde0000001818 */
[----:B------:R-:W-:-:S08]  /*1f7b0*/  NOP ;  /* 0x0000000000007918 */ /* 0x000fd00000000000 */
[----:B------:R-:W-:Y:S04]  /*1f7c0*/  STL.64 [R1+0x970], R24 ;  /* 0x0009701801007387 */ /* 0x000fe80000100a00 */
[----:B------:R0:W-:Y:S04]  /*1f7d0*/  STL.64 [R1+0x978], R26 ;  /* 0x0009781a01007387 */ /* 0x0001e80000100a00 */
[----:B0-----:R-:W3:Y:S01]  /*1f7e0*/  LDL.LU.64 R26, [R1+0x1be0] ;  /* 0x001be000011a7983 */ /* 0x001ee20000300a00 */
[----:B------:R-:W-:Y:S01]  /*1f7f0*/  HMMA.16816.F32 R12, R4, R18, R12 ;  /* 0x00000012040c723c */ /* 0x000fe2000000180c */
[----:B------:R-:W-:-:S02]  /*1f800*/  IMAD.MOV.U32 R25, RZ, RZ, R10 ;  /* 0x000000ffff197224 */ /* 0x000fc400078e000a */
[----:B------:R-:W-:Y:S01]  /*1f810*/  IMAD.MOV.U32 R24, RZ, RZ, R11 ;  /* 0x000000ffff187224 */ /* 0x000fe200078e000b */
[----:B---3--:R-:W-:Y:S04]  /*1f820*/  STL.64 [R1+0x1b70], R26 ;  /* 0x001b701a01007387 */ /* 0x008fe80000100a00 */
[----:B------:R0:W-:Y:S04]  /*1f830*/  STL.64 [R1+0x1b68], R24 ;  /* 0x001b681801007387 */ /* 0x0001e80000100a00 */
[----:B------:R-:W3:Y:S04]  /*1f840*/  LDL.LU R8, [R1+0x1b0] ;  /* 0x0001b00001087983 */ /* 0x000ee80000300800 */
[----:B------:R-:W3:Y:S04]  /*1f850*/  LDL.LU R9, [R1+0x1b4] ;  /* 0x0001b40001097983 */ /* 0x000ee80000300800 */
[----:B------:R-:W3:Y:S04]  /*1f860*/  LDL.LU R10, [R1+0x1b8] ;  /* 0x0001b800010a7983 */ /* 0x000ee80000300800 */
[----:B------:R-:W3:Y:S04]  /*1f870*/  LDL.LU R11, [R1+0x1bc] ;  /* 0x0001bc00010b7983 */ /* 0x000ee80000300800 */
[----:B0-----:R-:W4:Y:S04]  /*1f880*/  LDL.LU R24, [R1+0x1c0] ;  /* 0x0001c00001187983 */ /* 0x001f280000300800 */
[----:B------:R-:W4:Y:S04]  /*1f890*/  LDL.LU R25, [R1+0x1c4] ;  /* 0x0001c40001197983 */ /* 0x000f280000300800 */
[----:B------:R-:W4:Y:S04]  /*1f8a0*/  LDL.LU R26, [R1+0x1c8] ;  /* 0x0001c800011a7983 */ /* 0x000f280000300800 */
[----:B------:R-:W4:Y:S04]  /*1f8b0*/  LDL.LU R27, [R1+0x1cc] ;  /* 0x0001cc00011b7983 */ /* 0x000f280000300800 */
[----:B------:R0:W-:Y:S04]  /*1f8c0*/  STL.64 [R1+0x960], R12 ;  /* 0x0009600c01007387 */ /* 0x0001e80000100a00 */
[----:B------:R1:W-:Y:S01]  /*1f8d0*/  STL.64 [R1+0x968], R14 ;  /* 0x0009680e01007387 */ /* 0x0003e20000100a00 */
[----:B0-----:R-:W-:-:S02]  /*1f8e0*/  IMAD.MOV.U32 R13, RZ, RZ, R18 ;  /* 0x000000ffff0d7224 */ /* 0x001fc400078e0012 */
[----:B------:R-:W-:Y:S02]  /*1f8f0*/  IMAD.MOV.U32 R12, RZ, RZ, R19 ;  /* 0x000000ffff0c7224 */ /* 0x000fe400078e0013 */
[----:B------:R-:W2:Y:S02]  /*1f900*/  LDL.LU.64 R18, [R1+0x1bd8] ;  /* 0x001bd80001127983 */ /* 0x000ea40000300a00 */
[----:B--2---:R-:W-:Y:S06]  /*1f910*/  HMMA.16816.F32 R20, R4, R18, R20 ;  /* 0x000000120414723c */ /* 0x004fec0000001814 */
[----:B-1----:R-:W-:-:S02]  /*1f920*/  IMAD.MOV.U32 R15, RZ, RZ, R18 ;  /* 0x000000ffff0f7224 */ /* 0x002fc400078e0012 */
[----:B------:R-:W-:-:S15]  /*1f930*/  IMAD.MOV.U32 R14, RZ, RZ, R19 ;  /* 0x000000ffff0e7224 */ /* 0x000fde00078e0013 */
[----:B------:R-:W-:Y:S04]  /*1f940*/  STL.64 [R1+0x950], R20 ;  /* 0x0009501401007387 */ /* 0x000fe80000100a00 */
[----:B------:R0:W-:Y:S04]  /*1f950*/  STL.64 [R1+0x958], R22 ;  /* 0x0009581601007387 */ /* 0x0001e80000100a00 */
[----:B0-----:R-:W2:Y:S04]  /*1f960*/  LDL.LU.64 R22, [R1+0x1bd0] ;  /* 0x001bd00001167983 */ /* 0x001ea80000300a00 */
[----:B------:R-:W2:Y:S04]  /*1f970*/  LDL.LU.64 R20, [R1+0x1bc8] ;  /* 0x001bc80001147983 */ /* 0x000ea80000300a00 */
[----:B------:R-:W2:Y:S04]  /*1f980*/  LDL.LU.64 R18, [R1+0x1bc0] ;  /* 0x001bc00001127983 */ /* 0x000ea80000300a00 */
[----:B------:R0:W-:Y:S04]  /*1f990*/  STL.64 [R1+0x1b38], R14 ;  /* 0x001b380e01007387 */ /* 0x0001e80000100a00 */
[----:B------:R1:W-:Y:S01]  /*1f9a0*/  STL.64 [R1+0x1b30], R12 ;  /* 0x001b300c01007387 */ /* 0x0003e20000100a00 */
[----:B0-----:R-:W-:-:S02]  /*1f9b0*/  IMAD.MOV.U32 R14, RZ, RZ, R2 ;  /* 0x000000ffff0e7224 */ /* 0x001fc400078e0002 */
[----:B------:R-:W-:-:S05]  /*1f9c0*/  IMAD.MOV.U32 R15, RZ, RZ, R0 ;  /* 0x000000ffff0f7224 */ /* 0x000fca00078e0000 */
[----:B------:R0:W-:Y:S04]  /*1f9d0*/  STL.64 [R1+0x1b58], R14 ;  /* 0x001b580e01007387 */ /* 0x0001e80000100a00 */
[----:B-1----:R-:W3:Y:S04]  /*1f9e0*/  LDL.LU R12, [R1+0x190] ;  /* 0x00019000010c7983 */ /* 0x002ee80000300800 */
[----:B------:R-:W3:Y:S04]  /*1f9f0*/  LDL.LU R13, [R1+0x194] ;  /* 0x00019400010d7983 */ /* 0x000ee80000300800 */
[----:B0-----:R-:W3:Y:S04]  /*1fa00*/  LDL.LU R14, [R1+0x198] ;  /* 0x00019800010e7983 */ /* 0x001ee80000300800 */
[----:B------:R-:W3:Y:S01]  /*1fa10*/  LDL.LU R15, [R1+0x19c] ;  /* 0x00019c00010f7983 */ /* 0x000ee20000300800 */
        /* <DEDUP_REMOVED lines=19> */
[----:B0-----:R-:W2:Y:S01]  /*1fb50*/  LDL.LU.64 R18, [R1+0x1b88] ;  /* 0x001b880001127983 */ /* 0x001ea20000300a00 */
[----:B------:R-:W-:Y:S02]  /*1fb60*/  IMAD.MOV.U32 R17, RZ, RZ, R22 ;  /* 0x000000ffff117224 */ /* 0x000fe400078e0016 */
[----:B------:R-:W-:-:S02]  /*1fb70*/  IMAD.MOV.U32 R16, RZ, RZ, R23 ;  /* 0x000000ffff107224 */ /* 0x000fc400078e0017 */
[----:B------:R-:W4:Y:S04]  /*1fb80*/  LDL.LU.64 R22, [R1+0x1b80] ;  /* 0x001b800001167983 */ /* 0x000f280000300a00 */
[----:B------:R-:W3:Y:S04]  /*1fb90*/  LDL.LU.64 R20, [R1+0x1b78] ;  /* 0x001b780001147983 */ /* 0x000ee80000300a00 */
[----:B--2---:R0:W-:Y:S04]  /*1fba0*/  STL.64 [R1+0x1b08], R18 ;  /* 0x001b081201007387 */ /* 0x0041e80000100a00 */
[----:B------:R1:W-:Y:S04]  /*1fbb0*/  STL.64 [R1+0x1b00], R16 ;  /* 0x001b001001007387 */ /* 0x0003e80000100a00 */
[----:B0-----:R-:W2:Y:S01]  /*1fbc0*/  LDL.64 R18, [R1+0x108] ;  /* 0x0001080001127983 */ /* 0x001ea20000100a00 */
[C---:B----4-:R-:W-:Y:S03]  /*1fbd0*/  HMMA.16816.F32 R24, R4.reuse, R22, R24 ;  /* 0x000000160418723c */ /* 0x050fe60000001818 */
[----:B--2---:R0:W-:Y:S04]  /*1fbe0*/  STL.64 [R1+0x1b40], R18 ;  /* 0x001b401201007387 */ /* 0x0041e80000100a00 */
[----:B-1----:R-:W2:Y:S04]  /*1fbf0*/  LDL.LU R16, [R1+0xa70] ;  /* 0x000a700001107983 */ /* 0x002ea80000300800 */
[----:B------:R-:W2:Y:S04]  /*1fc00*/  LDL.LU R17, [R1+0xa74] ;  /* 0x000a740001117983 */ /* 0x000ea80000300800 */
[----:B0-----:R-:W2:Y:S04]  /*1fc10*/  LDL.LU R18, [R1+0xa78] ;  /* 0x000a780001127983 */ /* 0x001ea80000300800 */
[----:B------:R-:W2:Y:S04]  /*1fc20*/  LDL.LU R19, [R1+0xa7c] ;  /* 0x000a7c0001137983 */ /* 0x000ea80000300800 */
[----:B------:R-:W-:Y:S04]  /*1fc30*/  STL.64 [R1+0x910], R24 ;  /* 0x0009101801007387 */ /* 0x000fe80000100a00 */
[----:B------:R0:W-:Y:S04]  /*1fc40*/  STL.64 [R1+0x918], R26 ;  /* 0x0009181a01007387 */ /* 0x0001e80000100a00 */
[----:B0-----:R-:W3:Y:S04]  /*1fc50*/  LDL.LU.64 R26, [R1+0x1b70] ;  /* 0x001b7000011a7983 */ /* 0x001ee80000300a00 */
[----:B------:R-:W4:Y:S04]  /*1fc60*/  LDL.LU.64 R24, [R1+0x1b68] ;  /* 0x001b680001187983 */ /* 0x000f280000300a00 */
[----:B------:R-:W-:Y:S01]  /*1fc70*/  STL.64 [R1+0x1a78], R22 ;  /* 0x001a781601007387 */ /* 0x000fe20000100a00 */
[----:B---3--:R-:W-:-:S15]  /*1fc80*/  HMMA.16816.F32 R8, R4, R26, R8 ;  /* 0x0000001a0408723c */ /* 0x008fde0000001808 */
[----:B------:R-:W-:-:S08]  /*1fc90*/  NOP ;  /* 0x0000000000007918 */ /* 0x000fd00000000000 */
[----:B------:R-:W-:Y:S04]  /*1fca0*/  STL.64 [R1+0x900], R8 ;  /* 0x0009000801007387 */ /* 0x000fe80000100a00 */
[----:B------:R0:W-:Y:S04]  /*1fcb0*/  STL.64 [R1+0x908], R10 ;  /* 0x0009080a01007387 */ /* 0x0001e80000100a00 */
[----:B0-----:R-:W3:Y:S04]  /*1fcc0*/  LDL.LU.64 R10, [R1+0x1b60] ;  /* 0x001b6000010a7983 */ /* 0x001ee80000300a00 */
[----:B------:R-:W-:Y:S01]  /*1fcd0*/  STL.64 [R1+0x1a50], R26 ;  /* 0x001a501a01007387 */ /* 0x000fe20000100a00 */
[----:B---3--:R-:W-:Y:S03]  /*1fce0*/  HMMA.16816.F32 R4, R4, R10, R12 ;  /* 0x0000000a0404723c */ /* 0x008fe6000000180c */
[----:B------:R-:W2:Y:S04]  /*1fcf0*/  LDL.LU.64 R14, [R1+0x1b58] ;  /* 0x001b5800010e7983 */ /* 0x000ea80000300a00 */
[----:B------:R-:W2:Y:S04]  /*1fd00*/  LDL.LU.64 R10, [R1+0x1b50] ;  /* 0x001b5000010a7983 */ /* 0x000ea80000300a00 */
[----:B------:R-:W2:-:S12]  /*1fd10*/  LDL.LU.64 R8, [R1+0x1b48] ;  /* 0x001b480001087983 */ /* 0x000e980000300a00 */
[----:B------:R0:W-:Y:S04]  /*1fd20*/  STL.64 [R1+0x8f0], R4 ;  /* 0x0008f00401007387 */ /* 0x0001e80000100a00 */
[----:B------:R1:W-:Y:S04]  /*1fd30*/  STL.64 [R1+0x8f8], R6 ;  /* 0x0008f80601007387 */ /* 0x0003e80000100a00 */
[----:B0-----:R-:W3:Y:S04]  /*1fd40*/  LDL.LU R4, [R1+0x630] ;  /* 0x0006300001047983 */ /* 0x001ee80000300800 */
[----:B------:R-:W3:Y:S04]  /*1fd50*/  LDL.LU R5, [R1+0x634] ;  /* 0x0006340001057983 */ /* 0x000ee80000300800 */
[----:B-1----:R-:W3:Y:S04]  /*1fd60*/  LDL.LU R6, [R1+0x638] ;  /* 0x0006380001067983 */ /* 0x002ee80000300800 */
[----:B------:R-:W3:Y:S01]  /*1fd70*/  LDL.LU R7, [R1+0x63c] ;  /* 0x00063c0001077983 */ /* 0x000ee20000300800 */
[----:B--2---:R-:W-:Y:S03]  /*1fd80*/  HMMA.16816.F32 R12, R8, R14, R16 ;  /* 0x0000000e080c723c */ /* 0x004fe60000001810 */
[----:B------:R-:W3:-:S15]  /*1fd90*/  LDL.LU.64 R18, [R1+0x1b40] ;  /* 0x001b400001127983 */ /* 0x000ede0000300a00 */
[----:B------:R-:W-:-:S05]  /*1fda0*/  NOP ;  /* 0x0000000000007918 */ /* 0x000fca0000000000 */
[----:B------:R-:W-:Y:S04]  /*1fdb0*/  STL.64 [R1+0x6b0], R12 ;  /* 0x0006b00c01007387 */ /* 0x000fe80000100a00 */
[----:B------:R0:W-:Y:S04]  /*1fdc0*/  STL.64 [R1+0x6b8], R14 ;  /* 0x0006b80e01007387 */ /* 0x0001e80000100a00 */
[----:B0-----:R-:W2:Y:S04]  /*1fdd0*/  LDL.LU.64 R14, [R1+0x1b38] ;  /* 0x001b3800010e7983 */ /* 0x001ea80000300a00 */
[----:B------:R-:W4:Y:S01]  /*1fde0*/  LDL.LU.64 R12, [R1+0x1b30] ;  /* 0x001b3000010c7983 */ /* 0x000f220000300a00 */
[----:B------:R-:W-:-:S02]  /*1fdf0*/  IMAD.MOV.U32 R22, RZ, RZ, R2 ;  /* 0x000000ffff167224 */ /* 0x000fc400078e0002 */
[----:B------:R-:W-:-:S05]  /*1fe00*/  IMAD.MOV.U32 R23, RZ, RZ, R0 ;  /* 0x000000ffff177224 */ /* 0x000fca00078e0000 */
[----:B------:R2:W-:Y:S01]  /*1fe10*/  STL.64 [R1+0x1a88], R22 ;  /* 0x001a881601007387 */ /* 0x0005e20000100a00 */
[----:B---3--:R-:W-:-:S15]  /*1fe20*/  HMMA.16816.F32 R4, R8, R18, R4 ;  /* 0x000000120804723c */ /* 0x008fde0000001804 */
[----:B------:R-:W-:-:S08]  /*1fe30*/  NOP ;  /* 0x0000000000007918 */ /* 0x000fd00000000000 */
[----:B------:R-:W-:Y:S04]  /*1fe40*/  STL.64 [R1+0x630], R4 ;  /* 0x0006300401007387 */ /* 0x000fe80000100a00 */
[----:B------:R-:W-:Y:S01]  /*1fe50*/  STL.64 [R1+0x638], R6 ;  /* 0x0006380601007387 */ /* 0x000fe20000100a00 */
[----:B--2---:R-:W-:Y:S02]  /*1fe60*/  IMAD.MOV.U32 R22, RZ, RZ, R15 ;  /* 0x000000ffff167224 */ /* 0x004fe400078e000f */
[----:B------:R-:W-:-:S05]  /*1fe70*/  IMAD.MOV.U32 R23, RZ, RZ, R14 ;  /* 0x000000ffff177224 */ /* 0x000fca00078e000e */
[----:B------:R4:W-:Y:S02]  /*1fe80*/  STL.64 [R1+0x1aa0], R22 ;  /* 0x001aa01601007387 */ /* 0x0009e40000100a00 */
[----:B----4-:R-:W-:Y:S02]  /*1fe90*/  IMAD.MOV.U32 R22, RZ, RZ, R13 ;  /* 0x000000ffff167224 */ /* 0x010fe400078e000d */
[----:B------:R-:W-:Y:S02]  /*1fea0*/  IMAD.MOV.U32 R23, RZ, RZ, R12 ;  /* 0x000000ffff177224 */ /* 0x000fe400078e000c */
[----:B------:R-:W0:Y:S04]  /*1feb0*/  LDSM.16.MT88.4 R12, [R28+UR5+0x5000] ;  /* 0x005000051c0c783b */ /* 0x000e280008004200 */
[----:B------:R-:W-:Y:S04]  /*1fec0*/  STL.64 [R1+0x1ab8], R22 ;  /* 0x001ab81601007387 */ /* 0x000fe80000100a00 */
[----:B0-----:R0:W-:Y:S04]  /*1fed0*/  STL.64 [R1+0x1a40], R14 ;  /* 0x001a400e01007387 */ /* 0x0011e80000100a00 */
[----:B------:R1:W-:Y:S04]  /*1fee0*/  STL.64 [R1+0x1a38], R12 ;  /* 0x001a380c01007387 */ /* 0x0003e80000100a00 */
[----:B0-----:R-:W2:Y:S01]  /*1fef0*/  LDL.64 R14, [R1+0x68] ;  /* 0x00006800010e7983 */ /* 0x001ea20000100a00 */
[----:B------:R-:W-:-:S02]  /*1ff00*/  IMAD.MOV.U32 R22, RZ, RZ, R25 ;  /* 0x000000ffff167224 */ /* 0x000fc400078e0019 */
[----:B------:R-:W-:Y:S01]  /*1ff10*/  IMAD.MOV.U32 R23, RZ, RZ, R24 ;  /* 0x000000ffff177224 */ /* 0x000fe200078e0018 */
[----:B--2---:R0:W-:Y:S04]  /*1ff20*/  STL.64 [R1+0x1a80], R14 ;  /* 0x001a800e01007387 */ /* 0x0041e80000100a00 */
[----:B-1----:R-:W2:Y:S04]  /*1ff30*/  LDL.LU R12, [R1+0x250] ;  /* 0x00025000010c7983 */ /* 0x002ea80000300800 */
[----:B------:R-:W2:Y:S04]  /*1ff40*/  LDL.LU R13, [R1+0x254] ;  /* 0x00025400010d7983 */ /* 0x000ea80000300800 */
[----:B0-----:R-:W3:Y:S04]  /*1ff50*/  LDL.LU R14, [R1+0x258] ;  /* 0x00025800010e7983 */ /* 0x001ee80000300800 */
[----:B------:R-:W3:Y:S04]  /*1ff60*/  LDL.LU R15, [R1+0x25c] ;  /* 0x00025c00010f7983 */ /* 0x000ee80000300800 */
[----:B------:R-:W-:Y:S04]  /*1ff70*/  STL.64 [R1+0x1ad0], R22 ;  /* 0x001ad01601007387 */ /* 0x000fe80000100a00 */
[----:B---3--:R-:W-:Y:S04]  /*1ff80*/  STL.64 [R1+0x1a98], R14 ;  /* 0x001a980e01007387 */ /* 0x008fe80000100a00 */
[----:B--2---:R0:W-:Y:S04]  /*1ff90*/  STL.64 [R1+0x1a90], R12 ;  /* 0x001a900c01007387 */ /* 0x0041e80000100a00 */
[----:B0-----:R-:W2:Y:S04]  /*1ffa0*/  LDL.LU R12, [R1+0x260] ;  /* 0x00026000010c7983 */ /* 0x001ea80000300800 */
[----:B------:R-:W2:Y:S04]  /*1ffb0*/  LDL.LU R13, [R1+0x264] ;  /* 0x00026400010d7983 */ /* 0x000ea80000300800 */
[----:B------:R-:W3:Y:S04]  /*1ffc0*/  LDL.LU R14, [R1+0x268] ;  /* 0x00026800010e7983 */ /* 0x000ee80000300800 */
[----:B------:R-:W3:Y:S04]  /*1ffd0*/  LDL.LU R15, [R1+0x26c] ;  /* 0x00026c00010f7983 */ /* 0x000ee80000300800 */
[----:B------:R-:W4:Y:S04]  /*1ffe0*/  LDL.LU R24, [R1+0x400] ;  /* 0x0004000001187983 */ /* 0x000f280000300800 */
[----:B------:R-:W4:Y:S04]  /*1fff0*/  LDL.LU R25, [R1+0x404] ;  /* 0x0004040001197983 */ /* 0x000f280000300800 */
[----:B------:R-:W2:Y:S04]  /*20000*/  LDL.LU R26, [R1+0x408] ;  /* 0x00040800011a7983 */ /* 0x000ea80000300800 */
[----:B------:R-:W2:Y:S04]  /*20010*/  LDL.LU R27, [R1+0x40c] ;  /* 0x00040c00011b7983 */ /* 0x000ea80000300800 */
[----:B--2---:R0:W-:Y:S04]  /*20020*/  STL.64 [R1+0x1b18], R26 ;  /* 0x001b181a01007387 */ /* 0x0041e80000100a00 */
[----:B----4-:R-:W-:Y:S04]  /*20030*/  STL.64 [R1+0x1b10], R24 ;  /* 0x001b101801007387 */ /* 0x010fe80000100a00 */
[----:B------:R-:W2:Y:S04]  /*20040*/  LDL R6, [R1+0xe8] ;  /* 0x0000e80001067983 */ /* 0x000ea80000100800 */
[----:B------:R-:W2:Y:S01]  /*20050*/  LDL R7, [R1+0xec] ;  /* 0x0000ec0001077983 */ /* 0x000ea20000100800 */
[----:B------:R-:W-:-:S02]  /*20060*/  IMAD.MOV.U32 R22, RZ, RZ, R3 ;  /* 0x000000ffff167224 */ /* 0x000fc400078e0003 */
[----:B------:R-:W-:Y:S02]  /*20070*/  IMAD.MOV.U32 R23, RZ, RZ, R29 ;  /* 0x000000ffff177224 */ /* 0x000fe400078e001d */
[----:B------:R-:W-:Y:S02]  /*20080*/  IMAD.MOV.U32 R2, RZ, RZ, R18 ;  /* 0x000000ffff027224 */ /* 0x000fe400078e0012 */
[----:B------:R-:W-:Y:S01]  /*20090*/  IMAD.MOV.U32 R0, RZ, RZ, R19 ;  /* 0x000000ffff007224 */ /* 0x000fe200078e0013 */
[----:B--2---:R1:W-:Y:S04]  /*200a0*/  STL.64 [R1+0x1b20], R6 ;  /* 0x001b200601007387 */ /* 0x0043e80000100a00 */
[----:B0-----:R-:W2:Y:S04]  /*200b0*/  LDL R26, [R1+0xf8] ;  /* 0x0000f800011a7983 */ /* 0x001ea80000100800 */
[----:B------:R-:W2:Y:S04]  /*200c0*/  LDL R27, [R1+0xfc] ;  /* 0x0000fc00011b7983 */ /* 0x000ea80000100800 */
[----:B------:R-:W2:Y:S04]  /*200d0*/  LDL.LU R4, [R1+0x4a0] ;  /* 0x0004a00001047983 */ /* 0x000ea80000300800 */
[----:B------:R-:W2:Y:S04]  /*200e0*/  LDL.LU R5, [R1+0x4a4] ;  /* 0x0004a40001057983 */ /* 0x000ea80000300800 */
[----:B-1----:R-:W2:Y:S04]  /*200f0*/  LDL.LU R6, [R1+0x4a8] ;  /* 0x0004a80001067983 */ /* 0x002ea80000300800 */
[----:B------:R-:W2:Y:S04]  /*20100*/  LDL.LU R7, [R1+0x4ac] ;  /* 0x0004ac0001077983 */ /* 0x000ea80000300800 */
[----:B------:R-:W4:Y:S04]  /*20110*/  LDL.LU R16, [R1+0x480] ;  /* 0x0004800001107983 */ /* 0x000f280000300800 */
[----:B------:R-:W4:Y:S04]  /*20120*/  LDL.LU R17, [R1+0x484] ;  /* 0x0004840001117983 */ /* 0x000f280000300800 */
[----:B------:R-:W4:Y:S04]  /*20130*/  LDL.LU R18, [R1+0x488] ;  /* 0x0004880001127983 */ /* 0x000f280000300800 */
[----:B------:R-:W4:Y:S04]  /*20140*/  LDL.LU R19, [R1+0x48c] ;  /* 0x00048c0001137983 */ /* 0x000f280000300800 */
[----:B------:R-:W4:Y:S04]  /*20150*/  LDL.LU R3, [R1+0x1b28] ;  /* 0x001b280001037983 */ /* 0x000f280000300800 */
[----:B------:R-:W-:Y:S04]  /*20160*/  STL.64 [R1+0x1ae8], R22 ;  /* 0x001ae81601007387 */ /* 0x000fe80000100a00 */
[----:B---3--:R-:W-:Y:S04]  /*20170*/  STL.64 [R1+0x1ab0], R14 ;  /* 0x001ab00e01007387 */ /* 0x008fe80000100a00 */
[----:B------:R0:W-:Y:S04]  /*20180*/  STL.64 [R1+0x1aa8], R12 ;  /* 0x001aa80c01007387 */ /* 0x0001e80000100a00 */
[----:B0-----:R-:W3:Y:S04]  /*20190*/  LDL.LU R12, [R1+0x2a0] ;  /* 0x0002a000010c7983 */ /* 0x001ee80000300800 */
[----:B------:R-:W3:Y:S04]  /*201a0*/  LDL.LU R13, [R1+0x2a4] ;  /* 0x0002a400010d7983 */ /* 0x000ee80000300800 */
[----:B------:R-:W2:Y:S04]  /*201b0*/  LDL.LU R14, [R1+0x2a8] ;  /* 0x0002a800010e7983 */ /* 0x000ea80000300800 */
        /* <DEDUP_REMOVED lines=11> */
[----:B------:R-:W3:Y:S04]  /*20270*/  LDL.LU R14, [R1+0x328] ;  /* 0x00032800010e7983 */ /* 0x000ee80000300800 */
[----:B------:R-:W3:Y:S01]  /*20280*/  LDL.LU R15, [R1+0x32c] ;  /* 0x00032c00010f7983 */ /* 0x000ee20000300800 */
[C---:B------:R-:W-:Y:S03]  /*20290*/  HMMA.16816.F32 R24, R8.reuse, R26, R4 ;  /* 0x0000001a0818723c */ /* 0x040fe60000001804 */
[----:B---3--:R-:W-:Y:S04]  /*202a0*/  STL.64 [R1+0x1af8], R14 ;  /* 0x001af80e01007387 */ /* 0x008fe80000100a00 */
[----:B--2---:R0:W-:Y:S04]  /*202b0*/  STL.64 [R1+0x1af0], R12 ;  /* 0x001af00c01007387 */ /* 0x0041e80000100a00 */
[----:B0-----:R-:W2:Y:S04]  /*202c0*/  LDL.LU R12, [R1+0x3e0] ;  /* 0x0003e000010c7983 */ /* 0x001ea80000300800 */
[----:B------:R-:W2:Y:S04]  /*202d0*/  LDL.LU R13, [R1+0x3e4] ;  /* 0x0003e400010d7983 */ /* 0x000ea80000300800 */
[----:B------:R-:W2:Y:S04]  /*202e0*/  LDL.LU R14, [R1+0x3e8] ;  /* 0x0003e800010e7983 */ /* 0x000ea80000300800 */
[----:B------:R-:W2:Y:S04]  /*202f0*/  LDL.LU R15, [R1+0x3ec] ;  /* 0x0003ec00010f7983 */ /* 0x000ea80000300800 */
[----:B------:R-:W4:Y:S04]  /*20300*/  LDL.LU.64 R6, [R1+0x1b20] ;  /* 0x001b200001067983 */ /* 0x000f280000300a00 */
[----:B------:R-:W-:Y:S04]  /*20310*/  STL.64 [R1+0x600], R24 ;  /* 0x0006001801007387 */ /* 0x000fe80000100a00 */
[----:B------:R0:W-:Y:S04]  /*20320*/  STL.64 [R1+0x608], R26 ;  /* 0x0006081a01007387 */ /* 0x0001e80000100a00 */
[----:B0-----:R-:W3:Y:S04]  /*20330*/  LDL.LU.64 R26, [R1+0x1b18] ;  /* 0x001b1800011a7983 */ /* 0x001ee80000300a00 */
[----:B------:R-:W3:Y:S01]  /*20340*/  LDL.LU.64 R24, [R1+0x1b10] ;  /* 0x001b100001187983 */ /* 0x000ee20000300a00 */
[----:B----4-:R-:W-:Y:S03]  /*20350*/  HMMA.16816.F32 R4, R8, R6, R16 ;  /* 0x000000060804723c */ /* 0x010fe60000001810 */
[----:B------:R-:W3:Y:S04]  /*20360*/  LDL.LU.64 R18, [R1+0x1b08] ;  /* 0x001b080001127983 */ /* 0x000ee80000300a00 */
[----:B------:R-:W4:-:S15]  /*20370*/  LDL.LU.64 R16, [R1+0x1b00] ;  /* 0x001b000001107983 */ /* 0x000f1e0000300a00 */
[----:B------:R-:W-:-:S01]  /*20380*/  NOP ;  /* 0x0000000000007918 */ /* 0x000fc20000000000 */
[----:B------:R-:W-:Y:S04]  /*20390*/  STL.64 [R1+0x5f0], R4 ;  /* 0x0005f00401007387 */ /* 0x000fe80000100a00 */
[----:B------:R-:W-:Y:S04]  /*203a0*/  STL.64 [R1+0x5f8], R6 ;  /* 0x0005f80601007387 */ /* 0x000fe80000100a00 */
[----:B------:R-:W0:Y:S01]  /*203b0*/  LDSM.16.MT88.4 R4, [R28+UR5+0x5080] ;  /* 0x005080051c04783b */ /* 0x000e220008004200 */
[----:B---3--:R-:W-:-:S15]  /*203c0*/  HMMA.16816.F32 R24, R8, R18, R24 ;  /* 0x000000120818723c */ /* 0x008fde0000001818 */
[----:B------:R-:W-:-:S08]  /*203d0*/  NOP ;  /* 0x0000000000007918 */ /* 0x000fd00000000000 */
[----:B------:R1:W-:Y:S04]  /*203e0*/  STL.64 [R1+0x620], R24 ;  /* 0x0006201801007387 */ /* 0x0003e80000100a00 */
[----:B------:R3:W-:Y:S04]  /*203f0*/  STL.64 [R1+0x628], R26 ;  /* 0x0006281a01007387 */ /* 0x0007e80000100a00 */
[----:B-1----:R-:W4:Y:S04]  /*20400*/  LDL.LU R24, [R1+0x120] ;  /* 0x0001200001187983 */ /* 0x002f280000300800 */
[----:B------:R-:W4:Y:S04]  /*20410*/  LDL.LU R25, [R1+0x124] ;  /* 0x0001240001197983 */ /* 0x000f280000300800 */
[----:B---3--:R-:W3:Y:S04]  /*20420*/  LDL.LU R26, [R1+0x128] ;  /* 0x00012800011a7983 */ /* 0x008ee80000300800 */
[----:B------:R-:W3:Y:S01]  /*20430*/  LDL.LU R27, [R1+0x12c] ;  /* 0x00012c00011b7983 */ /* 0x000ee20000300800 */
[----:B------:R-:W-:-:S02]  /*20440*/  IMAD.MOV.U32 R22, RZ, RZ, R21 ;  /* 0x000000ffff167224 */ /* 0x000fc400078e0015 */
[----:B------:R-:W-:-:S07]  /*20450*/  IMAD.MOV.U32 R23, RZ, RZ, R20 ;  /* 0x000000ffff177224 */ /* 0x000fce00078e0014 */
[C---:B--2---:R-:W-:Y:S01]  /*20460*/  HMMA.16816.F32 R20, R8.reuse, R22, R12 ;  /* 0x000000160814723c */ /* 0x044fe2000000180c */
[----:B---3--:R-:W-:Y:S04]  /*20470*/  STL.64 [R1+0x1a60], R26 ;  /* 0x001a601a01007387 */ /* 0x008fe80000100a00 */
[----:B----4-:R-:W-:Y:S04]  /*20480*/  STL.64 [R1+0x1a58], R24 ;  /* 0x001a581801007387 */ /* 0x010fe80000100a00 */
[----:B0-----:R0:W-:Y:S04]  /*20490*/  STL.64 [R1+0x1910], R6 ;  /* 0x0019100601007387 */ /* 0x0011e80000100a00 */
[----:B------:R1:W-:Y:S04]  /*204a0*/  STL.64 [R1+0x1908], R4 ;  /* 0x0019080401007387 */ /* 0x0003e80000100a00 */
[----:B0-----:R-:W2:Y:S04]  /*204b0*/  LDL.64 R6, [R1+0x28] ;  /* 0x0000280001067983 */ /* 0x001ea80000100a00 */
[----:B--2---:R0:W-:Y:S04]  /*204c0*/  STL.64 [R1+0x1a48], R6 ;  /* 0x001a480601007387 */ /* 0x0041e80000100a00 */
[----:B-1----:R-:W2:Y:S04]  /*204d0*/  LDL.LU R4, [R1+0x140] ;  /* 0x0001400001047983 */ /* 0x002ea80000300800 */
[----:B------:R-:W2:Y:S04]  /*204e0*/  LDL.LU R5, [R1+0x144] ;  /* 0x0001440001057983 */ /* 0x000ea80000300800 */
[----:B0-----:R-:W2:Y:S04]  /*204f0*/  LDL.LU R6, [R1+0x148] ;  /* 0x0001480001067983 */ /* 0x001ea80000300800 */
[----:B------:R-:W2:Y:S04]  /*20500*/  LDL.LU R7, [R1+0x14c] ;  /* 0x00014c0001077983 */ /* 0x000ea80000300800 */
[----:B------:R-:W3:Y:S04]  /*20510*/  LDL.LU.64 R14, [R1+0x1af8] ;  /* 0x001af800010e7983 */ /* 0x000ee80000300a00 */
[----:B------:R-:W3:Y:S04]  /*20520*/  LDL.LU.64 R12, [R1+0x1af0] ;  /* 0x001af000010c7983 */ /* 0x000ee80000300a00 */
[----:B------:R-:W-:Y:S04]  /*20530*/  STL.64 [R1+0x650], R20 ;  /* 0x0006501401007387 */ /* 0x000fe80000100a00 */
[----:B------:R0:W-:Y:S04]  /*20540*/  STL.64 [R1+0x658], R22 ;  /* 0x0006581601007387 */ /* 0x0001e80000100a00 */
[----:B0-----:R-:W3:Y:S02]  /*20550*/  LDL.LU.64 R22, [R1+0x1ae8] ;  /* 0x001ae80001167983 */ /* 0x001ee40000300a00 */
[----:B---3--:R-:W-:Y:S02]  /*20560*/  HMMA.16816.F32 R20, R8, R22, R12 ;  /* 0x000000160814723c */ /* 0x008fe4000000180c */
[----:B------:R-:W3:Y:S04]  /*20570*/  LDL.LU.64 R14, [R1+0x1ae0] ;  /* 0x001ae000010e7983 */ /* 0x000ee80000300a00 */
[----:B------:R-:W3:-:S15]  /*20580*/  LDL.LU.64 R12, [R1+0x1ad8] ;  /* 0x001ad800010c7983 */ /* 0x000ede0000300a00 */
[----:B------:R-:W-:-:S02]  /*20590*/  NOP ;  /* 0x0000000000007918 */ /* 0x000fc40000000000 */
        /* <DEDUP_REMOVED lines=25> */
[----:B------:R-:W2:-:S15]  /*20730*/  LDL.LU.64 R14, [R1+0x1a80] ;  /* 0x001a8000010e7983 */ /* 0x000e9e0000300a00 */
[----:B------:R-:W-:-:S06]  /*20740*/  NOP ;  /* 0x0000000000007918 */ /* 0x000fcc0000000000 */
[----:B------:R-:W-:Y:S04]  /*20750*/  STL.64 [R1+0x7c0], R20 ;  /* 0x0007c01401007387 */ /* 0x000fe80000100a00 */
[----:B------:R0:W-:Y:S04]  /*20760*/  STL.64 [R1+0x7c8], R22 ;  /* 0x0007c81601007387 */ /* 0x0001e80000100a00 */
[----:B0-----:R-:W3:Y:S01]  /*20770*/  LDL.LU.64 R22, [R1+0x1a78] ;  /* 0x001a780001167983 */ /* 0x001ee20000300a00 */
[----:B------:R-:W-:Y:S02]  /*20780*/  IMAD.MOV.U32 R26, RZ, RZ, R17 ;  /* 0x000000ffff1a7224 */ /* 0x000fe400078e0011 */
[----:B------:R-:W-:Y:S01]  /*20790*/  IMAD.MOV.U32 R27, RZ, RZ, R16 ;  /* 0x000000ffff1b7224 */ /* 0x000fe200078e0010 */
[----:B--2---:R-:W-:Y:S06]  /*207a0*/  HMMA.16816.F32 R4, R8, R14, R4 ;  /* 0x0000000e0804723c */ /* 0x004fec0000001804 */
[----:B------:R-:W-:-:S02]  /*207b0*/  IMAD.MOV.U32 R20, RZ, RZ, R14 ;  /* 0x000000ffff147224 */ /* 0x000fc400078e000e */
[----:B------:R-:W-:-:S15]  /*207c0*/  IMAD.MOV.U32 R17, RZ, RZ, R15 ;  /* 0x000000ffff117224 */ /* 0x000fde00078e000f */
[----:B------:R-:W-:Y:S04]  /*207d0*/  STL.64 [R1+0x8e0], R4 ;  /* 0x0008e00401007387 */ /* 0x000fe80000100a00 */
[----:B------:R-:W-:Y:S04]  /*207e0*/  STL.64 [R1+0x8e8], R6 ;  /* 0x0008e80601007387 */ /* 0x000fe80000100a00 */
[----:B---3--:R-:W-:Y:S04]  /*207f0*/  STL.64 [R1+0x1a70], R22 ;  /* 0x001a701601007387 */ /* 0x008fe80000100a00 */
[----:B------:R0:W-:Y:S04]  /*20800*/  STL [R1+0x1a68], R20 ;  /* 0x001a681401007387 */ /* 0x0001e80000100800 */
[----:B0-----:R-:W2:Y:S04]  /*20810*/  LDL.LU R20, [R1+0x130] ;  /* 0x0001300001147983 */ /* 0x001ea80000300800 */
[----:B------:R-:W2:Y:S04]  /*20820*/  LDL.LU R21, [R1+0x134] ;  /* 0x0001340001157983 */ /* 0x000ea80000300800 */
[----:B------:R-:W2:Y:S04]  /*20830*/  LDL.LU R22, [R1+0x138] ;  /* 0x0001380001167983 */ /* 0x000ea80000300800 */
[----:B------:R-:W2:Y:S04]  /*20840*/  LDL.LU R23, [R1+0x13c] ;  /* 0x00013c0001177983 */ /* 0x000ea80000300800 */
[----:B------:R-:W3:Y:S04]  /*20850*/  LDL.LU R12, [R1] ;  /* 0x00000000010c7983 */ /* 0x000ee80000300800 */
[----:B------:R-:W3:Y:S04]  /*20860*/  LDL.LU R13, [R1+0x4] ;  /* 0x00000400010d7983 */ /* 0x000ee80000300800 */
[----:B------:R-:W3:Y:S04]  /*20870*/  LDL.LU R14, [R1+0x8] ;  /* 0x00000800010e7983 */ /* 0x000ee80000300800 */
[----:B------:R-:W3:Y:S04]  /*20880*/  LDL.LU R15, [R1+0xc] ;  /* 0x00000c00010f7983 */ /* 0x000ee80000300800 */
[----:B------:R-:W4:Y:S04]  /*20890*/  LDL.LU R4, [R1+0x10] ;  /* 0x0000100001047983 */ /* 0x000f280000300800 */
[----:B------:R-:W4:Y:S04]  /*208a0*/  LDL.LU R5, [R1+0x14] ;  /* 0x0000140001057983 */ /* 0x000f280000300800 */
[----:B------:R-:W4:Y:S04]  /*208b0*/  LDL.LU R6, [R1+0x18] ;  /* 0x0000180001067983 */ /* 0x000f280000300800 */
[----:B------:R-:W-:Y:S04]  /*208c0*/  STL.64 [R1+0x1a00], R18 ;  /* 0x001a001201007387 */ /* 0x000fe80000100a00 */
[----:B------:R0:W-:Y:S04]  /*208d0*/  STL [R1+0x19f8], R17 ;  /* 0x0019f81101007387 */ /* 0x0001e80000100800 */
[----:B------:R-:W3:Y:S04]  /*208e0*/  LDL.LU R16, [R1+0x9e0] ;  /* 0x0009e00001107983 */ /* 0x000ee80000300800 */
[----:B0-----:R-:W3:Y:S04]  /*208f0*/  LDL.LU R17, [R1+0x9e4] ;  /* 0x0009e40001117983 */ /* 0x001ee80000300800 */
[----:B------:R-:W4:Y:S04]  /*20900*/  LDL.LU R18, [R1+0x9e8] ;  /* 0x0009e80001127983 */ /* 0x000f280000300800 */
[----:B------:R-:W4:Y:S01]  /*20910*/  LDL.LU R19, [R1+0x9ec] ;  /* 0x0009ec0001137983 */ /* 0x000f220000300800 */
[----:B--2---:R-:W-:Y:S03]  /*20920*/  HMMA.16816.F32 R24, R8, R26, R20 ;  /* 0x0000001a0818723c */ /* 0x004fe60000001814 */
[----:B----4-:R0:W-:Y:S04]  /*20930*/  STL.64 [R1+0x1a10], R18 ;  /* 0x001a101201007387 */ /* 0x0101e80000100a00 */
[----:B---3--:R-:W-:Y:S01]  /*20940*/  STL.64 [R1+0x1a08], R16 ;  /* 0x001a081001007387 */ /* 0x008fe20000100a00 */
[----:B0-----:R-:W-:-:S02]  /*20950*/  IMAD.MOV.U32 R18, RZ, RZ, R2 ;  /* 0x000000ffff127224 */ /* 0x001fc400078e0002 */
[----:B------:R-:W-:-:S05]  /*20960*/  IMAD.MOV.U32 R19, RZ, RZ, R0 ;  /* 0x000000ffff137224 */ /* 0x000fca00078e0000 */
[----:B------:R0:W-:Y:S04]  /*20970*/  STL.64 [R1+0x1a20], R18 ;  /* 0x001a201201007387 */ /* 0x0001e80000100a00 */
[----:B0-----:R-:W2:Y:S04]  /*20980*/  LDL.64 R18, [R1+0x118] ;  /* 0x0001180001127983 */ /* 0x001ea80000100a00 */
[----:B------:R-:W3:Y:S04]  /*20990*/  LDL.LU.64 R22, [R1+0x1a70] ;  /* 0x001a700001167983 */ /* 0x000ee80000300a00 */
[----:B------:R-:W4:Y:S04]  /*209a0*/  LDL.LU R20, [R1+0x1a68] ;  /* 0x001a680001147983 */ /* 0x000f280000300800 */
[----:B------:R-:W-:Y:S04]  /*209b0*/  STL.64 [R1+0x8c0], R24 ;  /* 0x0008c01801007387 */ /* 0x000fe80000100a00 */
[----:B------:R0:W-:Y:S04]  /*209c0*/  STL.64 [R1+0x8c8], R26 ;  /* 0x0008c81a01007387 */ /* 0x0001e80000100a00 */
[----:B0-----:R-:W3:Y:S04]  /*209d0*/  LDL.LU.64 R26, [R1+0x1a60] ;  /* 0x001a6000011a7983 */ /* 0x001ee80000300a00 */
[----:B------:R-:W3:Y:S02]  /*209e0*/  LDL.LU.64 R24, [R1+0x1a58] ;  /* 0x001a580001187983 */ /* 0x000ee40000300a00 */
[----:B---3--:R-:W-:-:S15]  /*209f0*/  HMMA.16816.F32 R24, R8, R22, R24 ;  /* 0x000000160818723c */ /* 0x008fde0000001818 */
[----:B------:R-:W-:-:S08]  /*20a00*/  NOP ;  /* 0x0000000000007918 */ /* 0x000fd00000000000 */
[----:B------:R-:W-:Y:S04]  /*20a10*/  STL.64 [R1+0x8a0], R24 ;  /* 0x0008a01801007387 */ /* 0x000fe80000100a00 */
[----:B------:R0:W-:Y:S04]  /*20a20*/  STL.64 [R1+0x8a8], R26 ;  /* 0x0008a81a01007387 */ /* 0x0001e80000100a00 */
[----:B0-----:R-:W3:Y:S04]  /*20a30*/  LDL.LU.64 R26, [R1+0x1a50] ;  /* 0x001a5000011a7983 */ /* 0x001ee80000300a00 */
[----:B------:R0:W-:Y:S04]  /*20a40*/  STL.64 [R1+0x19b0], R22 ;  /* 0x0019b01601007387 */ /* 0x0001e80000100a00 */
[----:B----4-:R-:W-:Y:S04]  /*20a50*/  STL [R1+0x19e8], R20 ;  /* 0x0019e81401007387 */ /* 0x010fe80000100800 */
[----:B0-----:R-:W4:Y:S04]  /*20a60*/  LDL.64 R22, [R1+0xe8] ;  /* 0x0000e80001167983 */ /* 0x001f280000100a00 */
[----:B----4-:R0:W-:Y:S04]  /*20a70*/  STL.64 [R1+0x19f0], R22 ;  /* 0x0019f01601007387 */ /* 0x0101e80000100a00 */
[----:B0-----:R-:W4:Y:S01]  /*20a80*/  LDL.64 R22, [R1+0xf8] ;  /* 0x0000f80001167983 */ /* 0x001f220000100a00 */
[----:B------:R-:W-:-:S07]  /*20a90*/  IMAD.MOV.U32 R7, RZ, RZ, R3 ;  /* 0x000000ffff077224 */ /* 0x000fce00078e0003 */
[C---:B---3--:R-:W-:Y:S01]  /*20aa0*/  HMMA.16816.F32 R4, R8.reuse, R26, R4 ;  /* 0x0000001a0804723c */ /* 0x048fe20000001804 */
[----:B----4-:R0:W-:Y:S04]  /*20ab0*/  STL.64 [R1+0x1a18], R22 ;  /* 0x001a181601007387 */ /* 0x0101e80000100a00 */
[----:B------:R-:W3:Y:S04]  /*20ac0*/  LDL.LU R20, [R1+0xa90] ;  /* 0x000a900001147983 */ /* 0x000ee80000300800 */
[----:B------:R-:W3:Y:S04]  /*20ad0*/  LDL.LU R21, [R1+0xa94] ;  /* 0x000a940001157983 */ /* 0x000ee80000300800 */
[----:B0-----:R-:W4:Y:S04]  /*20ae0*/  LDL.LU R22, [R1+0xa98] ;  /* 0x000a980001167983 */ /* 0x001f280000300800 */
[----:B------:R-:W4:Y:S04]  /*20af0*/  LDL.LU R23, [R1+0xa9c] ;  /* 0x000a9c0001177983 */ /* 0x000f280000300800 */
[----:B----4-:R-:W-:Y:S04]  /*20b00*/  STL.64 [R1+0x1a30], R22 ;  /* 0x001a301601007387 */ /* 0x010fe80000100a00 */
[----:B---3--:R0:W-:Y:S04]  /*20b10*/  STL.64 [R1+0x1a28], R20 ;  /* 0x001a281401007387 */ /* 0x0081e80000100a00 */
[----:B0-----:R-:W3:Y:S04]  /*20b20*/  LDL.LU R20, [R1+0xb60] ;  /* 0x000b600001147983 */ /* 0x001ee80000300800 */
[----:B------:R-:W3:Y:S04]  /*20b30*/  LDL.LU R21, [R1+0xb64] ;  /* 0x000b640001157983 */ /* 0x000ee80000300800 */
[----:B------:R-:W3:Y:S04]  /*20b40*/  LDL.LU R22, [R1+0xb68] ;  /* 0x000b680001167983 */ /* 0x000ee80000300800 */
[----:B------:R-:W3:Y:S04]  /*20b50*/  LDL.LU R23, [R1+0xb6c] ;  /* 0x000b6c0001177983 */ /* 0x000ee80000300800 */
[----:B------:R-:W-:Y:S04]  /*20b60*/  STL.64 [R1+0x890], R4 ;  /* 0x0008900401007387 */ /* 0x000fe80000100a00 */
[----:B------:R0:W-:Y:S04]  /*20b70*/  STL.64 [R1+0x898], R6 ;  /* 0x0008980601007387 */ /* 0x0001e80000100a00 */
[----:B0-----:R-:W4:Y:S04]  /*20b80*/  LDL.LU.64 R6, [R1+0x1a48] ;  /* 0x001a480001067983 */ /* 0x001f280000300a00 */
[----:B------:R0:W-:Y:S04]  /*20b90*/  STL.64 [R1+0x1958], R26 ;  /* 0x0019581a01007387 */ /* 0x0001e80000100a00 */
[----:B0-----:R-:W3:Y:S01]  /*20ba0*/  LDL.64 R26, [R1+0xc8] ;  /* 0x0000c800011a7983 */ /* 0x001ee20000100a00 */
[----:B----4-:R-:W-:Y:S03]  /*20bb0*/  HMMA.16816.F32 R8, R8, R6, R12 ;  /* 0x000000060808723c */ /* 0x010fe6000000180c */
[----:B------:R-:W3:Y:S04]  /*20bc0*/  LDL.LU.64 R14, [R1+0x1a40] ;  /* 0x001a4000010e7983 */ /* 0x000ee80000300a00 */
[----:B------:R-:W3:Y:S01]  /*20bd0*/  LDL.LU.64 R12, [R1+0x1a38] ;  /* 0x001a3800010c7983 */ /* 0x000ee20000300a00 */
[----:B--2---:R-:W-:-:S02]  /*20be0*/  IMAD.MOV.U32 R4, RZ, RZ, R18 ;  /* 0x000000ffff047224 */ /* 0x004fc400078e0012 */
[----:B------:R-:W-:-:S13]  /*20bf0*/  IMAD.MOV.U32 R3, RZ, RZ, R19 ;  /* 0x000000ffff037224 */ /* 0x000fda00078e0013 */
[----:B------:R0:W-:Y:S04]  /*20c00*/  STL.64 [R1+0x870], R8 ;  /* 0x0008700801007387 */ /* 0x0001e80000100a00 */
[----:B------:R1:W-:Y:S04]  /*20c10*/  STL.64 [R1+0x878], R10 ;  /* 0x0008780a01007387 */ /* 0x0003e80000100a00 */
[----:B0-----:R-:W2:Y:S04]  /*20c20*/  LDL.LU R8, [R1+0x6c0] ;  /* 0x0006c00001087983 */ /* 0x001ea80000300800 */
[----:B------:R-:W2:Y:S04]  /*20c30*/  LDL.LU R9, [R1+0x6c4] ;  /* 0x0006c40001097983 */ /* 0x000ea80000300800 */
[----:B-1----:R-:W2:Y:S04]  /*20c40*/  LDL.LU R10, [R1+0x6c8] ;  /* 0x0006c800010a7983 */ /* 0x002ea80000300800 */
[----:B------:R-:W2:Y:S04]  /*20c50*/  LDL.LU R11, [R1+0x6cc] ;  /* 0x0006cc00010b7983 */ /* 0x000ea80000300800 */
[----:B------:R-:W-:Y:S01]  /*20c60*/  STL [R1+0x1924], R7 ;  /* 0x0019240701007387 */ /* 0x000fe20000100800 */
[----:B---3--:R-:W-:-:S15]  /*20c70*/  HMMA.16816.F32 R20, R12, R18, R20 ;  /* 0x000000120c14723c */ /* 0x008fde0000001814 */
[----:B------:R-:W-:-:S08]  /*20c80*/  NOP ;  /* 0x0000000000007918 */ /* 0x000fd00000000000 */
[----:B------:R-:W-:Y:S04]  /*20c90*/  STL.64 [R1+0x510], R20 ;  /* 0x0005101401007387 */ /* 0x000fe80000100a00 */
[----:B------:R0:W-:Y:S04]  /*20ca0*/  STL.64 [R1+0x518], R22 ;  /* 0x0005181601007387 */ /* 0x0001e80000100a00 */
[----:B0-----:R-:W3:Y:S04]  /*20cb0*/  LDL.LU.64 R22, [R1+0x1a30] ;  /* 0x001a300001167983 */ /* 0x001ee80000300a00 */
[----:B------:R-:W3:Y:S04]  /*20cc0*/  LDL.LU.64 R20, [R1+0x1a28] ;  /* 0x001a280001147983 */ /* 0x000ee80000300a00 */
[----:B------:R-:W3:Y:S02]  /*20cd0*/  LDL.LU.64 R18, [R1+0x1a20] ;  /* 0x001a200001127983 */ /* 0x000ee40000300a00 */
[----:B---3--:R-:W-:Y:S02]  /*20ce0*/  HMMA.16816.F32 R16, R12, R18, R20 ;  /* 0x000000120c10723c */ /* 0x008fe40000001814 */
[----:B------:R-:W3:-:S15]  /*20cf0*/  LDL.LU.64 R22, [R1+0x1a18] ;  /* 0x001a180001167983 */ /* 0x000ede0000300a00 */
[----:B------:R-:W-:-:S06]  /*20d00*/  NOP ;  /* 0x0000000000007918 */ /* 0x000fcc0000000000 */
[----:B------:R-:W-:Y:S04]  /*20d10*/  STL.64 [R1+0x4a0], R16 ;  /* 0x0004a01001007387 */ /* 0x000fe80000100a00 */
[----:B------:R0:W-:Y:S04]  /*20d20*/  STL.64 [R1+0x4a8], R18 ;  /* 0x0004a81201007387 */ /* 0x0001e80000100a00 */
[----:B0-----:R-:W4:Y:S04]  /*20d30*/  LDL.LU.64 R18, [R1+0x1a10] ;  /* 0x001a100001127983 */ /* 0x001f280000300a00 */
[----:B------:R-:W4:Y:S01]  /*20d40*/  LDL.LU.64 R16, [R1+0x1a08] ;  /* 0x001a080001107983 */ /* 0x000f220000300a00 */
[----:B---3--:R-:W-:Y:S01]  /*20d50*/  IMAD.MOV.U32 R5, RZ, RZ, R23 ;  /* 0x000000ffff057224 */ /* 0x008fe200078e0017 */
[----:B----4-:R-:W-:-:S15]  /*20d60*/  HMMA.16816.F32 R16, R12, R22, R16 ;  /* 0x000000160c10723c */ /* 0x010fde0000001810 */
[----:B------:R-:W-:-:S08]  /*20d70*/  NOP ;  /* 0x0000000000007918 */ /* 0x000fd00000000000 */
[----:B------:R0:W-:Y:S04]  /*20d80*/  STL.64 [R1+0x490], R16 ;  /* 0x0004901001007387 */ /* 0x0001e80000100a00 */
[----:B------:R1:W-:Y:S01]  /*20d90*/  STL.64 [R1+0x498], R18 ;  /* 0x0004981201007387 */ /* 0x0003e20000100a00 */
[----:B0-----:R-:W-:-:S03]  /*20da0*/  IMAD.MOV.U32 R16, RZ, RZ, R22 ;  /* 0x000000ffff107224 */ /* 0x001fc600078e0016 */
[----:B-1----:R-:W3:Y:S04]  /*20db0*/  LDL.LU.64 R18, [R1+0x1a00] ;  /* 0x001a000001127983 */ /* 0x002ee80000300a00 */
[----:B------:R-:W4:Y:S04]  /*20dc0*/  LDL.LU R17, [R1+0x19f8] ;  /* 0x0019f80001117983 */ /* 0x000f280000300800 */
[----:B------:R-:W2:Y:S04]  /*20dd0*/  LDL.LU.64 R22, [R1+0x19f0] ;  /* 0x0019f00001167983 */ /* 0x000ea80000300a00 */
[----:B------:R-:W-:Y:S04]  /*20de0*/  STL [R1+0x1988], R6 ;  /* 0x0019880601007387 */ /* 0x000fe80000100800 */
[----:B------:R0:W-:Y:S04]  /*20df0*/  STL.64 [R1+0x1980], R4 ;  /* 0x0019800401007387 */ /* 0x0001e80000100a00 */
[----:B0-----:R-:W3:Y:S04]  /*20e00*/  LDL.LU R4, [R1+0x410] ;  /* 0x0004100001047983 */ /* 0x001ee80000300800 */
[----:B------:R-:W3:Y:S04]  /*20e10*/  LDL.LU R5, [R1+0x414] ;  /* 0x0004140001057983 */ /* 0x000ee80000300800 */
[----:B------:R-:W3:Y:S04]  /*20e20*/  LDL.LU R6, [R1+0x418] ;  /* 0x0004180001067983 */ /* 0x000ee80000300800 */
[----:B------:R-:W3:Y:S01]  /*20e30*/  LDL.LU R7, [R1+0x41c] ;  /* 0x00041c0001077983 */ /* 0x000ee20000300800 */
[----:B--2---:R-:W-:-:S15]  /*20e40*/  HMMA.16816.F32 R8, R12, R22, R8 ;  /* 0x000000160c08723c */ /* 0x004fde0000001808 */
[----:B------:R-:W-:-:S08]  /*20e50*/  NOP ;  /* 0x0000000000007918 */ /* 0x000fd00000000000 */
[----:B------:R0:W-:Y:S04]  /*20e60*/  STL.64 [R1+0x480], R8 ;  /* 0x0004800801007387 */ /* 0x0001e80000100a00 */
[----:B------:R-:W-:Y:S04]  /*20e70*/  STL.64 [R1+0x488], R10 ;  /* 0x0004880a01007387 */ /* 0x000fe80000100a00 */
[----:B------:R-:W2:Y:S01]  /*20e80*/  LDL.LU R20, [R1+0x19e8] ;  /* 0x0019e80001147983 */ /* 0x000ea20000300800 */
[----:B0-----:R-:W-:Y:S02]  /*20e90*/  IMAD.MOV.U32 R9, RZ, RZ, R22 ;  /* 0x000000ffff097224 */ /* 0x001fe400078e0016 */
[----:B------:R-:W-:-:S05]  /*20ea0*/  IMAD.MOV.U32 R8, RZ, RZ, R23 ;  /* 0x000000ffff087224 */ /* 0x000fca00078e0017 */
[----:B------:R0:W-:Y:S04]  /*20eb0*/  STL.64 [R1+0x19e0], R8 ;  /* 0x0019e00801007387 */ /* 0x0001e80000100a00 */
[----:B0-----:R-:W4:Y:S04]  /*20ec0*/  LDL.LU R8, [R1+0x470] ;  /* 0x0004700001087983 */ /* 0x001f280000300800 */
[----:B------:R-:W4:Y:S04]  /*20ed0*/  LDL.LU R9, [R1+0x474] ;  /* 0x0004740001097983 */ /* 0x000f280000300800 */
[----:B------:R-:W4:Y:S04]  /*20ee0*/  LDL.LU R10, [R1+0x478] ;  /* 0x00047800010a7983 */ /* 0x000f280000300800 */
[----:B------:R-:W4:Y:S01]  /*20ef0*/  LDL.LU R11, [R1+0x47c] ;  /* 0x00047c00010b7983 */ /* 0x000f220000300800 */
[----:B---3--:R-:W-:Y:S03]  /*20f00*/  HMMA.16816.F32 R4, R12, R26, R4 ;  /* 0x0000001a0c04723c */ /* 0x008fe60000001804 */
[----:B------:R-:W-:Y:S04]  /*20f10*/  STL.64 [R1+0x18b0], R18 ;  /* 0x0018b01201007387 */ /* 0x000fe80000100a00 */
[----:B------:R-:W-:Y:S01]  /*20f20*/  STL [R1+0x19c8], R16 ;  /* 0x0019c81001007387 */ /* 0x000fe20000100800 */
[----:B------:R-:W-:-:S02]  /*20f30*/  IMAD.MOV.U32 R2, RZ, RZ, R26 ;  /* 0x000000ffff027224 */ /* 0x000fc400078e001a */
[----:B------:R-:W-:Y:S01]  /*20f40*/  IMAD.MOV.U32 R0, RZ, RZ, R27 ;  /* 0x000000ffff007224 */ /* 0x000fe200078e001b */
[----:B----4-:R-:W-:-:S15]  /*20f50*/  HMMA.16816.F32 R8, R12, R18, R8 ;  /* 0x000000120c08723c */ /* 0x010fde0000001808 */
[----:B------:R-:W-:-:S08]  /*20f60*/  NOP ;  /* 0x0000000000007918 */ /* 0x000fd00000000000 */
[----:B------:R0:W-:Y:S04]  /*20f70*/  STL.64 [R1+0x470], R8 ;  /* 0x0004700801007387 */ /* 0x0001e80000100a00 */
[----:B------:R1:W-:Y:S04]  /*20f80*/  STL.64 [R1+0x478], R10 ;  /* 0x0004780a01007387 */ /* 0x0003e80000100a00 */
[----:B------:R3:W-:Y:S04]  /*20f90*/  STL.64 [R1+0x4b0], R4 ;  /* 0x0004b00401007387 */ /* 0x0007e80000100a00 */
[----:B------:R4:W-:Y:S04]  /*20fa0*/  STL.64 [R1+0x4b8], R6 ;  /* 0x0004b80601007387 */ /* 0x0009e80000100a00 */
[----:B------:R-:W2:Y:S04]  /*20fb0*/  LDL.LU R24, [R1+0x230] ;  /* 0x0002300001187983 */ /* 0x000ea80000300800 */
[----:B------:R-:W2:Y:S04]  /*20fc0*/  LDL.LU R25, [R1+0x234] ;  /* 0x0002340001197983 */ /* 0x000ea80000300800 */
[----:B------:R-:W3:Y:S04]  /*20fd0*/  LDL.LU R26, [R1+0x238] ;  /* 0x00023800011a7983 */ /* 0x000ee80000300800 */
[----:B------:R-:W3:Y:S04]  /*20fe0*/  LDL.LU R27, [R1+0x23c] ;  /* 0x00023c00011b7983 */ /* 0x000ee80000300800 */
[----:B---3--:R3:W-:Y:S04]  /*20ff0*/  STL.64 [R1+0x1968], R26 ;  /* 0x0019681a01007387 */ /* 0x0087e80000100a00 */
[----:B--2---:R-:W-:Y:S04]  /*21000*/  STL.64 [R1+0x1960], R24 ;  /* 0x0019601801007387 */ /* 0x004fe80000100a00 */
[----:B0-----:R-:W2:Y:S04]  /*21010*/  LDL.LU R8, [R1+0x3d0] ;  /* 0x0003d00001087983 */ /* 0x001ea80000300800 */
[----:B------:R-:W2:Y:S04]  /*21020*/  LDL.LU R9, [R1+0x3d4] ;  /* 0x0003d40001097983 */ /* 0x000ea80000300800 */
[----:B-1----:R-:W2:Y:S04]  /*21030*/  LDL.LU R10, [R1+0x3d8] ;  /* 0x0003d800010a7983 */ /* 0x002ea80000300800 */
[----:B------:R-:W2:Y:S04]  /*21040*/  LDL.LU R11, [R1+0x3dc] ;  /* 0x0003dc00010b7983 */ /* 0x000ea80000300800 */
[----:B------:R-:W2:Y:S04]  /*21050*/  LDL.LU R4, [R1+0x270] ;  /* 0x0002700001047983 */ /* 0x000ea80000300800 */
[----:B------:R-:W2:Y:S04]  /*21060*/  LDL.LU R5, [R1+0x274] ;  /* 0x0002740001057983 */ /* 0x000ea80000300800 */
[----:B----4-:R-:W4:Y:S04]  /*21070*/  LDL.LU R6, [R1+0x278] ;  /* 0x0002780001067983 */ /* 0x010f280000300800 */
[----:B------:R-:W4:Y:S01]  /*21080*/  LDL.LU R7, [R1+0x27c] ;  /* 0x00027c0001077983 */ /* 0x000f220000300800 */
[----:B---3--:R-:W-:-:S03]  /*21090*/  IMAD.MOV.U32 R26, RZ, RZ, R20 ;  /* 0x000000ffff1a7224 */ /* 0x008fc600078e0014 */
[----:B------:R-:W3:Y:S04]  /*210a0*/  LDL.LU R20, [R1+0x2e0] ;  /* 0x0002e00001147983 */ /* 0x000ee80000300800 */
[----:B------:R-:W3:Y:S04]  /*210b0*/  LDL.LU R21, [R1+0x2e4] ;  /* 0x0002e40001157983 */ /* 0x000ee80000300800 */
[----:B------:R-:W2:Y:S04]  /*210c0*/  LDL.LU R22, [R1+0x2e8] ;  /* 0x0002e80001167983 */ /* 0x000ea80000300800 */
[----:B------:R-:W2:Y:S01]  /*210d0*/  LDL.LU R23, [R1+0x2ec] ;  /* 0x0002ec0001177983 */ /* 0x000ea20000300800 */
[----:B------:R-:W-:-:S03]  /*210e0*/  IMAD.MOV.U32 R27, RZ, RZ, R17 ;  /* 0x000000ffff1b7224 */ /* 0x000fc600078e0011 */
[----:B------:R-:W4:Y:S04]  /*210f0*/  LDL.LU R16, [R1+0x310] ;  /* 0x0003100001107983 */ /* 0x000f280000300800 */
[----:B------:R-:W4:Y:S04]  /*21100*/  LDL.LU R17, [R1+0x314] ;  /* 0x0003140001117983 */ /* 0x000f280000300800 */
[----:B------:R-:W3:Y:S04]  /*21110*/  LDL.LU R18, [R1+0x318] ;  /* 0x0003180001127983 */ /* 0x000ee80000300800 */
[----:B------:R-:W3:Y:S04]  /*21120*/  LDL.LU R19, [R1+0x31c] ;  /* 0x00031c0001137983 */ /* 0x000ee80000300800 */
[----:B---3--:R0:W-:Y:S04]  /*21130*/  STL.64 [R1+0x19d8], R18 ;  /* 0x0019d81201007387 */ /* 0x0081e80000100a00 */
[----:B----4-:R-:W-:Y:S04]  /*21140*/  STL.64 [R1+0x19d0], R16 ;  /* 0x0019d01001007387 */ /* 0x010fe80000100a00 */
[----:B0-----:R-:W3:Y:S04]  /*21150*/  LDL.64 R18, [R1+0xb8] ;  /* 0x0000b80001127983 */ /* 0x001ee80000100a00 */
[----:B--2---:R0:W-:Y:S04]  /*21160*/  STL.64 [R1+0x19c0], R22 ;  /* 0x0019c01601007387 */ /* 0x0041e80000100a00 */
[----:B------:R-:W-:Y:S04]  /*21170*/  STL.64 [R1+0x19b8], R20 ;  /* 0x0019b81401007387 */ /* 0x000fe80000100a00 */
[----:B0-----:R-:W2:Y:S04]  /*21180*/  LDL.64 R22, [R1+0xa8] ;  /* 0x0000a80001167983 */ /* 0x001ea80000100a00 */
[----:B------:R0:W-:Y:S04]  /*21190*/  STL.64 [R1+0x1998], R6 ;  /* 0x0019980601007387 */ /* 0x0001e80000100a00 */
[----:B------:R-:W-:Y:S04]  /*211a0*/  STL.64 [R1+0x1990], R4 ;  /* 0x0019900401007387 */ /* 0x000fe80000100a00 */
[----:B0-----:R-:W4:Y:S04]  /*211b0*/  LDL.64 R6, [R1+0x88] ;  /* 0x0000880001067983 */ /* 0x001f280000100a00 */
[----:B----4-:R0:W-:Y:S04]  /*211c0*/  STL.64 [R1+0x19a8], R6 ;  /* 0x0019a80601007387 */ /* 0x0101e80000100a00 */
[----:B0-----:R-:W4:Y:S04]  /*211d0*/  LDL.64 R6, [R1+0x98] ;  /* 0x0000980001067983 */ /* 0x001f280000100a00 */
[----:B------:R0:W-:Y:S04]  /*211e0*/  STL.64 [R1+0x1978], R26 ;  /* 0x0019781a01007387 */ /* 0x0001e80000100a00 */
[----:B0-----:R-:W2:Y:S01]  /*211f0*/  LDL.64 R26, [R1+0x78] ;  /* 0x00007800011a7983 */ /* 0x001ea20000100a00 */
[----:B---3--:R-:W-:Y:S03]  /*21200*/  HMMA.16816.F32 R8, R12, R18, R8 ;  /* 0x000000120c08723c */ /* 0x008fe60000001808 */
[----:B--2---:R0:W-:Y:S04]  /*21210*/  STL.64 [R1+0x19a0], R26 ;  /* 0x0019a01a01007387 */ /* 0x0041e80000100a00 */
[----:B------:R-:W2:Y:S04]  /*21220*/  LDL.LU R24, [R1+0x280] ;  /* 0x0002800001187983 */ /* 0x000ea80000300800 */
[----:B------:R-:W2:Y:S04]  /*21230*/  LDL.LU R25, [R1+0x284] ;  /* 0x0002840001197983 */ /* 0x000ea80000300800 */
[----:B0-----:R-:W2:Y:S04]  /*21240*/  LDL.LU R26, [R1+0x288] ;  /* 0x00028800011a7983 */ /* 0x001ea80000300800 */
[----:B------:R-:W2:Y:S04]  /*21250*/  LDL.LU R27, [R1+0x28c] ;  /* 0x00028c00011b7983 */ /* 0x000ea80000300800 */
[----:B------:R0:W-:Y:S04]  /*21260*/  STL.64 [R1+0x500], R8 ;  /* 0x0005000801007387 */ /* 0x0001e80000100a00 */
[----:B------:R1:W-:Y:S04]  /*21270*/  STL.64 [R1+0x508], R10 ;  /* 0x0005080a01007387 */ /* 0x0003e80000100a00 */
[----:B0-----:R-:W3:Y:S01]  /*21280*/  LDL.LU.64 R8, [R1+0x19e0] ;  /* 0x0019e00001087983 */ /* 0x001ee20000300a00 */
[----:B-1----:R-:W-:-:S02]  /*21290*/  IMAD.MOV.U32 R11, RZ, RZ, R18 ;  /* 0x000000ffff0b7224 */ /* 0x002fc400078e0012 */
[----:B------:R-:W-:Y:S02]  /*212a0*/  IMAD.MOV.U32 R10, RZ, RZ, R19 ;  /* 0x000000ffff0a7224 */ /* 0x000fe400078e0013 */
[----:B------:R-:W4:Y:S04]  /*212b0*/  LDL.LU.64 R18, [R1+0x19d8] ;  /* 0x0019d80001127983 */ /* 0x000f280000300a00 */
[----:B------:R-:W4:Y:S04]  /*212c0*/  LDL.LU.64 R16, [R1+0x19d0] ;  /* 0x0019d00001107983 */ /* 0x000f280000300a00 */
[----:B------:R-:W-:Y:S04]  /*212d0*/  STL.64 [R1+0x1930], R10 ;  /* 0x0019300a01007387 */ /* 0x000fe80000100a00 */
[----:B---3--:R0:W-:Y:S04]  /*212e0*/  STL.64 [R1+0x1928], R8 ;  /* 0x0019280801007387 */ /* 0x0081e80000100a00 */
        /* <DEDUP_REMOVED lines=9> */
[----:B------:R-:W3:Y:S01]  /*21380*/  LDL.LU R11, [R1+0x22c] ;  /* 0x00022c00010b7983 */ /* 0x000ee20000300800 */
[----:B----4-:R-:W-:Y:S03]  /*21390*/  HMMA.16816.F32 R16, R12, R22, R16 ;  /* 0x000000160c10723c */ /* 0x010fe60000001810 */
[----:B---3--:R0:W-:Y:S04]  /*213a0*/  STL.64 [R1+0x1950], R10 ;  /* 0x0019500a01007387 */ /* 0x0081e80000100a00 */
[----:B--2---:R1:W-:Y:S04]  /*213b0*/  STL.64 [R1+0x1948], R8 ;  /* 0x0019480801007387 */ /* 0x0043e80000100a00 */
[----:B0-----:R-:W2:Y:S04]  /*213c0*/  LDL.64 R10, [R1+0x58] ;  /* 0x00005800010a7983 */ /* 0x001ea80000100a00 */
[----:B--2---:R0:W-:Y:S04]  /*213d0*/  STL.64 [R1+0x1970], R10 ;  /* 0x0019700a01007387 */ /* 0x0041e80000100a00 */
[----:B-1----:R-:W2:Y:S04]  /*213e0*/  LDL.LU R8, [R1+0x240] ;  /* 0x0002400001087983 */ /* 0x002ea80000300800 */
[----:B------:R-:W2:Y:S04]  /*213f0*/  LDL.LU R9, [R1+0x244] ;  /* 0x0002440001097983 */ /* 0x000ea80000300800 */
[----:B0-----:R-:W2:Y:S04]  /*21400*/  LDL.LU R10, [R1+0x248] ;  /* 0x00024800010a7983 */ /* 0x001ea80000300800 */
[----:B------:R-:W2:Y:S04]  /*21410*/  LDL.LU R11, [R1+0x24c] ;  /* 0x00024c00010b7983 */ /* 0x000ea80000300800 */
[----:B------:R0:W-:Y:S04]  /*21420*/  STL.64 [R1+0x540], R16 ;  /* 0x0005401001007387 */ /* 0x0001e80000100a00 */
[----:B------:R1:W-:Y:S04]  /*21430*/  STL.64 [R1+0x548], R18 ;  /* 0x0005481201007387 */ /* 0x0003e80000100a00 */
[----:B0-----:R-:W3:Y:S01]  /*21440*/  LDL.LU R16, [R1+0x19c8] ;  /* 0x0019c80001107983 */ /* 0x001ee20000300800 */
[----:B-1----:R-:W-:-:S02]  /*21450*/  IMAD.MOV.U32 R18, RZ, RZ, R22 ;  /* 0x000000ffff127224 */ /* 0x002fc400078e0016 */
[----:B------:R-:W-:Y:S02]  /*21460*/  IMAD.MOV.U32 R17, RZ, RZ, R23 ;  /* 0x000000ffff117224 */ /* 0x000fe400078e0017 */
[----:B------:R-:W4:Y:S04]  /*21470*/  LDL.LU.64 R22, [R1+0x19c0] ;  /* 0x0019c00001167983 */ /* 0x000f280000300a00 */
[----:B------:R-:W4:Y:S01]  /*21480*/  LDL.LU.64 R20, [R1+0x19b8] ;  /* 0x0019b80001147983 */ /* 0x000f220000300a00 */
[----:B------:R-:W-:Y:S01]  /*21490*/  IMAD.MOV.U32 R19, RZ, RZ, R7 ;  /* 0x000000ffff137224 */ /* 0x000fe200078e0007 */
[----:B----4-:R-:W-:-:S15]  /*214a0*/  HMMA.16816.F32 R20, R12, R6, R20 ;  /* 0x000000060c14723c */ /* 0x010fde0000001814 */
[----:B------:R-:W-:-:S08]  /*214b0*/  NOP ;  /* 0x0000000000007918 */ /* 0x000fd00000000000 */
[----:B------:R0:W-:Y:S04]  /*214c0*/  STL.64 [R1+0x560], R20 ;  /* 0x0005601401007387 */ /* 0x0001e80000100a00 */
[----:B------:R1:W-:Y:S01]  /*214d0*/  STL.64 [R1+0x568], R22 ;  /* 0x0005681601007387 */ /* 0x0003e20000100a00 */
[----:B0-----:R-:W-:-:S03]  /*214e0*/  IMAD.MOV.U32 R20, RZ, RZ, R6 ;  /* 0x000000ffff147224 */ /* 0x001fc600078e0006 */
[----:B-1----:R-:W4:Y:S04]  /*214f0*/  LDL.LU.64 R22, [R1+0x19b0] ;  /* 0x0019b00001167983 */ /* 0x002f280000300a00 */
[----:B------:R-:W2:Y:S02]  /*21500*/  LDL.LU.64 R6, [R1+0x19a8] ;  /* 0x0019a80001067983 */ /* 0x000ea40000300a00 */
        /* <DEDUP_REMOVED lines=8> */
[----:B--2---:R-:W-:Y:S06]  /*21590*/  HMMA.16816.F32 R4, R12, R26, R4 ;  /* 0x0000001a0c04723c */ /* 0x004fec0000001804 */
[----:B------:R-:W-:-:S15]  /*215a0*/  IMAD.MOV.U32 R28, RZ, RZ, R27 ;  /* 0x000000ffff1c7224 */ /* 0x000fde00078e001b */
[----:B------:R-:W-:-:S02]  /*215b0*/  NOP ;  /* 0x0000000000007918 */ /* 0x000fc40000000000 */
[----:B------:R-:W-:Y:S04]  /*215c0*/  STL.64 [R1+0x610], R4 ;  /* 0x0006100401007387 */ /* 0x000fe80000100a00 */
[----:B------:R0:W-:Y:S04]  /*215d0*/  STL.64 [R1+0x618], R6 ;  /* 0x0006180601007387 */ /* 0x0001e80000100a00 */
[----:B0-----:R-:W2:Y:S04]  /*215e0*/  LDL.LU R6, [R1+0x1988] ;  /* 0x0019880001067983 */ /* 0x001ea80000300800 */
[----:B------:R-:W2:Y:S01]  /*215f0*/  LDL.LU.64 R4, [R1+0x1980] ;  /* 0x0019800001047983 */ /* 0x000ea20000300a00 */
[----:B------:R-:W-:-:S03]  /*21600*/  IMAD.MOV.U32 R7, RZ, RZ, R26 ;  /* 0x000000ffff077224 */ /* 0x000fc600078e001a */
[----:B------:R-:W3:Y:S02]  /*21610*/  LDL.LU.64 R26, [R1+0x1978] ;  /* 0x00197800011a7983 */ /* 0x000ee40000300a00 */
[----:B---3--:R-:W-:Y:S02]  /*21620*/  HMMA.16816.F32 R24, R12, R26, R8 ;  /* 0x0000001a0c18723c */ /* 0x008fe40000001808 */
[----:B------:R-:W3:-:S15]  /*21630*/  LDL.LU.64 R10, [R1+0x1970] ;  /* 0x00197000010a7983 */ /* 0x000ede0000300a00 */
[----:B------:R-:W-:-:S06]  /*21640*/  NOP ;  /* 0x0000000000007918 */ /* 0x000fcc0000000000 */
[----:B------:R-:W-:Y:S04]  /*21650*/  STL.64 [R1+0x730], R24 ;  /* 0x0007301801007387 */ /* 0x000fe80000100a00 */
[----:B------:R0:W-:Y:S04]  /*21660*/  STL.64 [R1+0x738], R26 ;  /* 0x0007381a01007387 */ /* 0x0001e80000100a00 */
[----:B0-----:R-:W3:Y:S04]  /*21670*/  LDL.LU.64 R26, [R1+0x1968] ;  /* 0x00196800011a7983 */ /* 0x001ee80000300a00 */
[----:B------:R-:W3:Y:S02]  /*21680*/  LDL.LU.64 R24, [R1+0x1960] ;  /* 0x0019600001187983 */ /* 0x000ee40000300a00 */
[----:B---3--:R-:W-:-:S15]  /*21690*/  HMMA.16816.F32 R24, R12, R10, R24 ;  /* 0x0000000a0c18723c */ /* 0x008fde0000001818 */
[----:B------:R-:W-:-:S08]  /*216a0*/  NOP ;  /* 0x0000000000007918 */ /* 0x000fd00000000000 */
[----:B------:R0:W-:Y:S04]  /*216b0*/  STL.64 [R1+0x720], R24 ;  /* 0x0007201801007387 */ /* 0x0001e80000100a00 */
[----:B------:R1:W-:Y:S01]  /*216c0*/  STL.64 [R1+0x728], R26 ;  /* 0x0007281a01007387 */ /* 0x0003e20000100a00 */
[----:B0-----:R-:W-:-:S03]  /*216d0*/  IMAD.MOV.U32 R25, RZ, RZ, R10 ;  /* 0x000000ffff197224 */ /* 0x001fc600078e000a */
[----:B-1----:R-:W3:Y:S01]  /*216e0*/  LDL.LU.64 R26, [R1+0x1958] ;  /* 0x00195800011a7983 */ /* 0x002ee20000300a00 */
[----:B------:R-:W-:-:S03]  /*216f0*/  IMAD.MOV.U32 R24, RZ, RZ, R11 ;  /* 0x000000ffff187224 */ /* 0x000fc600078e000b */
[----:B------:R-:W4:Y:S04]  /*21700*/  LDL.LU.64 R10, [R1+0x1950] ;  /* 0x00195000010a7983 */ /* 0x000f280000300a00 */
[----:B------:R-:W4:Y:S02]  /*21710*/  LDL.LU.64 R8, [R1+0x1948] ;  /* 0x0019480001087983 */ /* 0x000f240000300a00 */
[----:B----4-:R-:W-:-:S15]  /*21720*/  HMMA.16816.F32 R8, R12, R22, R8 ;  /* 0x000000160c08723c */ /* 0x010fde0000001808 */
[----:B------:R-:W-:-:S08]  /*21730*/  NOP ;  /* 0x0000000000007918 */ /* 0x000fd00000000000 */
[----:B------:R-:W-:Y:S04]  /*21740*/  STL.64 [R1+0x710], R8 ;  /* 0x0007100801007387 */ /* 0x000fe80000100a00 */
[----:B------:R0:W-:Y:S04]  /*21750*/  STL.64 [R1+0x718], R10 ;  /* 0x0007180a01007387 */ /* 0x0001e80000100a00 */
[----:B0-----:R-:W3:Y:S04]  /*21760*/  LDL.LU.64 R10, [R1+0x1940] ;  /* 0x00194000010a7983 */ /* 0x001ee80000300a00 */
[----:B------:R-:W3:Y:S04]  /*21770*/  LDL.LU.64 R8, [R1+0x1938] ;  /* 0x0019380001087983 */ /* 0x000ee80000300a00 */
[----:B------:R0:W-:Y:S02]  /*21780*/  STL.64 [R1+0x17f0], R22 ;  /* 0x0017f01601007387 */ /* 0x0001e40000100a00 */
[----:B0-----:R-:W-:-:S02]  /*21790*/  IMAD.MOV.U32 R22, RZ, RZ, R25 ;  /* 0x000000ffff167224 */ /* 0x001fc400078e0019 */
[----:B------:R-:W-:Y:S01]  /*217a0*/  IMAD.MOV.U32 R23, RZ, RZ, R24 ;  /* 0x000000ffff177224 */ /* 0x000fe200078e0018 */
[----:B---3--:R-:W-:-:S15]  /*217b0*/  HMMA.16816.F32 R8, R12, R26, R8 ;  /* 0x0000001a0c08723c */ /* 0x008fde0000001808 */
[----:B------:R-:W-:-:S08]  /*217c0*/  NOP ;  /* 0x0000000000007918 */ /* 0x000fd00000000000 */
[----:B------:R-:W-:Y:S04]  /*217d0*/  STL.64 [R1+0x700], R8 ;  /* 0x0007000801007387 */ /* 0x000fe80000100a00 */
[----:B------:R0:W-:Y:S04]  /*217e0*/  STL.64 [R1+0x708], R10 ;  /* 0x0007080a01007387 */ /* 0x0001e80000100a00 */
[----:B0-----:R-:W3:Y:S04]  /*217f0*/  LDL.LU.64 R10, [R1+0x1930] ;  /* 0x00193000010a7983 */ /* 0x001ee80000300a00 */
[----:B------:R-:W4:Y:S04]  /*21800*/  LDL.LU.64 R8, [R1+0x1928] ;  /* 0x0019280001087983 */ /* 0x000f280000300a00 */
[----:B------:R-:W-:Y:S04]  /*21810*/  STL.64 [R1+0x1808], R22 ;  /* 0x0018081601007387 */ /* 0x000fe80000100a00 */
[----:B------:R0:W-:Y:S04]  /*21820*/  STL.64 [R1+0x17e8], R26 ;  /* 0x0017e81a01007387 */ /* 0x0001e80000100a00 */
[----:B------:R-:W2:Y:S04]  /*21830*/  LDL.LU R24, [R1+0x160] ;  /* 0x0001600001187983 */ /* 0x000ea80000300800 */
[----:B------:R-:W2:Y:S04]  /*21840*/  LDL.LU R25, [R1+0x164] ;  /* 0x0001640001197983 */ /* 0x000ea80000300800 */
[----:B0-----:R-:W3:Y:S04]  /*21850*/  LDL.LU R26, [R1+0x168] ;  /* 0x00016800011a7983 */ /* 0x001ee80000300800 */
[----:B------:R-:W3:Y:S04]  /*21860*/  LDL.LU R27, [R1+0x16c] ;  /* 0x00016c00011b7983 */ /* 0x000ee80000300800 */
[----:B------:R-:W4:Y:S04]  /*21870*/  LDL.64 R22, [R1+0x68] ;  /* 0x0000680001167983 */ /* 0x000f280000100a00 */
[----:B----4-:R0:W-:Y:S02]  /*21880*/  STL.64 [R1+0x1820], R22 ;  /* 0x0018201601007387 */ /* 0x0101e40000100a00 */
[----:B0-----:R-:W-:-:S02]  /*21890*/  IMAD.MOV.U32 R22, RZ, RZ, R7 ;  /* 0x000000ffff167224 */ /* 0x001fc400078e0007 */
[----:B------:R-:W-:Y:S01]  /*218a0*/  IMAD.MOV.U32 R23, RZ, RZ, R28 ;  /* 0x000000ffff177224 */ /* 0x000fe200078e001c */
[----:B------:R-:W4:Y:S04]  /*218b0*/  LDL.LU R7, [R1+0x1924] ;  /* 0x0019240001077983 */ /* 0x000f280000300800 */
[----:B------:R-:W4:Y:S04]  /*218c0*/  LDL.LU R28, [R1+0x1920] ;  /* 0x00192000011c7983 */ /* 0x000f280000300800 */
[----:B------:R-:W-:Y:S04]  /*218d0*/  STL.64 [R1+0x1838], R22 ;  /* 0x0018381601007387 */ /* 0x000fe80000100a00 */
[----:B---3--:R-:W-:Y:S04]  /*218e0*/  STL.64 [R1+0x1800], R26 ;  /* 0x0018001a01007387 */ /* 0x008fe80000100a00 */
[----:B--2---:R0:W-:Y:S04]  /*218f0*/  STL.64 [R1+0x17f8], R24 ;  /* 0x0017f81801007387 */ /* 0x0041e80000100a00 */
[----:B0-----:R-:W2:Y:S04]  /*21900*/  LDL.LU R24, [R1+0x170] ;  /* 0x0001700001187983 */ /* 0x001ea80000300800 */
[----:B------:R-:W2:Y:S04]  /*21910*/  LDL.LU R25, [R1+0x174] ;  /* 0x0001740001197983 */ /* 0x000ea80000300800 */
[----:B------:R-:W3:Y:S04]  /*21920*/  LDL.LU R26, [R1+0x178] ;  /* 0x00017800011a7983 */ /* 0x000ee80000300800 */
[----:B------:R-:W3:Y:S01]  /*21930*/  LDL.LU R27, [R1+0x17c] ;  /* 0x00017c00011b7983 */ /* 0x000ee20000300800 */
[----:B------:R-:W-:-:S02]  /*21940*/  IMAD.MOV.U32 R22, RZ, RZ, R29 ;  /* 0x000000ffff167224 */ /* 0x000fc400078e001d */
[----:B------:R-:W-:-:S05]  /*21950*/  IMAD.MOV.U32 R23, RZ, RZ, R21 ;  /* 0x000000ffff177224 */ /* 0x000fca00078e0015 */
[----:B------:R-:W-:Y:S04]  /*21960*/  STL.64 [R1+0x1850], R22 ;  /* 0x0018501601007387 */ /* 0x000fe80000100a00 */
[----:B---3--:R-:W-:Y:S04]  /*21970*/  STL.64 [R1+0x1818], R26 ;  /* 0x0018181a01007387 */ /* 0x008fe80000100a00 */
[----:B--2---:R0:W-:Y:S04]  /*21980*/  STL.64 [R1+0x1810], R24 ;  /* 0x0018101801007387 */ /* 0x0041e80000100a00 */
[----:B0-----:R-:W2:Y:S04]  /*21990*/  LDL.LU R24, [R1+0x180] ;  /* 0x0001800001187983 */ /* 0x001ea80000300800 */
[----:B------:R-:W2:Y:S04]  /*219a0*/  LDL.LU R25, [R1+0x184] ;  /* 0x0001840001197983 */ /* 0x000ea80000300800 */
[----:B------:R-:W3:Y:S01]  /*219b0*/  LDL.LU R26, [R1+0x188] ;  /* 0x00018800011a7983 */ /* 0x000ee20000300800 */
[----:B------:R-:W-:-:S02]  /*219c0*/  IMAD.MOV.U32 R22, RZ, RZ, R20 ;  /* 0x000000ffff167224 */ /* 0x000fc400078e0014 */
[----:B------:R-:W-:Y:S02]  /*219d0*/  IMAD.MOV.U32 R23, RZ, RZ, R19 ;  /* 0x000000ffff177224 */ /* 0x000fe400078e0013 */
[----:B----4-:R-:W-:-:S03]  /*219e0*/  IMAD.MOV.U32 R27, RZ, RZ, R28 ;  /* 0x000000ffff1b7224 */ /* 0x010fc600078e001c */
        /* <DEDUP_REMOVED lines=17> */
[----:B------:R-:W-:Y:S01]  /*21b00*/  IMAD.MOV.U32 R23, RZ, RZ, R10 ;  /* 0x000000ffff177224 */ /* 0x000fe200078e000a */
[----:B------:R-:W4:Y:S01]  /*21b10*/  LDL R21, [R1+0x12b8] ;  /* 0x0012b80001157983 */ /* 0x000f220000100800 */
[----:B------:R-:W-:Y:S02]  /*21b20*/  IMAD.MOV.U32 R18, RZ, RZ, R9 ;  /* 0x000000ffff127224 */ /* 0x000fe400078e0009 */
[----:B------:R-:W-:Y:S01]  /*21b30*/  IMAD.MOV.U32 R19, RZ, RZ, R8 ;  /* 0x000000ffff137224 */ /* 0x000fe200078e0008 */
[----:B------:R-:W-:Y:S04]  /*21b40*/  STL.64 [R1+0x1898], R22 ;  /* 0x0018981601007387 */ /* 0x000fe80000100a00 */
[----:B---3--:R-:W-:Y:S04]  /*21b50*/  STL.64 [R1+0x1860], R26 ;  /* 0x0018601a01007387 */ /* 0x008fe80000100a00 */
[----:B--2---:R0:W-:Y:S04]  /*21b60*/  STL.64 [R1+0x1858], R24 ;  /* 0x0018581801007387 */ /* 0x0041e80000100a00 */
[----:B0-----:R-:W2:Y:S04]  /*21b70*/  LDL.LU R24, [R1+0x2d0] ;  /* 0x0002d00001187983 */ /* 0x001ea80000300800 */
[----:B------:R-:W2:Y:S04]  /*21b80*/  LDL.LU R25, [R1+0x2d4] ;  /* 0x0002d40001197983 */ /* 0x000ea80000300800 */
[----:B------:R-:W3:Y:S04]  /*21b90*/  LDL.LU R26, [R1+0x2d8] ;  /* 0x0002d800011a7983 */ /* 0x000ee80000300800 */
[----:B------:R-:W3:Y:S04]  /*21ba0*/  LDL.LU R27, [R1+0x2dc] ;  /* 0x0002dc00011b7983 */ /* 0x000ee80000300800 */
[----:B------:R0:W-:Y:S04]  /*21bb0*/  STL.64 [R1+0x18c8], R18 ;  /* 0x0018c81201007387 */ /* 0x0001e80000100a00 */
[----:B------:R-:W4:Y:S04]  /*21bc0*/  LDL.LU R8, [R1+0x640] ;  /* 0x0006400001087983 */ /* 0x000f280000300800 */
[----:B------:R-:W4:Y:S04]  /*21bd0*/  LDL.LU R9, [R1+0x644] ;  /* 0x0006440001097983 */ /* 0x000f280000300800 */
[----:B------:R-:W2:Y:S04]  /*21be0*/  LDL.LU R10, [R1+0x648] ;  /* 0x00064800010a7983 */ /* 0x000ea80000300800 */
[----:B------:R-:W2:Y:S01]  /*21bf0*/  LDL.LU R11, [R1+0x64c] ;  /* 0x00064c00010b7983 */ /* 0x000ea20000300800 */
[----:B0-----:R-:W-:-:S02]  /*21c00*/  IMAD.MOV.U32 R18, RZ, RZ, R16 ;  /* 0x000000ffff127224 */ /* 0x001fc400078e0010 */
[----:B------:R-:W-:-:S05]  /*21c10*/  IMAD.MOV.U32 R19, RZ, RZ, R5 ;  /* 0x000000ffff137224 */ /* 0x000fca00078e0005 */
[----:B------:R-:W-:Y:S04]  /*21c20*/  STL.64 [R1+0x18e0], R18 ;  /* 0x0018e01201007387 */ /* 0x000fe80000100a00 */
[----:B--2---:R-:W-:Y:S04]  /*21c30*/  STL.64 [R1+0x18c0], R10 ;  /* 0x0018c00a01007387 */ /* 0x004fe80000100a00 */
[----:B----4-:R0:W-:Y:S04]  /*21c40*/  STL.64 [R1+0x18b8], R8 ;  /* 0x0018b80801007387 */ /* 0x0101e80000100a00 */
[----:B0-----:R-:W2:Y:S04]  /*21c50*/  LDL.LU R8, [R1+0x790] ;  /* 0x0007900001087983 */ /* 0x001ea80000300800 */
[----:B------:R-:W2:Y:S04]  /*21c60*/  LDL.LU R9, [R1+0x794] ;  /* 0x0007940001097983 */ /* 0x000ea80000300800 */
[----:B------:R-:W4:Y:S04]  /*21c70*/  LDL.LU R10, [R1+0x798] ;  /* 0x00079800010a7983 */ /* 0x000f280000300800 */
[----:B------:R-:W4:Y:S04]  /*21c80*/  LDL.LU R11, [R1+0x79c] ;  /* 0x00079c00010b7983 */ /* 0x000f280000300800 */
[----:B------:R-:W3:Y:S04]  /*21c90*/  LDL.LU R16, [R1+0xa50] ;  /* 0x000a500001107983 */ /* 0x000ee80000300800 */
[----:B------:R-:W3:Y:S04]  /*21ca0*/  LDL.LU R17, [R1+0xa54] ;  /* 0x000a540001117983 */ /* 0x000ee80000300800 */
[----:B------:R-:W2:Y:S04]  /*21cb0*/  LDL.LU R18, [R1+0xa58] ;  /* 0x000a580001127983 */ /* 0x000ea80000300800 */
[----:B------:R-:W2:Y:S04]  /*21cc0*/  LDL.LU R19, [R1+0xa5c] ;  /* 0x000a5c0001137983 */ /* 0x000ea80000300800 */
[----:B--2---:R0:W-:Y:S04]  /*21cd0*/  STL.64 [R1+0x18f0], R18 ;  /* 0x0018f01201007387 */ /* 0x0041e80000100a00 */
[----:B---3--:R1:W-:Y:S01]  /*21ce0*/  STL.64 [R1+0x18e8], R16 ;  /* 0x0018e81001007387 */ /* 0x0083e20000100a00 */
[----:B0-----:R-:W-:-:S02]  /*21cf0*/  IMAD.MOV.U32 R18, RZ, RZ, R4 ;  /* 0x000000ffff127224 */ /* 0x001fc400078e0004 */
[----:B------:R-:W-:-:S05]  /*21d00*/  IMAD.MOV.U32 R19, RZ, RZ, R3 ;  /* 0x000000ffff137224 */ /* 0x000fca00078e0003 */
[----:B------:R0:W-:Y:S04]  /*21d10*/  STL.64 [R1+0x1918], R18 ;  /* 0x0019181201007387 */ /* 0x0001e80000100a00 */
[----:B-1----:R-:W2:Y:S04]  /*21d20*/  LDL.LU R16, [R1+0x1a0] ;  /* 0x0001a00001107983 */ /* 0x002ea80000300800 */
[----:B------:R-:W2:Y:S04]  /*21d30*/  LDL.LU R17, [R1+0x1a4] ;  /* 0x0001a40001117983 */ /* 0x000ea80000300800 */
[----:B0-----:R-:W2:Y:S04]  /*21d40*/  LDL.LU R18, [R1+0x1a8] ;  /* 0x0001a80001127983 */ /* 0x001ea80000300800 */
[----:B------:R-:W2:Y:S04]  /*21d50*/  LDL.LU R19, [R1+0x1ac] ;  /* 0x0001ac0001137983 */ /* 0x000ea80000300800 */
[----:B----4-:R-:W-:Y:S04]  /*21d60*/  STL.64 [R1+0x18d8], R10 ;  /* 0x0018d80a01007387 */ /* 0x010fe80000100a00 */
[----:B------:R0:W-:Y:S04]  /*21d70*/  STL.64 [R1+0x18d0], R8 ;  /* 0x0018d00801007387 */ /* 0x0001e80000100a00 */
[----:B0-----:R-:W3:Y:S04]  /*21d80*/  LDL.LU R8, [R1+0xa00] ;  /* 0x000a000001087983 */ /* 0x001ee80000300800 */
[----:B------:R-:W3:Y:S04]  /*21d90*/  LDL.LU R9, [R1+0xa04] ;  /* 0x000a040001097983 */ /* 0x000ee80000300800 */
[----:B------:R-:W4:Y:S04]  /*21da0*/  LDL.LU R10, [R1+0xa08] ;  /* 0x000a0800010a7983 */ /* 0x000f280000300800 */
        /* <DEDUP_REMOVED lines=9> */
[----:B0-----:R-:W4:Y:S04]  /*21e40*/  LDL.LU R24, [R1+0x440] ;  /* 0x0004400001187983 */ /* 0x001f280000300800 */
[----:B------:R-:W4:Y:S04]  /*21e50*/  LDL.LU R25, [R1+0x444] ;  /* 0x0004440001197983 */ /* 0x000f280000300800 */
[----:B------:R-:W3:Y:S04]  /*21e60*/  LDL.LU R26, [R1+0x448] ;  /* 0x00044800011a7983 */ /* 0x000ee80000300800 */
[----:B------:R-:W3:Y:S01]  /*21e70*/  LDL.LU R27, [R1+0x44c] ;  /* 0x00044c00011b7983 */ /* 0x000ee20000300800 */
[----:B--2---:R-:W-:Y:S03]  /*21e80*/  HMMA.16816.F32 R12, R12, R6, R16 ;  /* 0x000000060c0c723c */ /* 0x004fe60000001810 */
[----:B---3--:R-:W-:Y:S04]  /*21e90*/  STL.64 [R1+0x1890], R26 ;  /* 0x0018901a01007387 */ /* 0x008fe80000100a00 */
[----:B----4-:R0:W-:Y:S04]  /*21ea0*/  STL.64 [R1+0x1888], R24 ;  /* 0x0018881801007387 */ /* 0x0101e80000100a00 */
[----:B0-----:R-:W2:Y:S04]  /*21eb0*/  LDL.LU R24, [R1+0x3c0] ;  /* 0x0003c00001187983 */ /* 0x001ea80000300800 */
[----:B------:R-:W2:Y:S04]  /*21ec0*/  LDL.LU R25, [R1+0x3c4] ;  /* 0x0003c40001197983 */ /* 0x000ea80000300800 */
[----:B------:R-:W3:Y:S04]  /*21ed0*/  LDL.LU R26, [R1+0x3c8] ;  /* 0x0003c800011a7983 */ /* 0x000ee80000300800 */
[----:B------:R-:W3:Y:S01]  /*21ee0*/  LDL.LU R27, [R1+0x3cc] ;  /* 0x0003cc00011b7983 */ /* 0x000ee20000300800 */
[----:B------:R-:W-:-:S02]  /*21ef0*/  IMAD.MOV.U32 R22, RZ, RZ, R2 ;  /* 0x000000ffff167224 */ /* 0x000fc400078e0002 */
[----:B------:R-:W-:Y:S02]  /*21f00*/  IMAD.MOV.U32 R23, RZ, RZ, R0 ;  /* 0x000000ffff177224 */ /* 0x000fe400078e0000 */
[----:B------:R-:W-:Y:S02]  /*21f10*/  IMAD.MOV.U32 R2, RZ, RZ, R6 ;  /* 0x000000ffff027224 */ /* 0x000fe400078e0006 */
[----:B------:R-:W-:Y:S01]  /*21f20*/  IMAD.MOV.U32 R0, RZ, RZ, R7 ;  /* 0x000000ffff007224 */ /* 0x000fe200078e0007 */
[----:B---3--:R-:W-:Y:S04]  /*21f30*/  STL.64 [R1+0x18a8], R26 ;  /* 0x0018a81a01007387 */ /* 0x008fe80000100a00 */
[----:B--2---:R0:W-:Y:S04]  /*21f40*/  STL.64 [R1+0x18a0], R24 ;  /* 0x0018a01801007387 */ /* 0x0041e80000100a00 */
[----:B0-----:R-:W2:Y:S04]  /*21f50*/  LDL.LU R24, [R1+0x570] ;  /* 0x0005700001187983 */ /* 0x001ea80000300800 */
[----:B------:R-:W2:Y:S04]  /*21f60*/  LDL.LU R25, [R1+0x574] ;  /* 0x0005740001197983 */ /* 0x000ea80000300800 */
[----:B------:R-:W2:Y:S04]  /*21f70*/  LDL.LU R26, [R1+0x578] ;  /* 0x00057800011a7983 */ /* 0x000ea80000300800 */
[----:B------:R-:W2:Y:S04]  /*21f80*/  LDL.LU R27, [R1+0x57c] ;  /* 0x00057c00011b7983 */ /* 0x000ea80000300800 */
[----:B------:R-:W3:Y:S04]  /*21f90*/  LDL.LU.64 R18, [R1+0x1918] ;  /* 0x0019180001127983 */ /* 0x000ee80000300a00 */
[----:B------:R-:W-:Y:S04]  /*21fa0*/  STL.64 [R1+0x6d0], R12 ;  /* 0x0006d00c01007387 */ /* 0x000fe80000100a00 */
[----:B------:R0:W-:Y:S04]  /*21fb0*/  STL.64 [R1+0x6d8], R14 ;  /* 0x0006d80e01007387 */ /* 0x0001e80000100a00 */
[----:B------:R-:W3:Y:S04]  /*21fc0*/  LDL.LU.64 R6, [R1+0x1910] ;  /* 0x0019100001067983 */ /* 0x000ee80000300a00 */
[----:B------:R-:W3:Y:S04]  /*21fd0*/  LDL.LU.64 R4, [R1+0x1908] ;  /* 0x0019080001047983 */ /* 0x000ee80000300a00 */
[----:B0-----:R-:W4:Y:S01]  /*21fe0*/  LDL.64 R14, [R1+0x108] ;  /* 0x00010800010e7983 */ /* 0x001f220000100a00 */
[----:B---3--:R-:W-:Y:S03]  /*21ff0*/  HMMA.16816.F32 R16, R4, R18, R8 ;  /* 0x000000120410723c */ /* 0x008fe60000001808 */
[----:B------:R-:W3:Y:S04]  /*22000*/  LDL.LU.64 R10, [R1+0x1900] ;  /* 0x00190000010a7983 */ /* 0x000ee80000300a00 */
[----:B------:R-:W3:-:S15]  /*22010*/  LDL.LU.64 R8, [R1+0x18f8] ;  /* 0x0018f80001087983 */ /* 0x000ede0000300a00 */
[----:B------:R-:W-:-:S01]  /*22020*/  NOP ;  /* 0x0000000000007918 */ /* 0x000fc20000000000 */
[----:B------:R-:W-:Y:S04]  /*22030*/  STL.64 [R1+0x430], R16 ;  /* 0x0004301001007387 */ /* 0x000fe80000100a00 */
[----:B------:R0:W-:Y:S04]  /*22040*/  STL.64 [R1+0x438], R18 ;  /* 0x0004381201007387 */ /* 0x0001e80000100a00 */
[----:B0-----:R-:W4:Y:S04]  /*22050*/  LDL.LU.64 R18, [R1+0x18f0] ;  /* 0x0018f00001127983 */ /* 0x001f280000300a00 */
[----:B------:R-:W4:Y:S02]  /*22060*/  LDL.LU.64 R16, [R1+0x18e8] ;  /* 0x0018e80001107983 */ /* 0x000f240000300a00 */
[----:B----4-:R-:W-:-:S15]  /*22070*/  HMMA.16816.F32 R16, R4, R14, R16 ;  /* 0x0000000e0410723c */ /* 0x010fde0000001810 */
[----:B------:R-:W-:-:S08]  /*22080*/  NOP ;  /* 0x0000000000007918 */ /* 0x000fd00000000000 */
        /* <DEDUP_REMOVED lines=16> */
[----:B0-----:R-:W3:Y:S04]  /*22190*/  LDL.LU.64 R18, [R1+0x18b0] ;  /* 0x0018b00001127983 */ /* 0x001ee80000300a00 */
[----:B------:R-:W4:Y:S01]  /*221a0*/  LDL.LU R16, [R1+0x150] ;  /* 0x0001500001107983 */ /* 0x000f220000300800 */
[----:B------:R-:W-:-:S02]  /*221b0*/  IMAD.MOV.U32 R28, RZ, RZ, R14 ;  /* 0x000000ffff1c7224 */ /* 0x000fc400078e000e */
[----:B------:R-:W-:Y:S02]  /*221c0*/  IMAD.MOV.U32 R3, RZ, RZ, R15 ;  /* 0x000000ffff037224 */ /* 0x000fe400078e000f */
[----:B------:R-:W-:Y:S01]  /*221d0*/  LDSM.16.MT88.4 R12, [R21+UR5+0x5000] ;  /* 0x00500005150c783b */ /* 0x000fe20008004200 */
[----:B---3--:R-:W-:-:S15]  /*221e0*/  HMMA.16816.F32 R8, R4, R18, R8 ;  /* 0x000000120408723c */ /* 0x008fde0000001808 */
[----:B------:R-:W-:-:S08]  /*221f0*/  NOP ;  /* 0x0000000000007918 */ /* 0x000fd00000000000 */
[----:B------:R-:W-:Y:S04]  /*22200*/  STL.64 [R1+0x3e0], R8 ;  /* 0x0003e00801007387 */ /* 0x000fe80000100a00 */
[----:B------:R-:W-:Y:S04]  /*22210*/  STL.64 [R1+0x3e8], R10 ;  /* 0x0003e80a01007387 */ /* 0x000fe80000100a00 */
[----:B------:R2:W0:Y:S04]  /*22220*/  LDSM.16.MT88.4 R8, [R21+UR5+0x5080] ;  /* 0x005080051508783b */ /* 0x0004280008004200 */
[----:B------:R-:W4:Y:S04]  /*22230*/  LDL.LU R17, [R1+0x154] ;  /* 0x0001540001117983 */ /* 0x000f280000300800 */
[----:B------:R-:W4:Y:S04]  /*22240*/  LDL.LU R18, [R1+0x158] ;  /* 0x0001580001127983 */ /* 0x000f280000300800 */
[----:B------:R-:W4:Y:S01]  /*22250*/  LDL.LU R19, [R1+0x15c] ;  /* 0x00015c0001137983 */ /* 0x000f220000300800 */
[C---:B--2---:R-:W-:Y:S03]  /*22260*/  HMMA.16816.F32 R20, R4.reuse, R22, R24 ;  /* 0x000000160414723c */ /* 0x044fe60000001818 */
[----:B0-----:R-:W-:Y:S04]  /*22270*/  STL.64 [R1+0x16e0], R10 ;  /* 0x0016e00a01007387 */ /* 0x001fe80000100a00 */
[----:B------:R-:W-:Y:S04]  /*22280*/  STL.64 [R1+0x16d8], R8 ;  /* 0x0016d80801007387 */ /* 0x000fe80000100a00 */
[----:B------:R-:W2:Y:S04]  /*22290*/  LDL.LU.64 R26, [R1+0x18a8] ;  /* 0x0018a800011a7983 */ /* 0x000ea80000300a00 */
[----:B------:R-:W2:Y:S08]  /*222a0*/  LDL.LU.64 R24, [R1+0x18a0] ;  /* 0x0018a00001187983 */ /* 0x000eb00000300a00 */
[----:B------:R-:W-:Y:S04]  /*222b0*/  STL.64 [R1+0x3d0], R20 ;  /* 0x0003d01401007387 */ /* 0x000fe80000100a00 */
[----:B------:R0:W-:Y:S04]  /*222c0*/  STL.64 [R1+0x3d8], R22 ;  /* 0x0003d81601007387 */ /* 0x0001e80000100a00 */
[----:B0-----:R-:W2:Y:S02]  /*222d0*/  LDL.LU.64 R22, [R1+0x1898] ;  /* 0x0018980001167983 */ /* 0x001ea40000300a00 */
[----:B--2---:R-:W-:Y:S02]  /*222e0*/  HMMA.16816.F32 R20, R4, R22, R24 ;  /* 0x000000160414723c */ /* 0x004fe40000001818 */
[----:B------:R-:W2:Y:S04]  /*222f0*/  LDL.LU.64 R26, [R1+0x1890] ;  /* 0x00189000011a7983 */ /* 0x000ea80000300a00 */
[----:B------:R-:W2:-:S15]  /*22300*/  LDL.LU.64 R24, [R1+0x1888] ;  /* 0x0018880001187983 */ /* 0x000e9e0000300a00 */
[----:B------:R-:W-:-:S02]  /*22310*/  NOP ;  /* 0x0000000000007918 */ /* 0x000fc40000000000 */
        /* <DEDUP_REMOVED lines=30> */
[----:B0-----:R-:W2:Y:S01]  /*22500*/  LDL.LU.64 R22, [R1+0x1820] ;  /* 0x0018200001167983 */ /* 0x001ea20000300a00 */
[----:B------:R-:W-:Y:S02]  /*22510*/  IMAD.MOV.U32 R10, RZ, RZ, R2 ;  /* 0x000000ffff0a7224 */ /* 0x000fe400078e0002 */
[----:B------:R-:W-:Y:S01]  /*22520*/  IMAD.MOV.U32 R11, RZ, RZ, R0 ;  /* 0x000000ffff0b7224 */ /* 0x000fe200078e0000 */
        /* <DEDUP_REMOVED lines=9> */
[----:B------:R-:W2:Y:S04]  /*225c0*/  LDL.LU.64 R26, [R1+0x1800] ;  /* 0x00180000011a7983 */ /* 0x000ea80000300a00 */
[----:B------:R-:W2:-:S15]  /*225d0*/  LDL.LU.64 R24, [R1+0x17f8] ;  /* 0x0017f80001187983 */ /* 0x000e9e0000300a00 */
[----:B------:R-:W-:-:S02]  /*225e0*/  NOP ;  /* 0x0000000000007918 */ /* 0x000fc40000000000 */
[----:B------:R-:W-:Y:S04]  /*225f0*/  STL.64 [R1+0x840], R20 ;  /* 0x0008401401007387 */ /* 0x000fe80000100a00 */
[----:B------:R0:W-:Y:S04]  /*22600*/  STL.64 [R1+0x848], R22 ;  /* 0x0008481601007387 */ /* 0x0001e80000100a00 */
[----:B0-----:R-:W2:Y:S02]  /*22610*/  LDL.LU.64 R22, [R1+0x17f0] ;  /* 0x0017f00001167983 */ /* 0x001ea40000300a00 */
[----:B--2---:R-:W-:-:S15]  /*22620*/  HMMA.16816.F32 R24, R4, R22, R24 ;  /* 0x000000160418723c */ /* 0x004fde0000001818 */
[----:B------:R-:W-:-:S08]  /*22630*/  NOP ;  /* 0x0000000000007918 */ /* 0x000fd00000000000 */
[----:B------:R-:W-:Y:S04]  /*22640*/  STL.64 [R1+0x830], R24 ;  /* 0x0008301801007387 */ /* 0x000fe80000100a00 */
[----:B------:R0:W-:Y:S04]  /*22650*/  STL.64 [R1+0x838], R26 ;  /* 0x0008381a01007387 */ /* 0x0001e80000100a00 */
[----:B0-----:R-:W4:Y:S04]  /*22660*/  LDL.LU.64 R26, [R1+0x17e8] ;  /* 0x0017e800011a7983 */ /* 0x001f280000300a00 */
[----:B------:R-:W-:Y:S04]  /*22670*/  STL [R1+0x171c], R22 ;  /* 0x00171c1601007387 */ /* 0x000fe80000100800 */
[----:B------:R0:W-:Y:S04]  /*22680*/  STL [R1+0x1718], R23 ;  /* 0x0017181701007387 */ /* 0x0001e80000100800 */
[----:B0-----:R-:W2:Y:S04]  /*22690*/  LDL.64 R22, [R1+0xd8] ;  /* 0x0000d80001167983 */ /* 0x001ea80000100a00 */
[----:B--2---:R0:W-:Y:S04]  /*226a0*/  STL.64 [R1+0x17c0], R22 ;  /* 0x0017c01601007387 */ /* 0x0041e80000100a00 */
[----:B------:R-:W2:Y:S04]  /*226b0*/  LDL.LU R20, [R1+0xa30] ;  /* 0x000a300001147983 */ /* 0x000ea80000300800 */
[----:B------:R-:W2:Y:S04]  /*226c0*/  LDL.LU R21, [R1+0xa34] ;  /* 0x000a340001157983 */ /* 0x000ea80000300800 */
[----:B0-----:R-:W3:Y:S04]  /*226d0*/  LDL.LU R22, [R1+0xa38] ;  /* 0x000a380001167983 */ /* 0x001ee80000300800 */
[----:B------:R-:W3:Y:S01]  /*226e0*/  LDL.LU R23, [R1+0xa3c] ;  /* 0x000a3c0001177983 */ /* 0x000ee20000300800 */
[C---:B----4-:R-:W-:Y:S03]  /*226f0*/  HMMA.16816.F32 R16, R4.reuse, R26, R16 ;  /* 0x0000001a0410723c */ /* 0x050fe60000001810 */
[----:B---3--:R-:W-:Y:S04]  /*22700*/  STL.64 [R1+0x17d0], R22 ;  /* 0x0017d01601007387 */ /* 0x008fe80000100a00 */
[----:B--2---:R0:W-:Y:S04]  /*22710*/  STL.64 [R1+0x17c8], R20 ;  /* 0x0017c81401007387 */ /* 0x0041e80000100a00 */
[----:B0-----:R-:W2:Y:S04]  /*22720*/  LDL.LU R20, [R1+0xb40] ;  /* 0x000b400001147983 */ /* 0x001ea80000300800 */
[----:B------:R-:W2:Y:S04]  /*22730*/  LDL.LU R21, [R1+0xb44] ;  /* 0x000b440001157983 */ /* 0x000ea80000300800 */
[----:B------:R-:W2:Y:S04]  /*22740*/  LDL.LU R22, [R1+0xb48] ;  /* 0x000b480001167983 */ /* 0x000ea80000300800 */
[----:B------:R-:W2:Y:S04]  /*22750*/  LDL.LU R23, [R1+0xb4c] ;  /* 0x000b4c0001177983 */ /* 0x000ea80000300800 */
[----:B------:R-:W-:Y:S04]  /*22760*/  STL.64 [R1+0x820], R16 ;  /* 0x0008201001007387 */ /* 0x000fe80000100a00 */
[----:B------:R0:W-:Y:S04]  /*22770*/  STL.64 [R1+0x828], R18 ;  /* 0x0008281201007387 */ /* 0x0001e80000100a00 */
[----:B0-----:R-:W3:Y:S04]  /*22780*/  LDL.LU.64 R18, [R1+0x17e0] ;  /* 0x0017e00001127983 */ /* 0x001ee80000300a00 */
[----:B------:R-:W3:Y:S04]  /*22790*/  LDL.LU.64 R16, [R1+0x17d8] ;  /* 0x0017d80001107983 */ /* 0x000ee80000300a00 */
[----:B------:R0:W-:Y:S04]  /*227a0*/  STL [R1+0x1710], R26 ;  /* 0x0017101a01007387 */ /* 0x0001e80000100800 */
[----:B------:R1:W-:Y:S04]  /*227b0*/  STL [R1+0x170c], R27 ;  /* 0x00170c1b01007387 */ /* 0x0003e80000100800 */
[----:B------:R-:W4:Y:S04]  /*227c0*/  LDL.LU R24, [R1+0x9d0] ;  /* 0x0009d00001187983 */ /* 0x000f280000300800 */
[----:B------:R-:W4:Y:S04]  /*227d0*/  LDL.LU R25, [R1+0x9d4] ;  /* 0x0009d40001197983 */ /* 0x000f280000300800 */
[----:B0-----:R-:W4:Y:S04]  /*227e0*/  LDL.LU R26, [R1+0x9d8] ;  /* 0x0009d800011a7983 */ /* 0x001f280000300800 */
[----:B-1----:R-:W4:Y:S01]  /*227f0*/  LDL.LU R27, [R1+0x9dc] ;  /* 0x0009dc00011b7983 */ /* 0x002f220000300800 */
[----:B---3--:R-:W-:Y:S03]  /*22800*/  HMMA.16816.F32 R4, R4, R10, R16 ;  /* 0x0000000a0404723c */ /* 0x008fe60000001810 */
[----:B------:R-:W3:Y:S04]  /*22810*/  LDL.64 R18, [R1+0x118] ;  /* 0x0001180001127983 */ /* 0x000ee80000100a00 */
[----:B------:R0:W-:-:S15]  /*22820*/  STL.64 [R1+0x16f8], R10 ;  /* 0x0016f80a01007387 */ /* 0x0001de0000100a00 */
[----:B------:R-:W-:-:S01]  /*22830*/  NOP ;  /* 0x0000000000007918 */ /* 0x000fc20000000000 */
[----:B------:R-:W-:Y:S04]  /*22840*/  STL.64 [R1+0x810], R4 ;  /* 0x0008100401007387 */ /* 0x000fe80000100a00 */
[----:B------:R-:W-:Y:S04]  /*22850*/  STL.64 [R1+0x818], R6 ;  /* 0x0008180601007387 */ /* 0x000fe80000100a00 */
[----:B------:R-:W3:Y:S04]  /*22860*/  LDL.LU R8, [R1+0xba0] ;  /* 0x000ba00001087983 */ /* 0x000ee80000300800 */
[----:B------:R-:W3:Y:S04]  /*22870*/  LDL.LU R9, [R1+0xba4] ;  /* 0x000ba40001097983 */ /* 0x000ee80000300800 */
[----:B0-----:R-:W3:Y:S04]  /*22880*/  LDL.LU R10, [R1+0xba8] ;  /* 0x000ba800010a7983 */ /* 0x001ee80000300800 */
[----:B------:R-:W3:Y:S02]  /*22890*/  LDL.LU R11, [R1+0xbac] ;  /* 0x000bac00010b7983 */ /* 0x000ee40000300800 */
[----:B---3--:R-:W-:-:S15]  /*228a0*/  HMMA.16816.F32 R8, R12, R18, R8 ;  /* 0x000000120c08723c */ /* 0x008fde0000001808 */
[----:B------:R-:W-:-:S08]  /*228b0*/  NOP ;  /* 0x0000000000007918 */ /* 0x000fd00000000000 */
[----:B------:R0:W-:Y:S04]  /*228c0*/  STL.64 [R1+0x330], R8 ;  /* 0x0003300801007387 */ /* 0x0001e80000100a00 */
[----:B------:R-:W-:Y:S01]  /*228d0*/  STL.64 [R1+0x338], R10 ;  /* 0x0003380a01007387 */ /* 0x000fe20000100a00 */
[----:B0-----:R-:W-:Y:S02]  /*228e0*/  IMAD.MOV.U32 R9, RZ, RZ, R18 ;  /* 0x000000ffff097224 */ /* 0x001fe400078e0012 */
[----:B------:R-:W-:Y:S02]  /*228f0*/  IMAD.MOV.U32 R8, RZ, RZ, R19 ;  /* 0x000000ffff087224 */ /* 0x000fe400078e0013 */
[----:B------:R-:W3:Y:S01]  /*22900*/  LDL.64 R18, [R1+0x58] ;  /* 0x0000580001127983 */ /* 0x000ee20000100a00 */
[----:B------:R-:W-:-:S02]  /*22910*/  IMAD.MOV.U32 R6, RZ, RZ, R28 ;  /* 0x000000ffff067224 */ /* 0x000fc400078e001c */
[----:B------:R-:W-:-:S07]  /*22920*/  IMAD.MOV.U32 R7, RZ, RZ, R3 ;  /* 0x000000ffff077224 */ /* 0x000fce00078e0003 */
[----:B--2---:R-:W-:Y:S01]  /*22930*/  HMMA.16816.F32 R20, R12, R6, R20 ;  /* 0x000000060c14723c */ /* 0x004fe20000001814 */
[----:B---3--:R0:W-:Y:S04]  /*22940*/  STL.64 [R1+0x1730], R18 ;  /* 0x0017301201007387 */ /* 0x0081e80000100a00 */
[----:B0-----:R-:W2:Y:S04]  /*22950*/  LDL.64 R18, [R1+0xf8] ;  /* 0x0000f80001127983 */ /* 0x001ea80000100a00 */
[----:B------:R-:W-:-:S14]  /*22960*/  STL [R1+0x1714], R9 ;  /* 0x0017140901007387 */ /* 0x000fdc0000100800 */
[----:B------:R-:W-:Y:S04]  /*22970*/  STL.64 [R1+0x320], R20 ;  /* 0x0003201401007387 */ /* 0x000fe80000100a00 */
[----:B------:R0:W-:Y:S04]  /*22980*/  STL.64 [R1+0x328], R22 ;  /* 0x0003281601007387 */ /* 0x0001e80000100a00 */
[----:B0-----:R-:W3:Y:S04]  /*22990*/  LDL.LU.64 R22, [R1+0x17d0] ;  /* 0x0017d00001167983 */ /* 0x001ee80000300a00 */
[----:B------:R-:W3:Y:S04]  /*229a0*/  LDL.LU.64 R20, [R1+0x17c8] ;  /* 0x0017c80001147983 */ /* 0x000ee80000300a00 */
[----:B------:R0:W-:Y:S04]  /*229b0*/  STL.64 [R1+0x16c0], R6 ;  /* 0x0016c00601007387 */ /* 0x0001e80000100a00 */
[----:B------:R-:W2:Y:S04]  /*229c0*/  LDL.LU R4, [R1+0xac0] ;  /* 0x000ac00001047983 */ /* 0x000ea80000300800 */
[----:B------:R-:W2:Y:S04]  /*229d0*/  LDL.LU R5, [R1+0xac4] ;  /* 0x000ac40001057983 */ /* 0x000ea80000300800 */
[----:B0-----:R-:W2:Y:S04]  /*229e0*/  LDL.LU R6, [R1+0xac8] ;  /* 0x000ac80001067983 */ /* 0x001ea80000300800 */
[----:B------:R-:W2:Y:S02]  /*229f0*/  LDL.LU R7, [R1+0xacc] ;  /* 0x000acc0001077983 */ /* 0x000ea40000300800 */
[----:B--2---:R-:W-:-:S15]  /*22a00*/  HMMA.16816.F32 R4, R12, R18, R4 ;  /* 0x000000120c04723c */ /* 0x004fde0000001804 */
[----:B------:R-:W-:-:S08]  /*22a10*/  NOP ;  /* 0x0000000000007918 */ /* 0x000fd00000000000 */
[----:B------:R-:W-:Y:S04]  /*22a20*/  STL.64 [R1+0x310], R4 ;  /* 0x0003100401007387 */ /* 0x000fe80000100a00 */
[----:B------:R0:W-:Y:S02]  /*22a30*/  STL.64 [R1+0x318], R6 ;  /* 0x0003180601007387 */ /* 0x0001e40000100a00 */
[----:B0-----:R-:W-:Y:S02]  /*22a40*/  IMAD.MOV.U32 R7, RZ, RZ, R18 ;  /* 0x000000ffff077224 */ /* 0x001fe400078e0012 */
[----:B------:R-:W-:Y:S02]  /*22a50*/  IMAD.MOV.U32 R6, RZ, RZ, R19 ;  /* 0x000000ffff067224 */ /* 0x000fe400078e0013 */
[----:B------:R-:W-:-:S02]  /*22a60*/  IMAD.MOV.U32 R18, RZ, RZ, R2 ;  /* 0x000000ffff127224 */ /* 0x000fc400078e0002 */
[----:B------:R-:W-:-:S05]  /*22a70*/  IMAD.MOV.U32 R19, RZ, RZ, R0 ;  /* 0x000000ffff137224 */ /* 0x000fca00078e0000 */
[----:B------:R0:W-:Y:S04]  /*22a80*/  STL.64 [R1+0x1748], R18 ;  /* 0x0017481201007387 */ /* 0x0001e80000100a00 */
[----:B0-----:R-:W3:Y:S02]  /*22a90*/  LDL.64 R18, [R1+0xe8] ;  /* 0x0000e80001127983 */ /* 0x001ee40000100a00 */
[----:B---3--:R-:W-:Y:S06]  /*22aa0*/  HMMA.16816.F32 R20, R12, R18, R20 ;  /* 0x000000120c14723c */ /* 0x008fec0000001814 */
[----:B------:R-:W-:-:S02]  /*22ab0*/  IMAD.MOV.U32 R11, RZ, RZ, R18 ;  /* 0x000000ffff0b7224 */ /* 0x000fc400078e0012 */
[----:B------:R-:W-:-:S15]  /*22ac0*/  IMAD.MOV.U32 R10, RZ, RZ, R19 ;  /* 0x000000ffff0a7224 */ /* 0x000fde00078e0013 */
[----:B------:R-:W-:Y:S04]  /*22ad0*/  STL.64 [R1+0x300], R20 ;  /* 0x0003001401007387 */ /* 0x000fe80000100a00 */
[----:B------:R0:W-:Y:S04]  /*22ae0*/  STL.64 [R1+0x308], R22 ;  /* 0x0003081601007387 */ /* 0x0001e80000100a00 */
[----:B0-----:R-:W4:Y:S04]  /*22af0*/  LDL.LU.64 R22, [R1+0x17c0] ;  /* 0x0017c00001167983 */ /* 0x001f280000300a00 */
[----:B------:R-:W-:Y:S04]  /*22b00*/  STL.64 [R1+0x1780], R10 ;  /* 0x0017800a01007387 */ /* 0x000fe80000100a00 */
[----:B------:R4:W-:Y:S04]  /*22b10*/  STL [R1+0x1778], R8 ;  /* 0x0017780801007387 */ /* 0x0009e80000100800 */
[----:B------:R-:W2:Y:S01]  /*22b20*/  LDL.64 R18, [R1+0x78] ;  /* 0x0000780001127983 */ /* 0x000ea20000100a00 */
[----:B----4-:R-:W-:Y:S03]  /*22b30*/  HMMA.16816.F32 R8, R12, R22, R24 ;  /* 0x000000160c08723c */ /* 0x010fe60000001818 */
[----:B--2---:R-:W-:Y:S03]  /*22b40*/  STL.64 [R1+0x1760], R18 ;  /* 0x0017601201007387 */ /* 0x004fe60000100a00 */
[----:B------:R-:W-:-:S02]  /*22b50*/  IMAD.MOV.U32 R5, RZ, RZ, R22 ;  /* 0x000000ffff057224 */ /* 0x000fc400078e0016 */
[----:B------:R-:W-:-:S15]  /*22b60*/  IMAD.MOV.U32 R4, RZ, RZ, R23 ;  /* 0x000000ffff047224 */ /* 0x000fde00078e0017 */
[----:B------:R0:W-:Y:S04]  /*22b70*/  STL.64 [R1+0x2f0], R8 ;  /* 0x0002f00801007387 */ /* 0x0001e80000100a00 */
[----:B------:R1:W-:Y:S04]  /*22b80*/  STL.64 [R1+0x2f8], R10 ;  /* 0x0002f80a01007387 */ /* 0x0003e80000100a00 */
[----:B------:R-:W2:Y:S04]  /*22b90*/  LDL.LU R20, [R1+0x420] ;  /* 0x0004200001147983 */ /* 0x000ea80000300800 */
[----:B------:R-:W2:Y:S04]  /*22ba0*/  LDL.LU R21, [R1+0x424] ;  /* 0x0004240001157983 */ /* 0x000ea80000300800 */
[----:B------:R-:W3:Y:S04]  /*22bb0*/  LDL.LU R22, [R1+0x428] ;  /* 0x0004280001167983 */ /* 0x000ee80000300800 */
[----:B------:R-:W3:Y:S04]  /*22bc0*/  LDL.LU R23, [R1+0x42c] ;  /* 0x00042c0001177983 */ /* 0x000ee80000300800 */
[----:B0-----:R-:W4:Y:S04]  /*22bd0*/  LDL.LU R8, [R1+0x350] ;  /* 0x0003500001087983 */ /* 0x001f280000300800 */
[----:B------:R-:W4:Y:S04]  /*22be0*/  LDL.LU R9, [R1+0x354] ;  /* 0x0003540001097983 */ /* 0x000f280000300800 */
[----:B-1----:R-:W2:Y:S04]  /*22bf0*/  LDL.LU R10, [R1+0x358] ;  /* 0x00035800010a7983 */ /* 0x002ea80000300800 */
[----:B------:R-:W2:Y:S04]  /*22c00*/  LDL.LU R11, [R1+0x35c] ;  /* 0x00035c00010b7983 */ /* 0x000ea80000300800 */
[----:B------:R-:W3:Y:S04]  /*22c10*/  LDL.64 R26, [R1+0xc8] ;  /* 0x0000c800011a7983 */ /* 0x000ee80000100a00 */
[----:B--2---:R0:W-:Y:S04]  /*22c20*/  STL.64 [R1+0x1790], R10 ;  /* 0x0017900a01007387 */ /* 0x0041e80000100a00 */
[----:B----4-:R-:W-:Y:S04]  /*22c30*/  STL.64 [R1+0x1788], R8 ;  /* 0x0017880801007387 */ /* 0x010fe80000100a00 */
[----:B0-----:R-:W2:Y:S04]  /*22c40*/  LDL.64 R10, [R1+0xa8] ;  /* 0x0000a800010a7983 */ /* 0x001ea80000100a00 */
[----:B--2---:R0:W-:Y:S04]  /*22c50*/  STL.64 [R1+0x17a0], R10 ;  /* 0x0017a00a01007387 */ /* 0x0041e80000100a00 */
[----:B0-----:R-:W2:Y:S04]  /*22c60*/  LDL.64 R10, [R1+0xb8] ;  /* 0x0000b800010a7983 */ /* 0x001ea80000100a00 */
[----:B--2---:R0:W-:Y:S04]  /*22c70*/  STL.64 [R1+0x17b8], R10 ;  /* 0x0017b80a01007387 */ /* 0x0041e80000100a00 */
[----:B------:R-:W2:Y:S04]  /*22c80*/  LDL.LU R8, [R1+0x7b0] ;  /* 0x0007b00001087983 */ /* 0x000ea80000300800 */
[----:B------:R-:W2:Y:S04]  /*22c90*/  LDL.LU R9, [R1+0x7b4] ;  /* 0x0007b40001097983 */ /* 0x000ea80000300800 */
[----:B0-----:R-:W2:Y:S04]  /*22ca0*/  LDL.LU R10, [R1+0x7b8] ;  /* 0x0007b800010a7983 */ /* 0x001ea80000300800 */
[----:B------:R-:W2:Y:S04]  /*22cb0*/  LDL.LU R11, [R1+0x7bc] ;  /* 0x0007bc00010b7983 */ /* 0x000ea80000300800 */
[----:B---3--:R0:W-:Y:S04]  /*22cc0*/  STL.64 [R1+0x1770], R22 ;  /* 0x0017701601007387 */ /* 0x0081e80000100a00 */
[----:B------:R1:W-:Y:S04]  /*22cd0*/  STL.64 [R1+0x1768], R20 ;  /* 0x0017681401007387 */ /* 0x0003e80000100a00 */
[----:B0-----:R-:W3:Y:S04]  /*22ce0*/  LDL.64 R22, [R1+0x98] ;  /* 0x0000980001167983 */ /* 0x001ee80000100a00 */
[----:B---3--:R0:W-:Y:S04]  /*22cf0*/  STL.64 [R1+0x1798], R22 ;  /* 0x0017981601007387 */ /* 0x0081e80000100a00 */
[----:B-1----:R-:W3:Y:S04]  /*22d00*/  LDL.LU R20, [R1+0x5d0] ;  /* 0x0005d00001147983 */ /* 0x002ee80000300800 */
        /* <DEDUP_REMOVED lines=9> */
[----:B------:R-:W4:Y:S04]  /*22da0*/  LDL.64 R18, [R1+0x88] ;  /* 0x0000880001127983 */ /* 0x000f280000100a00 */
[----:B------:R-:W-:Y:S04]  /*22db0*/  STL.64 [R1+0x1728], R6 ;  /* 0x0017280601007387 */ /* 0x000fe80000100a00 */
[----:B------:R0:W-:Y:S04]  /*22dc0*/  STL.64 [R1+0x1720], R4 ;  /* 0x0017200401007387 */ /* 0x0001e80000100a00 */
[----:B0-----:R-:W3:Y:S04]  /*22dd0*/  LDL.LU R4, [R1+0x380] ;  /* 0x0003800001047983 */ /* 0x001ee80000300800 */
[----:B------:R-:W3:Y:S04]  /*22de0*/  LDL.LU R5, [R1+0x384] ;  /* 0x0003840001057983 */ /* 0x000ee80000300800 */
[----:B------:R-:W4:Y:S04]  /*22df0*/  LDL.LU R6, [R1+0x388] ;  /* 0x0003880001067983 */ /* 0x000f280000300800 */
[----:B------:R-:W4:Y:S01]  /*22e00*/  LDL.LU R7, [R1+0x38c] ;  /* 0x00038c0001077983 */ /* 0x000f220000300800 */
[C---:B--2---:R-:W-:Y:S03]  /*22e10*/  HMMA.16816.F32 R8, R12.reuse, R26, R8 ;  /* 0x0000001a0c08723c */ /* 0x044fe60000001808 */
[----:B----4-:R-:W-:Y:S04]  /*22e20*/  STL.64 [R1+0x1740], R6 ;  /* 0x0017400601007387 */ /* 0x010fe80000100a00 */
        /* <DEDUP_REMOVED lines=13> */
[----:B0-----:R-:W3:Y:S02]  /*22f00*/  LDL.LU.64 R10, [R1+0x17b8] ;  /* 0x0017b800010a7983 */ /* 0x001ee40000300a00 */
[----:B---3--:R-:W-:Y:S06]  /*22f10*/  HMMA.16816.F32 R20, R12, R10, R20 ;  /* 0x0000000a0c14723c */ /* 0x008fec0000001814 */
[----:B------:R-:W-:-:S02]  /*22f20*/  IMAD.MOV.U32 R0, RZ, RZ, R10 ;  /* 0x000000ffff007224 */ /* 0x000fc400078e000a */
[----:B------:R-:W-:-:S15]  /*22f30*/  IMAD.MOV.U32 R29, RZ, RZ, R11 ;  /* 0x000000ffff1d7224 */ /* 0x000fde00078e000b */
[----:B------:R-:W-:Y:S04]  /*22f40*/  STL.64 [R1+0x2d0], R20 ;  /* 0x0002d01401007387 */ /* 0x000fe80000100a00 */
[----:B------:R0:W-:Y:S04]  /*22f50*/  STL.64 [R1+0x2d8], R22 ;  /* 0x0002d81601007387 */ /* 0x0001e80000100a00 */
[----:B0-----:R-:W3:Y:S04]  /*22f60*/  LDL.LU.64 R22, [R1+0x17b0] ;  /* 0x0017b00001167983 */ /* 0x001ee80000300a00 */
[----:B------:R-:W3:Y:S04]  /*22f70*/  LDL.LU.64 R20, [R1+0x17a8] ;  /* 0x0017a80001147983 */ /* 0x000ee80000300a00 */
[----:B------:R-:W3:Y:S01]  /*22f80*/  LDL.LU.64 R10, [R1+0x17a0] ;  /* 0x0017a000010a7983 */ /* 0x000ee20000300a00 */
[----:B------:R-:W-:Y:S01]  /*22f90*/  IMAD.MOV.U32 R25, RZ, RZ, R27 ;  /* 0x000000ffff197224 */ /* 0x000fe200078e001b */
        /* <DEDUP_REMOVED lines=10> */
[----:B------:R-:W-:-:S15]  /*23040*/  IMAD.MOV.U32 R26, RZ, RZ, R23 ;  /* 0x000000ffff1a7224 */ /* 0x000fde00078e0017 */
[----:B------:R-:W-:-:S02]  /*23050*/  NOP ;  /* 0x0000000000007918 */ /* 0x000fc40000000000 */
[----:B------:R0:W-:Y:S04]  /*23060*/  STL.64 [R1+0x350], R8 ;  /* 0x0003500801007387 */ /* 0x0001e80000100a00 */
[----:B------:R1:W-:Y:S01]  /*23070*/  STL.64 [R1+0x358], R10 ;  /* 0x0003580a01007387 */ /* 0x0003e20000100a00 */
[----:B0-----:R-:W-:-:S03]  /*23080*/  IMAD.MOV.U32 R9, RZ, RZ, R22 ;  /* 0x000000ffff097224 */ /* 0x001fc600078e0016 */
[----:B-1----:R-:W3:Y:S04]  /*23090*/  LDL.LU.64 R10, [R1+0x1780] ;  /* 0x00178000010a7983 */ /* 0x002ee80000300a00 */
[----:B------:R-:W4:Y:S04]  /*230a0*/  LDL.LU R8, [R1+0x1778] ;  /* 0x0017780001087983 */ /* 0x000f280000300800 */
[----:B------:R-:W2:Y:S04]  /*230b0*/  LDL.LU.64 R22, [R1+0x1770] ;  /* 0x0017700001167983 */ /* 0x000ea80000300a00 */
[----:B------:R-:W2:Y:S02]  /*230c0*/  LDL.LU.64 R20, [R1+0x1768] ;  /* 0x0017680001147983 */ /* 0x000ea40000300a00 */
[----:B--2---:R-:W-:-:S15]  /*230d0*/  HMMA.16816.F32 R20, R12, R18, R20 ;  /* 0x000000120c14723c */ /* 0x004fde0000001814 */
[----:B------:R-:W-:-:S08]  /*230e0*/  NOP ;  /* 0x0000000000007918 */ /* 0x000fd00000000000 */
[----:B------:R0:W-:Y:S04]  /*230f0*/  STL.64 [R1+0x420], R20 ;  /* 0x0004201401007387 */ /* 0x0001e80000100a00 */
[----:B------:R-:W-:Y:S01]  /*23100*/  STL.64 [R1+0x428], R22 ;  /* 0x0004281601007387 */ /* 0x000fe20000100a00 */
[----:B0-----:R-:W-:Y:S02]  /*23110*/  IMAD.MOV.U32 R21, RZ, RZ, R18 ;  /* 0x000000ffff157224 */ /* 0x001fe400078e0012 */
[----:B------:R-:W-:Y:S02]  /*23120*/  IMAD.MOV.U32 R20, RZ, RZ, R19 ;  /* 0x000000ffff147224 */ /* 0x000fe400078e0013 */
        /* <DEDUP_REMOVED lines=16> */
[----:B--2---:R-:W-:Y:S06]  /*23230*/  HMMA.16816.F32 R4, R12, R18, R4 ;  /* 0x000000120c04723c */ /* 0x004fec0000001804 */
[----:B------:R-:W-:-:S02]  /*23240*/  IMAD.MOV.U32 R22, RZ, RZ, R18 ;  /* 0x000000ffff167224 */ /* 0x000fc400078e0012 */
[----:B------:R-:W-:-:S15]  /*23250*/  IMAD.MOV.U32 R23, RZ, RZ, R19 ;  /* 0x000000ffff177224 */ /* 0x000fde00078e0013 */
[----:B------:R-:W-:Y:S04]  /*23260*/  STL.64 [R1+0x5c0], R4 ;  /* 0x0005c00401007387 */ /* 0x000fe80000100a00 */
[----:B------:R0:W-:Y:S04]  /*23270*/  STL.64 [R1+0x5c8], R6 ;  /* 0x0005c80601007387 */ /* 0x0001e80000100a00 */
[----:B0-----:R-:W2:Y:S04]  /*23280*/  LDL.LU.64 R6, [R1+0x1728] ;  /* 0x0017280001067983 */ /* 0x001ea80000300a00 */
[----:B------:R-:W4:Y:S04]  /*23290*/  LDL.LU.64 R4, [R1+0x1720] ;  /* 0x0017200001047983 */ /* 0x000f280000300a00 */
[----:B------:R-:W3:Y:S04]  /*232a0*/  LDL.LU R16, [R1+0x3a0] ;  /* 0x0003a00001107983 */ /* 0x000ee80000300800 */
        /* <DEDUP_REMOVED lines=9> */
[----:B---3--:R0:W-:Y:S04]  /*23340*/  STL.64 [R1+0x15c8], R18 ;  /* 0x0015c81201007387 */ /* 0x0081e80000100a00 */
[----:B--2---:R-:W-:Y:S01]  /*23350*/  STL.64 [R1+0x15c0], R16 ;  /* 0x0015c01001007387 */ /* 0x004fe20000100a00 */
[----:B0-----:R-:W-:-:S02]  /*23360*/  IMAD.MOV.U32 R18, RZ, RZ, R22 ;  /* 0x000000ffff127224 */ /* 0x001fc400078e0016 */
[----:B------:R-:W-:Y:S01]  /*23370*/  IMAD.MOV.U32 R19, RZ, RZ, R23 ;  /* 0x000000ffff137224 */ /* 0x000fe200078e0017 */
[----:B------:R-:W2:Y:S04]  /*23380*/  LDL.LU R22, [R1+0x171c] ;  /* 0x00171c0001167983 */ /* 0x000ea80000300800 */
[----:B------:R-:W2:Y:S04]  /*23390*/  LDL.LU R23, [R1+0x1718] ;  /* 0x0017180001177983 */ /* 0x000ea80000300800 */
[----:B------:R0:W-:Y:S04]  /*233a0*/  STL.64 [R1+0x15d8], R18 ;  /* 0x0015d81201007387 */ /* 0x0001e80000100a00 */
[----:B0-----:R-:W3:Y:S04]  /*233b0*/  LDL.LU.64 R18, [R1+0x68] ;  /* 0x0000680001127983 */ /* 0x001ee80000300a00 */
[----:B---3--:R0:W-:Y:S04]  /*233c0*/  STL.64 [R1+0x15f0], R18 ;  /* 0x0015f01201007387 */ /* 0x0081e80000100a00 */
[----:B------:R-:W2:Y:S04]  /*233d0*/  LDL.LU R16, [R1+0x370] ;  /* 0x0003700001107983 */ /* 0x000ea80000300800 */
[----:B------:R-:W2:Y:S04]  /*233e0*/  LDL.LU R17, [R1+0x374] ;  /* 0x0003740001117983 */ /* 0x000ea80000300800 */
[----:B0-----:R-:W2:Y:S04]  /*233f0*/  LDL.LU R18, [R1+0x378] ;  /* 0x0003780001127983 */ /* 0x001ea80000300800 */
[----:B------:R-:W2:Y:S02]  /*23400*/  LDL.LU R19, [R1+0x37c] ;  /* 0x00037c0001137983 */ /* 0x000ea40000300800 */
[----:B--2---:R-:W-:-:S15]  /*23410*/  HMMA.16816.F32 R16, R12, R22, R16 ;  /* 0x000000160c10723c */ /* 0x004fde0000001810 */
[----:B------:R-:W-:-:S08]  /*23420*/  NOP ;  /* 0x0000000000007918 */ /* 0x000fd00000000000 */
[----:B------:R0:W-:Y:S04]  /*23430*/  STL.64 [R1+0x5b0], R16 ;  /* 0x0005b01001007387 */ /* 0x0001e80000100a00 */
[----:B------:R1:W-:Y:S04]  /*23440*/  STL.64 [R1+0x5b8], R18 ;  /* 0x0005b81201007387 */ /* 0x0003e80000100a00 */
[----:B0-----:R-:W2:Y:S04]  /*23450*/  LDL.LU R16, [R1+0x3b0] ;  /* 0x0003b00001107983 */ /* 0x001ea80000300800 */
[----:B------:R-:W2:Y:S04]  /*23460*/  LDL.LU R17, [R1+0x3b4] ;  /* 0x0003b40001117983 */ /* 0x000ea80000300800 */
[----:B-1----:R-:W3:Y:S04]  /*23470*/  LDL.LU R18, [R1+0x3b8] ;  /* 0x0003b80001127983 */ /* 0x002ee80000300800 */
[----:B------:R-:W3:Y:S04]  /*23480*/  LDL.LU R19, [R1+0x3bc] ;  /* 0x0003bc0001137983 */ /* 0x000ee80000300800 */
[----:B---3--:R0:W-:Y:S04]  /*23490*/  STL.64 [R1+0x1600], R18 ;  /* 0x0016001201007387 */ /* 0x0081e80000100a00 */
[----:B--2---:R-:W-:Y:S01]  /*234a0*/  STL.64 [R1+0x15f8], R16 ;  /* 0x0015f81001007387 */ /* 0x004fe20000100a00 */
[----:B0-----:R-:W-:-:S02]  /*234b0*/  IMAD.MOV.U32 R18, RZ, RZ, R21 ;  /* 0x000000ffff127224 */ /* 0x001fc400078e0015 */
[----:B------:R-:W-:-:S05]  /*234c0*/  IMAD.MOV.U32 R19, RZ, RZ, R20 ;  /* 0x000000ffff137224 */ /* 0x000fca00078e0014 */
[----:B------:R-:W-:Y:S04]  /*234d0*/  STL.64 [R1+0x1618], R18 ;  /* 0x0016181201007387 */ /* 0x000fe80000100a00 */
[----:B------:R0:W-:Y:S04]  /*234e0*/  STL.64 [R1+0x15d0], R22 ;  /* 0x0015d01601007387 */ /* 0x0001e80000100a00 */
[----:B------:R-:W2:Y:S04]  /*234f0*/  LDL.LU R20, [R1+0x4e0] ;  /* 0x0004e00001147983 */ /* 0x000ea80000300800 */
[----:B------:R-:W2:Y:S04]  /*23500*/  LDL.LU R21, [R1+0x4e4] ;  /* 0x0004e40001157983 */ /* 0x000ea80000300800 */
[----:B0-----:R-:W3:Y:S04]  /*23510*/  LDL.LU R22, [R1+0x4e8] ;  /* 0x0004e80001167983 */ /* 0x001ee80000300800 */
[----:B------:R-:W3:Y:S01]  /*23520*/  LDL.LU R23, [R1+0x4ec] ;  /* 0x0004ec0001177983 */ /* 0x000ee20000300800 */
[----:B------:R-:W-:-:S02]  /*23530*/  IMAD.MOV.U32 R18, RZ, RZ, R9 ;  /* 0x000000ffff127224 */ /* 0x000fc400078e0009 */
        /* <DEDUP_REMOVED lines=12> */
[----:B------:R-:W4:Y:S04]  /*23600*/  LDL.LU R27, [R1+0x170c] ;  /* 0x00170c00011b7983 */ /* 0x000f280000300800 */
[----:B------:R-:W4:Y:S04]  /*23610*/  LDL.LU R28, [R1+0x1708] ;  /* 0x00170800011c7983 */ /* 0x000f280000300800 */
[----:B------:R0:W-:Y:S02]  /*23620*/  STL.64 [R1+0x1648], R18 ;  /* 0x0016481201007387 */ /* 0x0001e40000100a00 */
[----:B0-----:R-:W-:-:S02]  /*23630*/  IMAD.MOV.U32 R18, RZ, RZ, R0 ;  /* 0x000000ffff127224 */ /* 0x001fc400078e0000 */
[----:B------:R-:W-:Y:S01]  /*23640*/  IMAD.MOV.U32 R19, RZ, RZ, R29 ;  /* 0x000000ffff137224 */ /* 0x000fe200078e001d */
        /* <DEDUP_REMOVED lines=10> */
[----:B------:R-:W4:Y:S04]  /*236f0*/  LDL R29, [R1+0x12b4] ;  /* 0x0012b400011d7983 */ /* 0x000f280000100800 */
[----:B------:R-:W4:Y:S04]  /*23700*/  LDL.LU R3, [R1+0x1700] ;  /* 0x0017000001037983 */ /* 0x000f280000300800 */
        /* <DEDUP_REMOVED lines=12> */
[----:B----4-:R-:W-:Y:S01]  /*237d0*/  STL.64 [R1+0x1680], R16 ;  /* 0x0016801001007387 */ /* 0x010fe20000100a00 */
[----:B0-----:R-:W-:-:S02]  /*237e0*/  IMAD.MOV.U32 R18, RZ, RZ, R11 ;  /* 0x000000ffff127224 */ /* 0x001fc400078e000b */
[----:B------:R-:W-:-:S05]  /*237f0*/  IMAD.MOV.U32 R19, RZ, RZ, R10 ;  /* 0x000000ffff137224 */ /* 0x000fca00078e000a */
[----:B------:R0:W-:Y:S02]  /*23800*/  STL.64 [R1+0x16a0], R18 ;  /* 0x0016a01201007387 */ /* 0x0001e40000100a00 */
[----:B0-----:R-:W-:Y:S02]  /*23810*/  IMAD.MOV.U32 R18, RZ, RZ, R7 ;  /* 0x000000ffff127224 */ /* 0x001fe400078e0007 */
[----:B------:R-:W-:-:S05]  /*23820*/  IMAD.MOV.U32 R19, RZ, RZ, R6 ;  /* 0x000000ffff137224 */ /* 0x000fca00078e0006 */
[----:B------:R0:W-:Y:S04]  /*23830*/  STL.64 [R1+0x16b8], R18 ;  /* 0x0016b81201007387 */ /* 0x0001e80000100a00 */
[----:B------:R-:W2:Y:S04]  /*23840*/  LDL.LU R16, [R1+0xb20] ;  /* 0x000b200001107983 */ /* 0x000ea80000300800 */
[----:B------:R-:W2:Y:S04]  /*23850*/  LDL.LU R17, [R1+0xb24] ;  /* 0x000b240001117983 */ /* 0x000ea80000300800 */
[----:B0-----:R-:W4:Y:S04]  /*23860*/  LDL.LU R18, [R1+0xb28] ;  /* 0x000b280001127983 */ /* 0x001f280000300800 */
[----:B------:R-:W4:Y:S01]  /*23870*/  LDL.LU R19, [R1+0xb2c] ;  /* 0x000b2c0001137983 */ /* 0x000f220000300800 */
[----:B------:R-:W-:-:S02]  /*23880*/  IMAD.MOV.U32 R6, RZ, RZ, R9 ;  /* 0x000000ffff067224 */ /* 0x000fc400078e0009 */
[----:B------:R-:W-:Y:S01]  /*23890*/  IMAD.MOV.U32 R7, RZ, RZ, R8 ;  /* 0x000000ffff077224 */ /* 0x000fe200078e0008 */
[----:B----4-:R-:W-:Y:S04]  /*238a0*/  STL.64 [R1+0x16d0], R18 ;  /* 0x0016d01201007387 */ /* 0x010fe80000100a00 */
[----:B--2---:R0:W-:Y:S04]  /*238b0*/  STL.64 [R1+0x16c8], R16 ;  /* 0x0016c81001007387 */ /* 0x0041e80000100a00 */
[----:B------:R-:W-:Y:S04]  /*238c0*/  STL.64 [R1+0x16f0], R6 ;  /* 0x0016f00601007387 */ /* 0x000fe80000100a00 */
[----:B------:R1:W-:Y:S04]  /*238d0*/  STL.64 [R1+0x16e8], R4 ;  /* 0x0016e80401007387 */ /* 0x0003e80000100a00 */
[----:B0-----:R-:W2:Y:S04]  /*238e0*/  LDL.LU R16, [R1+0xb70] ;  /* 0x000b700001107983 */ /* 0x001ea80000300800 */
[----:B------:R-:W2:Y:S04]  /*238f0*/  LDL.LU R17, [R1+0xb74] ;  /* 0x000b740001117983 */ /* 0x000ea80000300800 */
[----:B------:R-:W2:Y:S04]  /*23900*/  LDL.LU R18, [R1+0xb78] ;  /* 0x000b780001127983 */ /* 0x000ea80000300800 */
[----:B------:R-:W2:Y:S04]  /*23910*/  LDL.LU R19, [R1+0xb7c] ;  /* 0x000b7c0001137983 */ /* 0x000ea80000300800 */
[----:B-1----:R-:W4:Y:S04]  /*23920*/  LDL.LU R4, [R1+0x340] ;  /* 0x0003400001047983 */ /* 0x002f280000300800 */
[----:B------:R-:W4:Y:S04]  /*23930*/  LDL.LU R5, [R1+0x344] ;  /* 0x0003440001057983 */ /* 0x000f280000300800 */
[----:B------:R-:W4:Y:S04]  /*23940*/  LDL.LU R6, [R1+0x348] ;  /* 0x0003480001067983 */ /* 0x000f280000300800 */
[----:B------:R-:W4:Y:S04]  /*23950*/  LDL.LU R7, [R1+0x34c] ;  /* 0x00034c0001077983 */ /* 0x000f280000300800 */
[----:B------:R-:W2:Y:S04]  /*23960*/  LDL.LU R8, [R1+0x360] ;  /* 0x0003600001087983 */ /* 0x000ea80000300800 */
[----:B------:R-:W2:Y:S04]  /*23970*/  LDL.LU R9, [R1+0x364] ;  /* 0x0003640001097983 */ /* 0x000ea80000300800 */
[----:B------:R-:W2:Y:S04]  /*23980*/  LDL.LU R10, [R1+0x368] ;  /* 0x00036800010a7983 */ /* 0x000ea80000300800 */
[----:B------:R-:W2:Y:S04]  /*23990*/  LDL.LU R11, [R1+0x36c] ;  /* 0x00036c00010b7983 */ /* 0x000ea80000300800 */
[----:B---3--:R-:W-:Y:S04]  /*239a0*/  STL.64 [R1+0x1640], R22 ;  /* 0x0016401601007387 */ /* 0x008fe80000100a00 */
        /* <DEDUP_REMOVED lines=33> */
[----:B---3--:R-:W-:Y:S02]  /*23bc0*/  HMMA.16816.F32 R12, R12, R10, R4 ;  /* 0x0000000a0c0c723c */ /* 0x008fe40000001804 */
[----:B------:R-:W3:Y:S04]  /*23bd0*/  LDL.LU.64 R6, [R1+0x16f0] ;  /* 0x0016f00001067983 */ /* 0x000ee80000300a00 */
[----:B------:R-:W4:Y:S04]  /*23be0*/  LDL.LU.64 R4, [R1+0x16e8] ;  /* 0x0016e80001047983 */ /* 0x000f280000300a00 */
[----:B------:R-:W3:Y:S04]  /*23bf0*/  LDL.LU.64 R10, [R1+0x16e0] ;  /* 0x0016e000010a7983 */ /* 0x000ee80000300a00 */
[----:B------:R-:W3:Y:S09]  /*23c00*/  LDL.LU.64 R8, [R1+0x16d8] ;  /* 0x0016d80001087983 */ /* 0x000ef20000300a00 */
[----:B------:R-:W-:Y:S04]  /*23c10*/  STL.64 [R1+0x580], R12 ;  /* 0x0005800c01007387 */ /* 0x000fe80000100a00 */
[----:B------:R4:W-:Y:S02]  /*23c20*/  STL.64 [R1+0x588], R14 ;  /* 0x0005880e01007387 */ /* 0x0009e40000100a00 */
[----:B----4-:R-:W-:-:S02]  /*23c30*/  IMAD.MOV.U32 R14, RZ, RZ, R5 ;  /* 0x000000ffff0e7224 */ /* 0x010fc400078e0005 */
[----:B------:R-:W-:Y:S02]  /*23c40*/  IMAD.MOV.U32 R15, RZ, RZ, R4 ;  /* 0x000000ffff0f7224 */ /* 0x000fe400078e0004 */
[----:B---3--:R-:W-:Y:S01]  /*23c50*/  HMMA.16816.F32 R4, R8, R6, R16 ;  /* 0x000000060804723c */ /* 0x008fe20000001810 */
[----:B------:R-:W3:Y:S04]  /*23c60*/  LDL.LU.64 R18, [R1+0x16d0] ;  /* 0x0016d00001127983 */ /* 0x000ee80000300a00 */
[----:B------:R-:W3:-:S15]  /*23c70*/  LDL.LU.64 R16, [R1+0x16c8] ;  /* 0x0016c80001107983 */ /* 0x000ede0000300a00 */
[----:B------:R-:W-:-:S03]  /*23c80*/  NOP ;  /* 0x0000000000007918 */ /* 0x000fc60000000000 */
[----:B------:R-:W-:Y:S04]  /*23c90*/  STL.64 [R1+0x2b0], R4 ;  /* 0x0002b00401007387 */ /* 0x000fe80000100a00 */
[----:B------:R0:W-:Y:S04]  /*23ca0*/  STL.64 [R1+0x2b8], R6 ;  /* 0x0002b80601007387 */ /* 0x0001e80000100a00 */
[----:B0-----:R-:W3:Y:S02]  /*23cb0*/  LDL.LU.64 R6, [R1+0x16c0] ;  /* 0x0016c00001067983 */ /* 0x001ee40000300a00 */
[----:B---3--:R-:W-:Y:S02]  /*23cc0*/  HMMA.16816.F32 R4, R8, R6, R16 ;  /* 0x000000060804723c */ /* 0x008fe40000001810 */
[----:B------:R-:W2:-:S15]  /*23cd0*/  LDL.LU.64 R18, [R1+0x16b8] ;  /* 0x0016b80001127983 */ /* 0x000e9e0000300a00 */
[----:B------:R-:W-:-:S06]  /*23ce0*/  NOP ;  /* 0x0000000000007918 */ /* 0x000fcc0000000000 */
[----:B------:R-:W-:Y:S04]  /*23cf0*/  STL.64 [R1+0x2a0], R4 ;  /* 0x0002a00401007387 */ /* 0x000fe80000100a00 */
[----:B------:R-:W-:Y:S04]  /*23d00*/  STL.64 [R1+0x2a8], R6 ;  /* 0x0002a80601007387 */ /* 0x000fe80000100a00 */
[----:B------:R-:W0:Y:S04]  /*23d10*/  LDSM.16.MT88.4 R4, [R29+UR5+0x5000] ;  /* 0x005000051d04783b */ /* 0x000e280008004200 */
[----:B0-----:R0:W-:Y:S04]  /*23d20*/  STL.64 [R1+0x1598], R6 ;  /* 0x0015980601007387 */ /* 0x0011e80000100a00 */
[----:B------:R-:W-:Y:S04]  /*23d30*/  STL.64 [R1+0x1590], R4 ;  /* 0x0015900401007387 */ /* 0x000fe80000100a00 */
[----:B0-----:R-:W3:Y:S01]  /*23d40*/  LDL.LU.64 R6, [R1+0x28] ;  /* 0x0000280001067983 */ /* 0x001ee20000300a00 */
[----:B--2---:R-:W-:Y:S03]  /*23d50*/  HMMA.16816.F32 R16, R8, R18, R20 ;  /* 0x000000120810723c */ /* 0x004fe60000001814 */
[----:B------:R-:W2:Y:S04]  /*23d60*/  LDL.LU.64 R22, [R1+0x16b0] ;  /* 0x0016b00001167983 */ /* 0x000ea80000300a00 */
[----:B------:R-:W2:-:S15]  /*23d70*/  LDL.LU.64 R20, [R1+0x16a8] ;  /* 0x0016a80001147983 */ /* 0x000e9e0000300a00 */
[----:B------:R-:W-:-:S01]  /*23d80*/  NOP ;  /* 0x0000000000007918 */ /* 0x000fc20000000000 */
        /* <DEDUP_REMOVED lines=9> */
[----:B0-----:R-:W4:Y:S04]  /*23e20*/  LDL.LU.64 R18, [R1+0x1688] ;  /* 0x0016880001127983 */ /* 0x001f280000300a00 */
[----:B------:R-:W4:Y:S02]  /*23e30*/  LDL.LU.64 R16, [R1+0x1680] ;  /* 0x0016800001107983 */ /* 0x000f240000300a00 */
[----:B----4-:R-:W-:Y:S02]  /*23e40*/  HMMA.16816.F32 R12, R8, R14, R16 ;  /* 0x0000000e080c723c */ /* 0x010fe40000001810 */
[----:B------:R-:W2:-:S15]  /*23e50*/  LDL.LU.64 R18, [R1+0x1678] ;  /* 0x0016780001127983 */ /* 0x000e9e0000300a00 */
[----:B------:R-:W-:-:S06]  /*23e60*/  NOP ;  /* 0x0000000000007918 */ /* 0x000fcc0000000000 */
[----:B------:R-:W-:Y:S04]  /*23e70*/  STL.64 [R1+0x270], R12 ;  /* 0x0002700c01007387 */ /* 0x000fe80000100a00 */
[----:B------:R-:W-:Y:S04]  /*23e80*/  STL.64 [R1+0x278], R14 ;  /* 0x0002780e01007387 */ /* 0x000fe80000100a00 */
[----:B------:R-:W0:Y:S04]  /*23e90*/  LDSM.16.MT88.4 R12, [R29+UR5+0x5080] ;  /* 0x005080051d0c783b */ /* 0x000e280008004200 */
[----:B0-----:R-:W-:Y:S04]  /*23ea0*/  STL.64 [R1+0x1470], R14 ;  /* 0x0014700e01007387 */ /* 0x001fe80000100a00 */
[----:B------:R-:W-:Y:S01]  /*23eb0*/  STL.64 [R1+0x1468], R12 ;  /* 0x0014680c01007387 */ /* 0x000fe20000100a00 */
        /* <DEDUP_REMOVED lines=35> */
[----:B------:R-:W4:Y:S01]  /*240f0*/  LDL.LU.64 R16, [R1+0x15f8] ;  /* 0x0015f80001107983 */ /* 0x000f220000300a00 */
[----:B------:R-:W-:-:S02]  /*24100*/  IMAD.MOV.U32 R14, RZ, RZ, R24 ;  /* 0x000000ffff0e7224 */ /* 0x000fc400078e0018 */
[----:B------:R-:W-:-:S07]  /*24110*/  IMAD.MOV.U32 R15, RZ, RZ, R2 ;  /* 0x000000ffff0f7224 */ /* 0x000fce00078e0002 */
[----:B----4-:R-:W-:Y:S01]  /*24120*/  HMMA.16816.F32 R12, R8, R14, R16 ;  /* 0x0000000e080c723c */ /* 0x010fe20000001810 */
[----:B------:R-:W2:-:S15]  /*24130*/  LDL.LU.64 R18, [R1+0x15f0] ;  /* 0x0015f00001127983 */ /* 0x000e9e0000300a00 */
[----:B------:R-:W-:-:S07]  /*24140*/  NOP ;  /* 0x0000000000007918 */ /* 0x000fce0000000000 */
[----:B------:R0:W-:Y:S04]  /*24150*/  STL.64 [R1+0x3b0], R12 ;  /* 0x0003b00c01007387 */ /* 0x0001e80000100a00 */
[----:B------:R1:W-:Y:S04]  /*24160*/  STL.64 [R1+0x3b8], R14 ;  /* 0x0003b80e01007387 */ /* 0x0003e80000100a00 */
[----:B0-----:R-:W4:Y:S04]  /*24170*/  LDL.LU R12, [R1+0xc70] ;  /* 0x000c7000010c7983 */ /* 0x001f280000300800 */
[----:B------:R-:W4:Y:S04]  /*24180*/  LDL.LU R13, [R1+0xc74] ;  /* 0x000c7400010d7983 */ /* 0x000f280000300800 */
[----:B-1----:R-:W4:Y:S04]  /*24190*/  LDL.LU R14, [R1+0xc78] ;  /* 0x000c7800010e7983 */ /* 0x002f280000300800 */
[----:B------:R-:W4:Y:S01]  /*241a0*/  LDL.LU R15, [R1+0xc7c] ;  /* 0x000c7c00010f7983 */ /* 0x000f220000300800 */
        /* <DEDUP_REMOVED lines=22> */
[----:B------:R-:W3:Y:S04]  /*24310*/  LDL.LU.64 R20, [R1+0x15a0] ;  /* 0x0015a00001147983 */ /* 0x000ee80000300a00 */
[----:B------:R-:W-:Y:S01]  /*24320*/  STL.64 [R1+0x14c8], R26 ;  /* 0x0014c81a01007387 */ /* 0x000fe20000100a00 */
[C---:B--2---:R-:W-:Y:S06]  /*24330*/  HMMA.16816.F32 R16, R8.reuse, R26, R16 ;  /* 0x0000001a0810723c */ /* 0x044fec0000001810 */
[----:B---3--:R-:W-:-:S15]  /*24340*/  HMMA.16816.F32 R8, R8, R6, R20 ;  /* 0x000000060808723c */ /* 0x008fde0000001814 */
[----:B------:R-:W-:-:S02]  /*24350*/  NOP ;  /* 0x0000000000007918 */ /* 0x000fc40000000000 */
[----:B------:R0:W-:Y:S04]  /*24360*/  STL.64 [R1+0x7d0], R16 ;  /* 0x0007d01001007387 */ /* 0x0001e80000100a00 */
[----:B------:R-:W-:Y:S01]  /*24370*/  STL.64 [R1+0x7d8], R18 ;  /* 0x0007d81201007387 */ /* 0x000fe20000100a00 */
[----:B0-----:R-:W-:Y:S02]  /*24380*/  IMAD.MOV.U32 R17, RZ, RZ, R6 ;  /* 0x000000ffff117224 */ /* 0x001fe400078e0006 */
[----:B------:R-:W-:Y:S02]  /*24390*/  IMAD.MOV.U32 R16, RZ, RZ, R7 ;  /* 0x000000ffff107224 */ /* 0x000fe400078e0007 */
[----:B------:R-:W-:Y:S02]  /*243a0*/  IMAD.MOV.U32 R22, RZ, RZ, R17 ;  /* 0x000000ffff167224 */ /* 0x000fe400078e0011 */
[----:B------:R-:W-:Y:S01]  /*243b0*/  IMAD.MOV.U32 R23, RZ, RZ, R16 ;  /* 0x000000ffff177224 */ /* 0x000fe200078e0010 */
[----:B------:R-:W-:Y:S04]  /*243c0*/  STL.64 [R1+0x7a0], R8 ;  /* 0x0007a00801007387 */ /* 0x000fe80000100a00 */
[----:B------:R0:W-:Y:S04]  /*243d0*/  STL.64 [R1+0x7a8], R10 ;  /* 0x0007a80a01007387 */ /* 0x0001e80000100a00 */
[----:B------:R-:W4:Y:S04]  /*243e0*/  LDL.LU.64 R6, [R1+0x1598] ;  /* 0x0015980001067983 */ /* 0x000f280000300a00 */
[----:B------:R-:W4:Y:S04]  /*243f0*/  LDL.LU.64 R4, [R1+0x1590] ;  /* 0x0015900001047983 */ /* 0x000f280000300a00 */
[----:B0-----:R-:W4:Y:S04]  /*24400*/  LDL.LU.64 R10, [R1+0x118] ;  /* 0x00011800010a7983 */ /* 0x001f280000300a00 */
[----:B------:R-:W-:Y:S04]  /*24410*/  STL [R1+0x1488], R22 ;  /* 0x0014881601007387 */ /* 0x000fe80000100800 */
[----:B------:R-:W2:Y:S04]  /*24420*/  LDL.LU R16, [R1+0xb90] ;  /* 0x000b900001107983 */ /* 0x000ea80000300800 */
[----:B------:R-:W2:Y:S04]  /*24430*/  LDL.LU R17, [R1+0xb94] ;  /* 0x000b940001117983 */ /* 0x000ea80000300800 */
[----:B------:R-:W3:Y:S04]  /*24440*/  LDL.LU R18, [R1+0xb98] ;  /* 0x000b980001127983 */ /* 0x000ee80000300800 */
[----:B------:R-:W3:Y:S04]  /*24450*/  LDL.LU R19, [R1+0xb9c] ;  /* 0x000b9c0001137983 */ /* 0x000ee80000300800 */
[----:B---3--:R0:W-:Y:S04]  /*24460*/  STL.64 [R1+0x1580], R18 ;  /* 0x0015801201007387 */ /* 0x0081e80000100a00 */
[----:B--2---:R-:W-:Y:S04]  /*24470*/  STL.64 [R1+0x1578], R16 ;  /* 0x0015781001007387 */ /* 0x004fe80000100a00 */
[----:B0-----:R-:W2:Y:S04]  /*24480*/  LDL.LU.64 R18, [R1+0x108] ;  /* 0x0001080001127983 */ /* 0x001ea80000300a00 */
[----:B--2---:R4:W-:Y:S04]  /*24490*/  STL.64 [R1+0x1588], R18 ;  /* 0x0015881201007387 */ /* 0x0049e80000100a00 */
[----:B------:R-:W2:Y:S01]  /*244a0*/  LDL.LU.64 R26, [R1+0xc8] ;  /* 0x0000c800011a7983 */ /* 0x000ea20000300a00 */
[----:B----4-:R-:W-:Y:S03]  /*244b0*/  HMMA.16816.F32 R16, R4, R10, R12 ;  /* 0x0000000a0410723c */ /* 0x010fe6000000180c */
[----:B--2---:R0:W-:Y:S04]  /*244c0*/  STL.64 [R1+0x1568], R26 ;  /* 0x0015681a01007387 */ /* 0x0041e80000100a00 */
[----:B0-----:R-:W2:Y:S01]  /*244d0*/  LDL.LU.64 R26, [R1+0xe8] ;  /* 0x0000e800011a7983 */ /* 0x001ea20000300a00 */
[----:B------:R-:W-:-:S02]  /*244e0*/  IMAD.MOV.U32 R12, RZ, RZ, R11 ;  /* 0x000000ffff0c7224 */ /* 0x000fc400078e000b */
[----:B------:R-:W-:-:S14]  /*244f0*/  IMAD.MOV.U32 R13, RZ, RZ, R10 ;  /* 0x000000ffff0d7224 */ /* 0x000fdc00078e000a */
[----:B------:R-:W-:Y:S01]  /*24500*/  IMAD.MOV.U32 R11, RZ, RZ, R19 ;  /* 0x000000ffff0b7224 */ /* 0x000fe200078e0013 */
[----:B--2---:R0:W-:Y:S04]  /*24510*/  STL.64 [R1+0x1570], R26 ;  /* 0x0015701a01007387 */ /* 0x0041e80000100a00 */
[----:B0-----:R-:W2:Y:S04]  /*24520*/  LDL.LU.64 R26, [R1+0xf8] ;  /* 0x0000f800011a7983 */ /* 0x001ea80000300a00 */
[----:B------:R0:W-:Y:S04]  /*24530*/  STL [R1+0x148c], R23 ;  /* 0x00148c1701007387 */ /* 0x0001e80000100800 */
[----:B------:R-:W3:Y:S04]  /*24540*/  LDL.LU R20, [R1+0xb30] ;  /* 0x000b300001147983 */ /* 0x000ee80000300800 */
[----:B------:R-:W3:Y:S04]  /*24550*/  LDL.LU R21, [R1+0xb34] ;  /* 0x000b340001157983 */ /* 0x000ee80000300800 */
[----:B------:R-:W3:Y:S04]  /*24560*/  LDL.LU R22, [R1+0xb38] ;  /* 0x000b380001167983 */ /* 0x000ee80000300800 */
[----:B0-----:R-:W3:Y:S04]  /*24570*/  LDL.LU R23, [R1+0xb3c] ;  /* 0x000b3c0001177983 */ /* 0x001ee80000300800 */
[----:B------:R-:W-:Y:S04]  /*24580*/  STL.64 [R1+0x230], R16 ;  /* 0x0002301001007387 */ /* 0x000fe80000100a00 */
[----:B------:R0:W-:Y:S04]  /*24590*/  STL.64 [R1+0x238], R18 ;  /* 0x0002381201007387 */ /* 0x0001e80000100a00 */
[----:B0-----:R-:W4:Y:S04]  /*245a0*/  LDL.LU.64 R18, [R1+0x1588] ;  /* 0x0015880001127983 */ /* 0x001f280000300a00 */
[----:B------:R0:W-:Y:S04]  /*245b0*/  STL [R1+0x1494], R12 ;  /* 0x0014940c01007387 */ /* 0x0001e80000100800 */
[----:B------:R1:W-:Y:S04]  /*245c0*/  STL [R1+0x1490], R13 ;  /* 0x0014900d01007387 */ /* 0x0003e80000100800 */
[----:B0-----:R-:W4:Y:S04]  /*245d0*/  LDL.LU R12, [R1+0xbb0] ;  /* 0x000bb000010c7983 */ /* 0x001f280000300800 */
[----:B-1----:R-:W4:Y:S04]  /*245e0*/  LDL.LU R13, [R1+0xbb4] ;  /* 0x000bb400010d7983 */ /* 0x002f280000300800 */
[----:B------:R-:W4:Y:S04]  /*245f0*/  LDL.LU R14, [R1+0xbb8] ;  /* 0x000bb800010e7983 */ /* 0x000f280000300800 */
[----:B------:R-:W4:Y:S01]  /*24600*/  LDL.LU R15, [R1+0xbbc] ;  /* 0x000bbc00010f7983 */ /* 0x000f220000300800 */
[----:B------:R-:W-:-:S05]  /*24610*/  IMAD.MOV.U32 R10, RZ, RZ, R17 ;  /* 0x000000ffff0a7224 */ /* 0x000fca00078e0011 */
[----:B------:R0:W-:Y:S04]  /*24620*/  STL [R1+0x12dc], R10 ;  /* 0x0012dc0a01007387 */ /* 0x0001e80000100800 */
[----:B------:R1:W-:Y:S01]  /*24630*/  STL [R1+0x12d8], R11 ;  /* 0x0012d80b01007387 */ /* 0x0003e20000100800 */
[----:B0-----:R-:W-:Y:S02]  /*24640*/  IMAD.MOV.U32 R10, RZ, RZ, R24 ;  /* 0x000000ffff0a7224 */ /* 0x001fe400078e0018 */
[----:B-1----:R-:W-:-:S05]  /*24650*/  IMAD.MOV.U32 R11, RZ, RZ, R2 ;  /* 0x000000ffff0b7224 */ /* 0x002fca00078e0002 */
[----:B------:R0:W-:Y:S04]  /*24660*/  STL.64 [R1+0x1530], R10 ;  /* 0x0015300a01007387 */ /* 0x0001e80000100a00 */
[----:B0-----:R-:W3:Y:S01]  /*24670*/  LDL.LU.64 R10, [R1+0xd8] ;  /* 0x0000d800010a7983 */ /* 0x001ee20000300a00 */
[----:B----4-:R-:W-:-:S15]  /*24680*/  HMMA.16816.F32 R12, R4, R18, R12 ;  /* 0x00000012040c723c */ /* 0x010fde000000180c */
[----:B------:R-:W-:-:S08]  /*24690*/  NOP ;  /* 0x0000000000007918 */ /* 0x000fd00000000000 */
[----:B------:R-:W-:Y:S04]  /*246a0*/  STL.64 [R1+0x220], R12 ;  /* 0x0002200c01007387 */ /* 0x000fe80000100a00 */
[----:B------:R0:W-:Y:S02]  /*246b0*/  STL.64 [R1+0x228], R14 ;  /* 0x0002280e01007387 */ /* 0x0001e40000100a00 */
[----:B0-----:R-:W-:Y:S02]  /*246c0*/  IMAD.MOV.U32 R15, RZ, RZ, R18 ;  /* 0x000000ffff0f7224 */ /* 0x001fe400078e0012 */
[----:B------:R-:W-:Y:S02]  /*246d0*/  IMAD.MOV.U32 R14, RZ, RZ, R19 ;  /* 0x000000ffff0e7224 */ /* 0x000fe400078e0013 */
[----:B------:R-:W2:Y:S04]  /*246e0*/  LDL.LU.64 R18, [R1+0x1580] ;  /* 0x0015800001127983 */ /* 0x000ea80000300a00 */
[----:B------:R-:W2:Y:S04]  /*246f0*/  LDL.LU.64 R16, [R1+0x1578] ;  /* 0x0015780001107983 */ /* 0x000ea80000300a00 */
[----:B------:R0:W-:Y:S04]  /*24700*/  STL [R1+0x149c], R14 ;  /* 0x00149c0e01007387 */ /* 0x0001e80000100800 */
[----:B------:R1:W-:Y:S04]  /*24710*/  STL [R1+0x1498], R15 ;  /* 0x0014980f01007387 */ /* 0x0003e80000100800 */
[----:B------:R-:W3:Y:S04]  /*24720*/  LDL.LU R12, [R1+0xb50] ;  /* 0x000b5000010c7983 */ /* 0x000ee80000300800 */
[----:B------:R-:W3:Y:S04]  /*24730*/  LDL.LU R13, [R1+0xb54] ;  /* 0x000b5400010d7983 */ /* 0x000ee80000300800 */
[----:B0-----:R-:W3:Y:S04]  /*24740*/  LDL.LU R14, [R1+0xb58] ;  /* 0x000b5800010e7983 */ /* 0x001ee80000300800 */
[----:B-1----:R-:W3:Y:S01]  /*24750*/  LDL.LU R15, [R1+0xb5c] ;  /* 0x000b5c00010f7983 */ /* 0x002ee20000300800 */
[----:B--2---:R-:W-:-:S15]  /*24760*/  HMMA.16816.F32 R16, R4, R26, R16 ;  /* 0x0000001a0410723c */ /* 0x004fde0000001810 */
[----:B------:R-:W-:-:S08]  /*24770*/  NOP ;  /* 0x0000000000007918 */ /* 0x000fd00000000000 */
[----:B------:R0:W-:Y:S04]  /*24780*/  STL.64 [R1+0x210], R16 ;  /* 0x0002101001007387 */ /* 0x0001e80000100a00 */
[----:B------:R-:W-:Y:S01]  /*24790*/  STL.64 [R1+0x218], R18 ;  /* 0x0002181201007387 */ /* 0x000fe20000100a00 */
[----:B0-----:R-:W-:Y:S02]  /*247a0*/  IMAD.MOV.U32 R16, RZ, RZ, R27 ;  /* 0x000000ffff107224 */ /* 0x001fe400078e001b */
[----:B------:R-:W-:Y:S02]  /*247b0*/  IMAD.MOV.U32 R17, RZ, RZ, R26 ;  /* 0x000000ffff117224 */ /* 0x000fe400078e001a */
[----:B------:R-:W2:Y:S04]  /*247c0*/  LDL.LU.64 R26, [R1+0x1570] ;  /* 0x00157000011a7983 */ /* 0x000ea80000300a00 */
[----:B------:R0:W-:Y:S04]  /*247d0*/  STL [R1+0x14a4], R16 ;  /* 0x0014a41001007387 */ /* 0x0001e80000100800 */
[----:B------:R1:W-:Y:S04]  /*247e0*/  STL [R1+0x14a0], R17 ;  /* 0x0014a01101007387 */ /* 0x0003e80000100800 */
[----:B0-----:R-:W2:Y:S04]  /*247f0*/  LDL.LU R16, [R1+0xb80] ;  /* 0x000b800001107983 */ /* 0x001ea80000300800 */
[----:B-1----:R-:W2:Y:S04]  /*24800*/  LDL.LU R17, [R1+0xb84] ;  /* 0x000b840001117983 */ /* 0x002ea80000300800 */
[----:B------:R-:W2:Y:S04]  /*24810*/  LDL.LU R18, [R1+0xb88] ;  /* 0x000b880001127983 */ /* 0x000ea80000300800 */
[----:B------:R-:W2:Y:S02]  /*24820*/  LDL.LU R19, [R1+0xb8c] ;  /* 0x000b8c0001137983 */ /* 0x000ea40000300800 */
[----:B--2---:R-:W-:-:S15]  /*24830*/  HMMA.16816.F32 R16, R4, R26, R16 ;  /* 0x0000001a0410723c */ /* 0x004fde0000001810 */
[----:B------:R-:W-:-:S08]  /*24840*/  NOP ;  /* 0x0000000000007918 */ /* 0x000fd00000000000 */
[----:B------:R-:W-:Y:S04]  /*24850*/  STL.64 [R1+0x200], R16 ;  /* 0x0002001001007387 */ /* 0x000fe80000100a00 */
[----:B------:R0:W-:Y:S02]  /*24860*/  STL.64 [R1+0x208], R18 ;  /* 0x0002081201007387 */ /* 0x0001e40000100a00 */
[----:B0-----:R-:W-:Y:S02]  /*24870*/  IMAD.MOV.U32 R19, RZ, RZ, R26 ;  /* 0x000000ffff137224 */ /* 0x001fe400078e001a */
[----:B------:R-:W-:Y:S02]  /*24880*/  IMAD.MOV.U32 R18, RZ, RZ, R27 ;  /* 0x000000ffff127224 */ /* 0x000fe400078e001b */
[----:B------:R-:W2:Y:S01]  /*24890*/  LDL.LU.64 R26, [R1+0x1568] ;  /* 0x00156800011a7983 */ /* 0x000ea20000300a00 */
[----:B---3--:R-:W-:Y:S06]  /*248a0*/  HMMA.16816.F32 R12, R4, R10, R12 ;  /* 0x0000000a040c723c */ /* 0x008fec000000180c */
[----:B------:R-:W-:-:S02]  /*248b0*/  IMAD.MOV.U32 R29, RZ, RZ, R10 ;  /* 0x000000ffff1d7224 */ /* 0x000fc400078e000a */
[----:B------:R-:W-:Y:S01]  /*248c0*/  IMAD.MOV.U32 R2, RZ, RZ, R11 ;  /* 0x000000ffff027224 */ /* 0x000fe200078e000b */
[----:B------:R-:W-:-:S14]  /*248d0*/  STL.64 [R1+0x1500], R18 ;  /* 0x0015001201007387 */ /* 0x000fdc0000100a00 */
[----:B------:R-:W-:Y:S04]  /*248e0*/  STL.64 [R1+0x1f0], R12 ;  /* 0x0001f00c01007387 */ /* 0x000fe80000100a00 */
[----:B------:R-:W-:Y:S01]  /*248f0*/  STL.64 [R1+0x1f8], R14 ;  /* 0x0001f80e01007387 */ /* 0x000fe20000100a00 */
        /* <DEDUP_REMOVED lines=8> */
[----:B------:R-:W4:Y:S04]  /*24980*/  LDL.LU R12, [R1+0xb10] ;  /* 0x000b1000010c7983 */ /* 0x000f280000300800 */
[----:B------:R-:W4:Y:S04]  /*24990*/  LDL.LU R13, [R1+0xb14] ;  /* 0x000b1400010d7983 */ /* 0x000f280000300800 */
[----:B------:R-:W4:Y:S04]  /*249a0*/  LDL.LU R14, [R1+0xb18] ;  /* 0x000b1800010e7983 */ /* 0x000f280000300800 */
[----:B------:R-:W4:Y:S04]  /*249b0*/  LDL.LU R15, [R1+0xb1c] ;  /* 0x000b1c00010f7983 */ /* 0x000f280000300800 */
[----:B---3--:R0:W-:Y:S04]  /*249c0*/  STL.64 [R1+0x1540], R10 ;  /* 0x0015400a01007387 */ /* 0x0081e80000100a00 */
[----:B--2---:R-:W-:Y:S04]  /*249d0*/  STL.64 [R1+0x1538], R8 ;  /* 0x0015380801007387 */ /* 0x004fe80000100a00 */
[----:B0-----:R-:W2:Y:S01]  /*249e0*/  LDL.LU.64 R10, [R1+0xa8] ;  /* 0x0000a800010a7983 */ /* 0x001ea20000300a00 */
[----:B------:R-:W-:-:S02]  /*249f0*/  IMAD.MOV.U32 R23, RZ, RZ, R26 ;  /* 0x000000ffff177224 */ /* 0x000fc400078e001a */
[----:B------:R-:W-:Y:S01]  /*24a00*/  IMAD.MOV.U32 R22, RZ, RZ, R27 ;  /* 0x000000ffff167224 */ /* 0x000fe200078e001b */
[----:B--2---:R0:W-:Y:S04]  /*24a10*/  STL.64 [R1+0x1550], R10 ;  /* 0x0015500a01007387 */ /* 0x0041e80000100a00 */
[----:B0-----:R-:W4:Y:S04]  /*24a20*/  LDL.LU.64 R10, [R1+0xb8] ;  /* 0x0000b800010a7983 */ /* 0x001f280000300a00 */
[----:B------:R0:W-:Y:S04]  /*24a30*/  STL.64 [R1+0x1510], R22 ;  /* 0x0015101601007387 */ /* 0x0001e80000100a00 */
[----:B0-----:R-:W2:Y:S04]  /*24a40*/  LDL.LU.64 R22, [R1+0x88] ;  /* 0x0000880001167983 */ /* 0x001ea80000300a00 */
[----:B--2---:R0:W-:Y:S04]  /*24a50*/  STL.64 [R1+0x1528], R22 ;  /* 0x0015281601007387 */ /* 0x0041e80000100a00 */
[----:B0-----:R-:W2:Y:S04]  /*24a60*/  LDL.LU.64 R22, [R1+0x98] ;  /* 0x0000980001167983 */ /* 0x001ea80000300a00 */
[----:B--2---:R0:W-:Y:S04]  /*24a70*/  STL.64 [R1+0x1548], R22 ;  /* 0x0015481601007387 */ /* 0x0041e80000100a00 */
[----:B------:R-:W2:Y:S04]  /*24a80*/  LDL.LU R20, [R1+0xae0] ;  /* 0x000ae00001147983 */ /* 0x000ea80000300800 */
[----:B------:R-:W2:Y:S04]  /*24a90*/  LDL.LU R21, [R1+0xae4] ;  /* 0x000ae40001157983 */ /* 0x000ea80000300800 */
[----:B0-----:R-:W2:Y:S04]  /*24aa0*/  LDL.LU R22, [R1+0xae8] ;  /* 0x000ae80001167983 */ /* 0x001ea80000300800 */
[----:B------:R-:W2:Y:S04]  /*24ab0*/  LDL.LU R23, [R1+0xaec] ;  /* 0x000aec0001177983 */ /* 0x000ea80000300800 */
[----:B------:R-:W3:Y:S04]  /*24ac0*/  LDL.LU R24, [R1+0x8d0] ;  /* 0x0008d00001187983 */ /* 0x000ee80000300800 */
[----:B------:R-:W3:Y:S01]  /*24ad0*/  LDL.LU R25, [R1+0x8d4] ;  /* 0x0008d40001197983 */ /* 0x000ee20000300800 */
[----:B------:R-:W-:-:S02]  /*24ae0*/  IMAD.MOV.U32 R26, RZ, RZ, R3 ;  /* 0x000000ffff1a7224 */ /* 0x000fc400078e0003 */
[----:B------:R-:W-:Y:S01]  /*24af0*/  IMAD.MOV.U32 R27, RZ, RZ, R0 ;  /* 0x000000ffff1b7224 */ /* 0x000fe200078e0000 */
[----:B------:R-:W4:Y:S04]  /*24b00*/  LDL.LU R3, [R1+0x1564] ;  /* 0x0015640001037983 */ /* 0x000f280000300800 */
[----:B------:R-:W2:Y:S04]  /*24b10*/  LDL.LU R0, [R1+0x1560] ;  /* 0x0015600001007983 */ /* 0x000ea80000300800 */
[----:B------:R0:W-:Y:S04]  /*24b20*/  STL.64 [R1+0x14d8], R26 ;  /* 0x0014d81a01007387 */ /* 0x0001e80000100a00 */
[----:B---3--:R1:W-:Y:S04]  /*24b30*/  STL.64 [R1+0x14d0], R24 ;  /* 0x0014d01801007387 */ /* 0x0083e80000100a00 */
[----:B0-----:R-:W3:Y:S01]  /*24b40*/  LDL.LU.64 R26, [R1+0x58] ;  /* 0x00005800011a7983 */ /* 0x001ee20000300a00 */
[----:B--2---:R-:W-:-:S02]  /*24b50*/  IMAD.MOV.U32 R16, RZ, RZ, R0 ;  /* 0x000000ffff107224 */ /* 0x004fc400078e0000 */
[----:B----4-:R-:W-:Y:S01]  /*24b60*/  IMAD.MOV.U32 R17, RZ, RZ, R3 ;  /* 0x000000ffff117224 */ /* 0x010fe200078e0003 */
[----:B------:R-:W-:Y:S01]  /*24b70*/  HMMA.16816.F32 R12, R4, R10, R12 ;  /* 0x0000000a040c723c */ /* 0x000fe2000000180c */
[----:B---3--:R0:W-:Y:S04]  /*24b80*/  STL.64 [R1+0x14e8], R26 ;  /* 0x0014e81a01007387 */ /* 0x0081e80000100a00 */
[----:B-1----:R-:W2:Y:S04]  /*24b90*/  LDL.LU R24, [R1+0x530] ;  /* 0x0005300001187983 */ /* 0x002ea80000300800 */
[----:B------:R-:W2:Y:S04]  /*24ba0*/  LDL.LU R25, [R1+0x534] ;  /* 0x0005340001197983 */ /* 0x000ea80000300800 */
[----:B0-----:R-:W3:Y:S04]  /*24bb0*/  LDL.LU R26, [R1+0x538] ;  /* 0x00053800011a7983 */ /* 0x001ee80000300800 */
[----:B------:R-:W3:Y:S04]  /*24bc0*/  LDL.LU R27, [R1+0x53c] ;  /* 0x00053c00011b7983 */ /* 0x000ee80000300800 */
[----:B------:R-:W4:Y:S04]  /*24bd0*/  LDL.LU R0, [R1+0x155c] ;  /* 0x00155c0001007983 */ /* 0x000f280000300800 */
[----:B------:R-:W4:Y:S04]  /*24be0*/  LDL.LU R3, [R1+0x1558] ;  /* 0x0015580001037983 */ /* 0x000f280000300800 */
[----:B------:R-:W2:Y:S04]  /*24bf0*/  LDL.LU R18, [R1+0xa68] ;  /* 0x000a680001127983 */ /* 0x000ea80000300800 */
[----:B------:R-:W2:Y:S04]  /*24c00*/  LDL.LU R19, [R1+0xa6c] ;  /* 0x000a6c0001137983 */ /* 0x000ea80000300800 */
[----:B--2---:R-:W-:Y:S04]  /*24c10*/  STL.64 [R1+0x1520], R18 ;  /* 0x0015201201007387 */ /* 0x004fe80000100a00 */
[----:B------:R0:W-:Y:S04]  /*24c20*/  STL.64 [R1+0x1518], R16 ;  /* 0x0015181001007387 */ /* 0x0001e80000100a00 */
[----:B0-----:R-:W2:Y:S04]  /*24c30*/  LDL.LU R16, [R1+0xa80] ;  /* 0x000a800001107983 */ /* 0x001ea80000300800 */
[----:B------:R-:W2:Y:S04]  /*24c40*/  LDL.LU R17, [R1+0xa84] ;  /* 0x000a840001117983 */ /* 0x000ea80000300800 */
[----:B---3--:R0:W-:Y:S04]  /*24c50*/  STL.64 [R1+0x14f8], R26 ;  /* 0x0014f81a01007387 */ /* 0x0081e80000100a00 */
[----:B------:R-:W-:Y:S04]  /*24c60*/  STL.64 [R1+0x14f0], R24 ;  /* 0x0014f01801007387 */ /* 0x000fe80000100a00 */
[----:B0-----:R-:W3:Y:S04]  /*24c70*/  LDL.LU.64 R26, [R1+0x78] ;  /* 0x00007800011a7983 */ /* 0x001ee80000300a00 */
[----:B------:R0:W-:Y:S04]  /*24c80*/  STL.64 [R1+0x1d0], R12 ;  /* 0x0001d00c01007387 */ /* 0x0001e80000100a00 */
[----:B------:R-:W-:Y:S01]  /*24c90*/  STL.64 [R1+0x1d8], R14 ;  /* 0x0001d80e01007387 */ /* 0x000fe20000100a00 */
[----:B0-----:R-:W-:-:S02]  /*24ca0*/  IMAD.MOV.U32 R12, RZ, RZ, R10 ;  /* 0x000000ffff0c7224 */ /* 0x001fc400078e000a */
[----:B------:R-:W-:Y:S02]  /*24cb0*/  IMAD.MOV.U32 R13, RZ, RZ, R11 ;  /* 0x000000ffff0d7224 */ /* 0x000fe400078e000b */
[----:B------:R-:W2:Y:S01]  /*24cc0*/  LDL.LU.64 R10, [R1+0x1550] ;  /* 0x00155000010a7983 */ /* 0x000ea20000300a00 */
[----:B----4-:R-:W-:Y:S02]  /*24cd0*/  IMAD.MOV.U32 R18, RZ, RZ, R3 ;  /* 0x000000ffff127224 */ /* 0x010fe400078e0003 */
        /* <DEDUP_REMOVED lines=9> */
[----:B--2---:R-:W-:-:S15]  /*24d70*/  HMMA.16816.F32 R8, R4, R22, R8 ;  /* 0x000000160408723c */ /* 0x004fde0000001808 */
[----:B------:R-:W-:-:S08]  /*24d80*/  NOP ;  /* 0x0000000000007918 */ /* 0x000fd00000000000 */
[----:B------:R0:W-:Y:S04]  /*24d90*/  STL.64 [R1+0x1b0], R8 ;  /* 0x0001b00801007387 */ /* 0x0001e80000100a00 */
[----:B------:R1:W-:Y:S01]  /*24da0*/  STL.64 [R1+0x1b8], R10 ;  /* 0x0001b80a01007387 */ /* 0x0003e20000100a00 */
[----:B0-----:R-:W-:-:S03]  /*24db0*/  IMAD.MOV.U32 R9, RZ, RZ, R22 ;  /* 0x000000ffff097224 */ /* 0x001fc600078e0016 */
[----:B-1----:R-:W2:Y:S01]  /*24dc0*/  LDL.LU.64 R10, [R1+0x1530] ;  /* 0x00153000010a7983 */ /* 0x002ea20000300a00 */
[----:B------:R-:W-:-:S03]  /*24dd0*/  IMAD.MOV.U32 R8, RZ, RZ, R23 ;  /* 0x000000ffff087224 */ /* 0x000fc600078e0017 */
[----:B------:R-:W4:Y:S02]  /*24de0*/  LDL.LU.64 R22, [R1+0x1528] ;  /* 0x0015280001167983 */ /* 0x000f240000300a00 */
[----:B----4-:R-:W-:Y:S06]  /*24df0*/  HMMA.16816.F32 R16, R4, R22, R16 ;  /* 0x000000160410723c */ /* 0x010fec0000001810 */
[----:B------:R-:W-:Y:S02]  /*24e00*/  IMAD.MOV.U32 R14, RZ, RZ, R22 ;  /* 0x000000ffff0e7224 */ /* 0x000fe400078e0016 */
[----:B------:R-:W-:-:S15]  /*24e10*/  IMAD.MOV.U32 R15, RZ, RZ, R23 ;  /* 0x000000ffff0f7224 */ /* 0x000fde00078e0017 */
[----:B------:R-:W-:Y:S04]  /*24e20*/  STL.64 [R1+0x360], R16 ;  /* 0x0003601001007387 */ /* 0x000fe80000100a00 */
[----:B------:R0:W-:Y:S04]  /*24e30*/  STL.64 [R1+0x368], R18 ;  /* 0x0003681201007387 */ /* 0x0001e80000100a00 */
[----:B0-----:R-:W3:Y:S04]  /*24e40*/  LDL.LU.64 R18, [R1+0x1520] ;  /* 0x0015200001127983 */ /* 0x001ee80000300a00 */
[----:B------:R-:W3:Y:S04]  /*24e50*/  LDL.LU.64 R16, [R1+0x1518] ;  /* 0x0015180001107983 */ /* 0x000ee80000300a00 */
[----:B------:R-:W4:Y:S04]  /*24e60*/  LDL.LU.64 R22, [R1+0x1510] ;  /* 0x0015100001167983 */ /* 0x000f280000300a00 */
[----:B------:R-:W-:Y:S04]  /*24e70*/  STL.64 [R1+0x14b0], R14 ;  /* 0x0014b00e01007387 */ /* 0x000fe80000100a00 */
[----:B------:R0:W-:Y:S04]  /*24e80*/  STL.64 [R1+0x14a8], R12 ;  /* 0x0014a80c01007387 */ /* 0x0001e80000100a00 */
[----:B0-----:R-:W2:Y:S04]  /*24e90*/  LDL.LU R12, [R1+0x8b0] ;  /* 0x0008b000010c7983 */ /* 0x001ea80000300800 */
[----:B------:R-:W2:Y:S04]  /*24ea0*/  LDL.LU R13, [R1+0x8b4] ;  /* 0x0008b400010d7983 */ /* 0x000ea80000300800 */
[----:B------:R-:W3:Y:S01]  /*24eb0*/  LDL.LU R14, [R1+0x8b8] ;  /* 0x0008b800010e7983 */ /* 0x000ee20000300800 */
[----:B------:R-:W-:-:S03]  /*24ec0*/  IMAD.MOV.U32 R15, RZ, RZ, R28 ;  /* 0x000000ffff0f7224 */ /* 0x000fc600078e001c */
[----:B------:R-:W4:Y:S04]  /*24ed0*/  LDL.LU R28, [R1+0x1508] ;  /* 0x00150800011c7983 */ /* 0x000f280000300800 */
[----:B---3--:R0:W-:Y:S04]  /*24ee0*/  STL.64 [R1+0x14c0], R14 ;  /* 0x0014c00e01007387 */ /* 0x0081e80000100a00 */
[----:B--2---:R1:W-:Y:S04]  /*24ef0*/  STL.64 [R1+0x14b8], R12 ;  /* 0x0014b80c01007387 */ /* 0x0043e80000100a00 */
[----:B0-----:R-:W2:Y:S01]  /*24f00*/  LDL.LU.64 R14, [R1+0x48] ;  /* 0x00004800010e7983 */ /* 0x001ea20000300a00 */
[----:B------:R-:W-:Y:S03]  /*24f10*/  HMMA.16816.F32 R16, R4, R26, R16 ;  /* 0x0000001a0410723c */ /* 0x000fe60000001810 */
[----:B--2---:R0:W-:Y:S04]  /*24f20*/  STL.64 [R1+0x14e0], R14 ;  /* 0x0014e00e01007387 */ /* 0x0041e80000100a00 */
[----:B-1----:R-:W2:Y:S04]  /*24f30*/  LDL.LU R12, [R1+0x520] ;  /* 0x00052000010c7983 */ /* 0x002ea80000300800 */
[----:B------:R-:W2:Y:S04]  /*24f40*/  LDL.LU R13, [R1+0x524] ;  /* 0x00052400010d7983 */ /* 0x000ea80000300800 */
[----:B0-----:R-:W2:Y:S01]  /*24f50*/  LDL.LU R14, [R1+0x528] ;  /* 0x00052800010e7983 */ /* 0x001ea20000300800 */
[----:B----4-:R-:W-:-:S03]  /*24f60*/  IMAD.MOV.U32 R15, RZ, RZ, R28 ;  /* 0x000000ffff0f7224 */ /* 0x010fc600078e001c */
[----:B------:R-:W3:Y:S04]  /*24f70*/  LDL.LU.64 R20, [R1+0xc88] ;  /* 0x000c880001147983 */ /* 0x000ee80000300a00 */
[----:B------:R-:W4:Y:S04]  /*24f80*/  LDL.LU R28, [R1+0xc98] ;  /* 0x000c9800011c7983 */ /* 0x000f280000300800 */
[----:B------:R0:W-:Y:S04]  /*24f90*/  STL.64 [R1+0x390], R16 ;  /* 0x0003901001007387 */ /* 0x0001e80000100a00 */
[----:B------:R1:W-:Y:S01]  /*24fa0*/  STL.64 [R1+0x398], R18 ;  /* 0x0003981201007387 */ /* 0x0003e20000100a00 */
[----:B0-----:R-:W-:-:S03]  /*24fb0*/  IMAD.MOV.U32 R16, RZ, RZ, R26 ;  /* 0x000000ffff107224 */ /* 0x001fc600078e001a */
[----:B-1----:R-:W3:Y:S01]  /*24fc0*/  LDL.LU.64 R18, [R1+0x1500] ;  /* 0x0015000001127983 */ /* 0x002ee20000300a00 */
[----:B------:R-:W-:-:S03]  /*24fd0*/  IMAD.MOV.U32 R17, RZ, RZ, R27 ;  /* 0x000000ffff117224 */ /* 0x000fc600078e001b */
[----:B------:R-:W2:Y:S04]  /*24fe0*/  LDL.LU.64 R26, [R1+0x14f8] ;  /* 0x0014f800011a7983 */ /* 0x000ea80000300a00 */
[----:B------:R-:W2:Y:S02]  /*24ff0*/  LDL.LU.64 R24, [R1+0x14f0] ;  /* 0x0014f00001187983 */ /* 0x000ea40000300a00 */
[----:B--2---:R-:W-:-:S15]  /*25000*/  HMMA.16816.F32 R24, R4, R10, R24 ;  /* 0x0000000a0418723c */ /* 0x004fde0000001818 */
[----:B------:R-:W-:-:S08]  /*25010*/  NOP ;  /* 0x0000000000007918 */ /* 0x000fd00000000000 */
[----:B------:R-:W-:Y:S04]  /*25020*/  STL.64 [R1+0x530], R24 ;  /* 0x0005301801007387 */ /* 0x000fe80000100a00 */
[----:B------:R0:W-:Y:S04]  /*25030*/  STL.64 [R1+0x538], R26 ;  /* 0x0005381a01007387 */ /* 0x0001e80000100a00 */
[----:B0-----:R-:W2:Y:S04]  /*25040*/  LDL.LU.64 R26, [R1+0x14e8] ;  /* 0x0014e800011a7983 */ /* 0x001ea80000300a00 */
[----:B------:R0:W-:Y:S01]  /*25050*/  STL.64 [R1+0x1360], R10 ;  /* 0x0013600a01007387 */ /* 0x0001e20000100a00 */
[----:B--2---:R-:W-:Y:S06]  /*25060*/  HMMA.16816.F32 R12, R4, R26, R12 ;  /* 0x0000001a040c723c */ /* 0x004fec000000180c */
[----:B0-----:R-:W-:-:S02]  /*25070*/  IMAD.MOV.U32 R11, RZ, RZ, R26 ;  /* 0x000000ffff0b7224 */ /* 0x001fc400078e001a */
        /* <DEDUP_REMOVED lines=20> */
[----:B------:R-:W4:Y:S04]  /*251c0*/  LDL.LU.64 R12, [R1+0x14a8] ;  /* 0x0014a800010c7983 */ /* 0x000f280000300a00 */
[----:B------:R0:W-:Y:S02]  /*251d0*/  STL.64 [R1+0x1328], R26 ;  /* 0x0013281a01007387 */ /* 0x0001e40000100a00 */
[----:B0-----:R-:W-:-:S02]  /*251e0*/  IMAD.MOV.U32 R26, RZ, RZ, R25 ;  /* 0x000000ffff1a7224 */ /* 0x001fc400078e0019 */
[----:B------:R-:W-:-:S05]  /*251f0*/  IMAD.MOV.U32 R27, RZ, RZ, R24 ;  /* 0x000000ffff1b7224 */ /* 0x000fca00078e0018 */
[----:B------:R0:W-:Y:S02]  /*25200*/  STL.64 [R1+0x1340], R26 ;  /* 0x0013401a01007387 */ /* 0x0001e40000100a00 */
[----:B0-----:R-:W-:Y:S02]  /*25210*/  IMAD.MOV.U32 R26, RZ, RZ, R11 ;  /* 0x000000ffff1a7224 */ /* 0x001fe400078e000b */
[----:B------:R-:W-:-:S05]  /*25220*/  IMAD.MOV.U32 R27, RZ, RZ, R10 ;  /* 0x000000ffff1b7224 */ /* 0x000fca00078e000a */
[----:B------:R0:W-:Y:S04]  /*25230*/  STL.64 [R1+0x1358], R26 ;  /* 0x0013581a01007387 */ /* 0x0001e80000100a00 */
[----:B------:R-:W3:Y:S04]  /*25240*/  LDL.LU R24, [R1+0x780] ;  /* 0x0007800001187983 */ /* 0x000ee80000300800 */
[----:B------:R-:W3:Y:S04]  /*25250*/  LDL.LU R25, [R1+0x784] ;  /* 0x0007840001197983 */ /* 0x000ee80000300800 */
[----:B0-----:R-:W2:Y:S04]  /*25260*/  LDL.LU R26, [R1+0x788] ;  /* 0x00078800011a7983 */ /* 0x001ea80000300800 */
[----:B------:R-:W2:Y:S01]  /*25270*/  LDL.LU R27, [R1+0x78c] ;  /* 0x00078c00011b7983 */ /* 0x000ea20000300800 */
[----:B------:R-:W-:-:S02]  /*25280*/  IMAD.MOV.U32 R10, RZ, RZ, R16 ;  /* 0x000000ffff0a7224 */ /* 0x000fc400078e0010 */
[----:B------:R-:W-:Y:S01]  /*25290*/  IMAD.MOV.U32 R11, RZ, RZ, R17 ;  /* 0x000000ffff0b7224 */ /* 0x000fe200078e0011 */
[----:B--2---:R-:W-:Y:S04]  /*252a0*/  STL.64 [R1+0x1370], R26 ;  /* 0x0013701a01007387 */ /* 0x004fe80000100a00 */
[----:B---3--:R0:W-:Y:S04]  /*252b0*/  STL.64 [R1+0x1368], R24 ;  /* 0x0013681801007387 */ /* 0x0081e80000100a00 */
[----:B------:R-:W2:Y:S04]  /*252c0*/  LDL.LU R16, [R1+0x14a4] ;  /* 0x0014a40001107983 */ /* 0x000ea80000300800 */
[----:B------:R-:W3:Y:S04]  /*252d0*/  LDL.LU R17, [R1+0x14a0] ;  /* 0x0014a00001117983 */ /* 0x000ee80000300800 */
[----:B------:R1:W-:Y:S04]  /*252e0*/  STL.64 [R1+0x1378], R10 ;  /* 0x0013780a01007387 */ /* 0x0003e80000100a00 */
[----:B0-----:R-:W4:Y:S04]  /*252f0*/  LDL.LU R24, [R1+0xbc0] ;  /* 0x000bc00001187983 */ /* 0x001f280000300800 */
[----:B------:R-:W4:Y:S04]  /*25300*/  LDL.LU R25, [R1+0xbc4] ;  /* 0x000bc40001197983 */ /* 0x000f280000300800 */
[----:B------:R-:W2:Y:S04]  /*25310*/  LDL.LU R26, [R1+0xbc8] ;  /* 0x000bc800011a7983 */ /* 0x000ea80000300800 */
[----:B------:R-:W2:Y:S01]  /*25320*/  LDL.LU R27, [R1+0xbcc] ;  /* 0x000bcc00011b7983 */ /* 0x000ea20000300800 */
[----:B-1----:R-:W-:-:S02]  /*25330*/  IMAD.MOV.U32 R10, RZ, RZ, R14 ;  /* 0x000000ffff0a7224 */ /* 0x002fc400078e000e */
[----:B------:R-:W-:Y:S01]  /*25340*/  IMAD.MOV.U32 R11, RZ, RZ, R15 ;  /* 0x000000ffff0b7224 */ /* 0x000fe200078e000f */
[----:B--2---:R-:W-:Y:S04]  /*25350*/  STL.64 [R1+0x1388], R26 ;  /* 0x0013881a01007387 */ /* 0x004fe80000100a00 */
[----:B----4-:R0:W-:Y:S04]  /*25360*/  STL.64 [R1+0x1380], R24 ;  /* 0x0013801801007387 */ /* 0x0101e80000100a00 */
[----:B------:R-:W2:Y:S04]  /*25370*/  LDL.LU R14, [R1+0x149c] ;  /* 0x00149c00010e7983 */ /* 0x000ea80000300800 */
[----:B------:R-:W4:Y:S04]  /*25380*/  LDL.LU R15, [R1+0x1498] ;  /* 0x00149800010f7983 */ /* 0x000f280000300800 */
[----:B------:R1:W-:Y:S04]  /*25390*/  STL.64 [R1+0x1390], R10 ;  /* 0x0013900a01007387 */ /* 0x0003e80000100a00 */
[----:B0-----:R-:W3:Y:S04]  /*253a0*/  LDL.LU R24, [R1+0xbd0] ;  /* 0x000bd00001187983 */ /* 0x001ee80000300800 */
[----:B------:R-:W3:Y:S04]  /*253b0*/  LDL.LU R25, [R1+0xbd4] ;  /* 0x000bd40001197983 */ /* 0x000ee80000300800 */
[----:B------:R-:W2:Y:S04]  /*253c0*/  LDL.LU R26, [R1+0xbd8] ;  /* 0x000bd800011a7983 */ /* 0x000ea80000300800 */
[----:B------:R-:W2:Y:S01]  /*253d0*/  LDL.LU R27, [R1+0xbdc] ;  /* 0x000bdc00011b7983 */ /* 0x000ea20000300800 */
[----:B-1----:R-:W-:-:S02]  /*253e0*/  IMAD.MOV.U32 R10, RZ, RZ, R9 ;  /* 0x000000ffff0a7224 */ /* 0x002fc400078e0009 */
[----:B------:R-:W-:Y:S01]  /*253f0*/  IMAD.MOV.U32 R11, RZ, RZ, R8 ;  /* 0x000000ffff0b7224 */ /* 0x000fe200078e0008 */
[----:B--2---:R-:W-:Y:S04]  /*25400*/  STL.64 [R1+0x13a0], R26 ;  /* 0x0013a01a01007387 */ /* 0x004fe80000100a00 */
[----:B---3--:R0:W-:Y:S04]  /*25410*/  STL.64 [R1+0x1398], R24 ;  /* 0x0013981801007387 */ /* 0x0081e80000100a00 */
[----:B------:R1:W-:Y:S04]  /*25420*/  STL.64 [R1+0x13a8], R10 ;  /* 0x0013a80a01007387 */ /* 0x0003e80000100a00 */
[----:B0-----:R-:W2:Y:S04]  /*25430*/  LDL.LU R24, [R1+0xbe0] ;  /* 0x000be00001187983 */ /* 0x001ea80000300800 */
[----:B------:R-:W2:Y:S04]  /*25440*/  LDL.LU R25, [R1+0xbe4] ;  /* 0x000be40001197983 */ /* 0x000ea80000300800 */
[----:B------:R-:W3:Y:S04]  /*25450*/  LDL.LU R26, [R1+0xbe8] ;  /* 0x000be800011a7983 */ /* 0x000ee80000300800 */
[----:B------:R-:W3:Y:S04]  /*25460*/  LDL.LU R27, [R1+0xbec] ;  /* 0x000bec00011b7983 */ /* 0x000ee80000300800 */
[----:B---3--:R0:W-:Y:S04]  /*25470*/  STL.64 [R1+0x13b8], R26 ;  /* 0x0013b81a01007387 */ /* 0x0081e80000100a00 */
[----:B--2---:R-:W-:Y:S04]  /*25480*/  STL.64 [R1+0x13b0], R24 ;  /* 0x0013b01801007387 */ /* 0x004fe80000100a00 */
[----:B------:R-:W2:Y:S04]  /*25490*/  LDL.LU R8, [R1+0xbf0] ;  /* 0x000bf00001087983 */ /* 0x000ea80000300800 */
[----:B------:R-:W2:Y:S04]  /*254a0*/  LDL.LU R9, [R1+0xbf4] ;  /* 0x000bf40001097983 */ /* 0x000ea80000300800 */
[----:B-1----:R-:W3:Y:S04]  /*254b0*/  LDL.LU R10, [R1+0xbf8] ;  /* 0x000bf800010a7983 */ /* 0x002ee80000300800 */
[----:B------:R-:W3:Y:S01]  /*254c0*/  LDL.LU R11, [R1+0xbfc] ;  /* 0x000bfc00010b7983 */ /* 0x000ee20000300800 */
[----:B0-----:R-:W-:-:S02]  /*254d0*/  IMAD.MOV.U32 R26, RZ, RZ, R12 ;  /* 0x000000ffff1a7224 */ /* 0x001fc400078e000c */
[----:B------:R-:W-:Y:S01]  /*254e0*/  IMAD.MOV.U32 R27, RZ, RZ, R13 ;  /* 0x000000ffff1b7224 */ /* 0x000fe200078e000d */
[----:B---3--:R-:W-:Y:S04]  /*254f0*/  STL.64 [R1+0x13c8], R10 ;  /* 0x0013c80a01007387 */ /* 0x008fe80000100a00 */
[----:B--2---:R0:W-:Y:S04]  /*25500*/  STL.64 [R1+0x13c0], R8 ;  /* 0x0013c00801007387 */ /* 0x0041e80000100a00 */
        /* <DEDUP_REMOVED lines=12> */
[----:B------:R-:W2:Y:S04]  /*255d0*/  LDL.LU R22, [R1+0x1488] ;  /* 0x0014880001167983 */ /* 0x000ea80000300800 */
[----:B------:R1:W-:Y:S04]  /*255e0*/  STL.64 [R1+0x13e8], R26 ;  /* 0x0013e81a01007387 */ /* 0x0003e80000100a00 */
[----:B0-----:R-:W4:Y:S04]  /*255f0*/  LDL.LU R8, [R1+0xc10] ;  /* 0x000c100001087983 */ /* 0x001f280000300800 */
[----:B------:R-:W4:Y:S04]  /*25600*/  LDL.LU R9, [R1+0xc14] ;  /* 0x000c140001097983 */ /* 0x000f280000300800 */
[----:B------:R-:W3:Y:S04]  /*25610*/  LDL.LU R10, [R1+0xc18] ;  /* 0x000c1800010a7983 */ /* 0x000ee80000300800 */
[----:B------:R-:W3:Y:S01]  /*25620*/  LDL.LU R11, [R1+0xc1c] ;  /* 0x000c1c00010b7983 */ /* 0x000ee20000300800 */
[----:B-1----:R-:W-:-:S02]  /*25630*/  IMAD.MOV.U32 R26, RZ, RZ, R29 ;  /* 0x000000ffff1a7224 */ /* 0x002fc400078e001d */
[----:B------:R-:W-:Y:S01]  /*25640*/  IMAD.MOV.U32 R27, RZ, RZ, R2 ;  /* 0x000000ffff1b7224 */ /* 0x000fe200078e0002 */
[----:B---3--:R-:W-:Y:S04]  /*25650*/  STL.64 [R1+0x13f8], R10 ;  /* 0x0013f80a01007387 */ /* 0x008fe80000100a00 */
[----:B----4-:R-:W-:Y:S04]  /*25660*/  STL.64 [R1+0x13f0], R8 ;  /* 0x0013f00801007387 */ /* 0x010fe80000100a00 */
[----:B------:R-:W3:Y:S04]  /*25670*/  LDL.LU R29, [R1+0x1484] ;  /* 0x00148400011d7983 */ /* 0x000ee80000300800 */
[----:B------:R-:W4:Y:S04]  /*25680*/  LDL.LU R2, [R1+0x1480] ;  /* 0x0014800001027983 */ /* 0x000f280000300800 */
[----:B------:R0:W-:Y:S02]  /*25690*/  STL.64 [R1+0x1400], R26 ;  /* 0x0014001a01007387 */ /* 0x0001e40000100a00 */
[----:B0-----:R-:W-:-:S02]  /*256a0*/  IMAD.MOV.U32 R26, RZ, RZ, R19 ;  /* 0x000000ffff1a7224 */ /* 0x001fc400078e0013 */
[----:B------:R-:W-:-:S05]  /*256b0*/  IMAD.MOV.U32 R27, RZ, RZ, R18 ;  /* 0x000000ffff1b7224 */ /* 0x000fca00078e0012 */
[----:B------:R0:W-:Y:S04]  /*256c0*/  STL.64 [R1+0x1418], R26 ;  /* 0x0014181a01007387 */ /* 0x0001e80000100a00 */
[----:B------:R-:W2:Y:S04]  /*256d0*/  LDL.LU R8, [R1+0xc20] ;  /* 0x000c200001087983 */ /* 0x000ea80000300800 */
[----:B------:R-:W2:Y:S04]  /*256e0*/  LDL.LU R9, [R1+0xc24] ;  /* 0x000c240001097983 */ /* 0x000ea80000300800 */
[----:B------:R-:W3:Y:S04]  /*256f0*/  LDL.LU R10, [R1+0xc28] ;  /* 0x000c2800010a7983 */ /* 0x000ee80000300800 */
[----:B------:R-:W3:Y:S01]  /*25700*/  LDL.LU R11, [R1+0xc2c] ;  /* 0x000c2c00010b7983 */ /* 0x000ee20000300800 */
[----:B0-----:R-:W-:-:S02]  /*25710*/  IMAD.MOV.U32 R26, RZ, RZ, R17 ;  /* 0x000000ffff1a7224 */ /* 0x001fc400078e0011 */
        /* <DEDUP_REMOVED lines=21> */
[----:B------:R-:W4:Y:S04]  /*25870*/  LDL.LU R14, [R1+0x888] ;  /* 0x00088800010e7983 */ /* 0x000f280000300800 */
[----:B------:R-:W4:Y:S04]  /*25880*/  LDL.LU R15, [R1+0x88c] ;  /* 0x00088c00010f7983 */ /* 0x000f280000300800 */
[----:B---3--:R-:W-:Y:S04]  /*25890*/  STL.64 [R1+0x1440], R10 ;  /* 0x0014400a01007387 */ /* 0x008fe80000100a00 */
[----:B--2---:R0:W-:Y:S04]  /*258a0*/  STL.64 [R1+0x1438], R8 ;  /* 0x0014380801007387 */ /* 0x0041e80000100a00 */
        /* <DEDUP_REMOVED lines=10> */
[----:B------:R-:W3:Y:S04]  /*25950*/  LDL.LU R17, [R1+0xca0] ;  /* 0x000ca00001117983 */ /* 0x000ee80000300800 */
[----:B------:R-:W4:Y:S04]  /*25960*/  LDL.LU R18, [R1+0xe94] ;  /* 0x000e940001127983 */ /* 0x000f280000300800 */
[----:B------:R-:W4:Y:S04]  /*25970*/  LDL.LU R19, [R1+0xe8c] ;  /* 0x000e8c0001137983 */ /* 0x000f280000300800 */
[----:B----4-:R-:W-:Y:S04]  /*25980*/  STL.64 [R1+0x1320], R18 ;  /* 0x0013201201007387 */ /* 0x010fe80000100a00 */
[----:B---3--:R0:W-:Y:S04]  /*25990*/  STL [R1+0x1318], R17 ;  /* 0x0013181101007387 */ /* 0x0081e80000100800 */
[----:B------:R-:W3:Y:S04]  /*259a0*/  LDL.LU R16, [R1+0x740] ;  /* 0x0007400001107983 */ /* 0x000ee80000300800 */
[----:B0-----:R-:W3:Y:S01]  /*259b0*/  LDL.LU R17, [R1+0x744] ;  /* 0x0007440001117983 */ /* 0x001ee20000300800 */
[----:B------:R-:W-:-:S02]  /*259c0*/  IMAD.MOV.U32 R18, RZ, RZ, R2 ;  /* 0x000000ffff127224 */ /* 0x000fc400078e0002 */
[----:B------:R-:W-:Y:S01]  /*259d0*/  IMAD.MOV.U32 R19, RZ, RZ, R29 ;  /* 0x000000ffff137224 */ /* 0x000fe200078e001d */
[----:B------:R-:W4:Y:S04]  /*259e0*/  LDL.LU R2, [R1+0x147c] ;  /* 0x00147c0001027983 */ /* 0x000f280000300800 */
[----:B------:R-:W2:Y:S04]  /*259f0*/  LDL.LU R29, [R1+0x1478] ;  /* 0x00147800011d7983 */ /* 0x000ea80000300800 */
[----:B------:R-:W-:Y:S04]  /*25a00*/  STL.64 [R1+0x1338], R18 ;  /* 0x0013381201007387 */ /* 0x000fe80000100a00 */
[----:B---3--:R0:W-:Y:S04]  /*25a10*/  STL.64 [R1+0x1330], R16 ;  /* 0x0013301001007387 */ /* 0x0081e80000100a00 */
[----:B0-----:R-:W3:Y:S04]  /*25a20*/  LDL.LU R16, [R1+0x750] ;  /* 0x0007500001107983 */ /* 0x001ee80000300800 */
[----:B------:R-:W3:Y:S04]  /*25a30*/  LDL.LU R17, [R1+0x754] ;  /* 0x0007540001117983 */ /* 0x000ee80000300800 */
[----:B------:R-:W4:Y:S04]  /*25a40*/  LDL.LU R18, [R1+0x758] ;  /* 0x0007580001127983 */ /* 0x000f280000300800 */
[----:B------:R-:W4:Y:S01]  /*25a50*/  LDL.LU R19, [R1+0x75c] ;  /* 0x00075c0001137983 */ /* 0x000f220000300800 */
[----:B------:R-:W-:Y:S03]  /*25a60*/  HMMA.16816.F32 R4, R4, R22, R12 ;  /* 0x000000160404723c */ /* 0x000fe6000000180c */
[----:B----4-:R2:W-:Y:S04]  /*25a70*/  STL.64 [R1+0x1350], R18 ;  /* 0x0013501201007387 */ /* 0x0105e80000100a00 */
[----:B---3--:R0:W-:Y:S01]  /*25a80*/  STL.64 [R1+0x1348], R16 ;  /* 0x0013481001007387 */ /* 0x0081e20000100a00 */
[----:B--2---:R-:W-:-:S03]  /*25a90*/  IMAD.MOV.U32 R18, RZ, RZ, R29 ;  /* 0x000000ffff127224 */ /* 0x004fc600078e001d */
[----:B0-----:R-:W2:Y:S04]  /*25aa0*/  LDL.LU R16, [R1+0x760] ;  /* 0x0007600001107983 */ /* 0x001ea80000300800 */
[----:B------:R-:W2:Y:S01]  /*25ab0*/  LDL.LU R17, [R1+0x764] ;  /* 0x0007640001117983 */ /* 0x000ea20000300800 */
[----:B------:R-:W-:-:S03]  /*25ac0*/  IMAD.MOV.U32 R19, RZ, RZ, R2 ;  /* 0x000000ffff137224 */ /* 0x000fc600078e0002 */
[----:B------:R-:W3:Y:S04]  /*25ad0*/  LDL.LU R29, [R1+0xe84] ;  /* 0x000e8400011d7983 */ /* 0x000ee80000300800 */
[----:B------:R-:W4:Y:S04]  /*25ae0*/  LDL.LU R2, [R1+0xe7c] ;  /* 0x000e7c0001027983 */ /* 0x000f280000300800 */
[----:B------:R-:W2:Y:S04]  /*25af0*/  LDL.LU.64 R14, [R1+0x1470] ;  /* 0x00147000010e7983 */ /* 0x000ea80000300a00 */
[----:B------:R-:W2:Y:S04]  /*25b00*/  LDL.LU.64 R12, [R1+0x1468] ;  /* 0x00146800010c7983 */ /* 0x000ea80000300a00 */
[----:B------:R-:W-:Y:S04]  /*25b10*/  STL.64 [R1+0x4d0], R4 ;  /* 0x0004d00401007387 */ /* 0x000fe80000100a00 */
[----:B------:R0:W-:Y:S02]  /*25b20*/  STL.64 [R1+0x4d8], R6 ;  /* 0x0004d80601007387 */ /* 0x0001e40000100a00 */
[----:B0-----:R-:W-:-:S02]  /*25b30*/  IMAD.MOV.U32 R6, RZ, RZ, R0 ;  /* 0x000000ffff067224 */ /* 0x001fc400078e0000 */
[----:B------:R-:W3:Y:S01]  /*25b40*/  LDL.LU R0, [R1+0x1460] ;  /* 0x0014600001007983 */ /* 0x000ee20000300800 */
        /* <DEDUP_REMOVED lines=43> */
[----:B------:R-:W0:Y:S01]  /*25e00*/  LDC R3, c[0x0][0x238] ;  /* 0x00008e00ff037b82 */ /* 0x000e220000000800 */
[----:B--2---:R-:W-:Y:S01]  /*25e10*/  HMMA.16816.F32 R24, R12, R26, R8 ;  /* 0x0000001a0c18723c */ /* 0x004fe20000001808 */
[----:B------:R-:W2:Y:S04]  /*25e20*/  LDL.LU.64 R10, [R1+0x13c8] ;  /* 0x0013c800010a7983 */ /* 0x000ea80000300a00 */
[----:B------:R-:W2:-:S15]  /*25e30*/  LDL.LU.64 R8, [R1+0x13c0] ;  /* 0x0013c00001087983 */ /* 0x000e9e0000300a00 */
[----:B------:R-:W-:-:S03]  /*25e40*/  NOP ;  /* 0x0000000000007918 */ /* 0x000fc60000000000 */
[----:B------:R-:W-:Y:S04]  /*25e50*/  STL.64 [R1+0x140], R24 ;  /* 0x0001401801007387 */ /* 0x000fe80000100a00 */
[----:B------:R1:W-:Y:S04]  /*25e60*/  STL.64 [R1+0x148], R26 ;  /* 0x0001481a01007387 */ /* 0x0003e80000100a00 */
[----:B-1----:R-:W4:Y:S04]  /*25e70*/  LDL.LU.64 R26, [R1+0x13b8] ;  /* 0x0013b800011a7983 */ /* 0x002f280000300a00 */
[----:B------:R-:W4:Y:S01]  /*25e80*/  LDL.LU.64 R24, [R1+0x13b0] ;  /* 0x0013b00001187983 */ /* 0x000f220000300a00 */
[----:B--2---:R-:W-:Y:S03]  /*25e90*/  HMMA.16816.F32 R4, R12, R6, R8 ;  /* 0x000000060c04723c */ /* 0x004fe60000001808 */
[----:B------:R-:W4:-:S15]  /*25ea0*/  LDL.LU.64 R10, [R1+0x13a8] ;  /* 0x0013a800010a7983 */ /* 0x000f1e0000300a00 */
[----:B------:R-:W-:-:S05]  /*25eb0*/  NOP ;  /* 0x0000000000007918 */ /* 0x000fca0000000000 */
[----:B------:R1:W-:Y:S04]  /*25ec0*/  STL.64 [R1+0x130], R4 ;  /* 0x0001300401007387 */ /* 0x0003e80000100a00 */
[----:B------:R-:W-:Y:S04]  /*25ed0*/  STL.64 [R1+0x138], R6 ;  /* 0x0001380601007387 */ /* 0x000fe80000100a00 */
[----:B-1----:R-:W2:Y:S01]  /*25ee0*/  LDL R5, [R1+0x12a0] ;  /* 0x0012a00001057983 */ /* 0x002ea20000100800 */
[----:B----4-:R-:W-:Y:S03]  /*25ef0*/  HMMA.16816.F32 R8, R12, R10, R24 ;  /* 0x0000000a0c08723c */ /* 0x010fe60000001818 */
[----:B------:R-:W4:Y:S04]  /*25f00*/  LDL.LU.64 R26, [R1+0x13a0] ;  /* 0x0013a000011a7983 */ /* 0x000f280000300a00 */
[----:B------:R-:W4:-:S15]  /*25f10*/  LDL.LU.64 R24, [R1+0x1398] ;  /* 0x0013980001187983 */ /* 0x000f1e0000300a00 */
[----:B------:R-:W-:-:S01]  /*25f20*/  NOP ;  /* 0x0000000000007918 */ /* 0x000fc20000000000 */
[----:B------:R-:W-:Y:S04]  /*25f30*/  STL.64 [R1+0x120], R8 ;  /* 0x0001200801007387 */ /* 0x000fe80000100a00 */
[----:B------:R1:W-:Y:S04]  /*25f40*/  STL.64 [R1+0x128], R10 ;  /* 0x0001280a01007387 */ /* 0x0003e80000100a00 */
[----:B-1----:R-:W4:Y:S02]  /*25f50*/  LDL.LU.64 R10, [R1+0x1390] ;  /* 0x00139000010a7983 */ /* 0x002f240000300a00 */
[----:B----4-:R-:W-:Y:S02]  /*25f60*/  HMMA.16816.F32 R8, R12, R10, R24 ;  /* 0x0000000a0c08723c */ /* 0x010fe40000001818 */
[----:B------:R-:W4:Y:S04]  /*25f70*/  LDL.LU.64 R26, [R1+0x1388] ;  /* 0x00138800011a7983 */ /* 0x000f280000300a00 */
[----:B------:R-:W4:-:S15]  /*25f80*/  LDL.LU.64 R24, [R1+0x1380] ;  /* 0x0013800001187983 */ /* 0x000f1e0000300a00 */
[----:B------:R-:W-:-:S02]  /*25f90*/  NOP ;  /* 0x0000000000007918 */ /* 0x000fc40000000000 */
        /* <DEDUP_REMOVED lines=11> */
[----:B------:R-:W4:-:S15]  /*26050*/  LDL.LU.64 R26, [R1+0x1358] ;  /* 0x00135800011a7983 */ /* 0x000f1e0000300a00 */
[----:B------:R-:W-:-:S06]  /*26060*/  NOP ;  /* 0x0000000000007918 */ /* 0x000fcc0000000000 */
[----:B------:R-:W-:Y:S04]  /*26070*/  STL.64 [R1+0x780], R8 ;  /* 0x0007800801007387 */ /* 0x000fe80000100a00 */
[----:B------:R-:W-:Y:S01]  /*26080*/  STL.64 [R1+0x788], R10 ;  /* 0x0007880a01007387 */ /* 0x000fe20000100a00 */
        /* <DEDUP_REMOVED lines=16> */
[----:B------:R-:W4:-:S15]  /*26190*/  LDL.LU R17, [R1+0x1318] ;  /* 0x0013180001117983 */ /* 0x000f1e0000300800 */
[----:B------:R-:W-:-:S02]  /*261a0*/  NOP ;  /* 0x0000000000007918 */ /* 0x000fc40000000000 */
[----:B------:R-:W-:Y:S04]  /*261b0*/  STL.64 [R1+0x740], R24 ;  /* 0x0007401801007387 */ /* 0x000fe80000100a00 */
[----:B------:R1:W-:Y:S04]  /*261c0*/  STL.64 [R1+0x748], R26 ;  /* 0x0007481a01007387 */ /* 0x0003e80000100a00 */
[----:B-1----:R-:W4:Y:S04]  /*261d0*/  LDL.LU.64 R26, [R1+0x1310] ;  /* 0x00131000011a7983 */ /* 0x002f280000300a00 */
[----:B------:R-:W4:Y:S01]  /*261e0*/  LDL.LU.64 R24, [R1+0x1308] ;  /* 0x0013080001187983 */ /* 0x000f220000300a00 */
[----:B0-----:R-:W-:-:S04]  /*261f0*/  IMAD.SHL.U32 R8, R3, 0x20, RZ ;  /* 0x0000002003087824 */ /* 0x001fc800078e00ff */
[----:B------:R-:W-:-:S05]  /*26200*/  IMAD.SHL.U32 R8, R8, 0x2, RZ ;  /* 0x0000000208087824 */ /* 0x000fca00078e00ff */
[----:B------:R-:W-:Y:S01]  /*26210*/  IADD3 R4, P0, R20, R8, RZ ;  /* 0x0000000814047210 */ /* 0x000fe20007f1e0ff */
[----:B------:R-:W-:-:S04]  /*26220*/  VIADD R28, R28, 0x1 ;  /* 0x000000011c1c7836 */ /* 0x000fc80000000000 */
[----:B---3--:R-:W-:Y:S01]  /*26230*/  IMAD.X R3, R21, 0x1, R0, P0 ;  /* 0x0000000115037824 */ /* 0x008fe200000e0600 */
[----:B------:R-:W-:Y:S01]  /*26240*/  STL [R1+0x12e0], R4 ;  /* 0x0012e00401007387 */ /* 0x000fe20000100800 */
[----:B--2---:R-:W-:-:S03]  /*26250*/  ISETP.NE.U32.AND P0, PT, R28, R5, PT ;  /* 0x000000051c00720c */ /* 0x004fc60003f05070 */
[----:B------:R-:W-:Y:S04]  /*26260*/  STL [R1+0x12e4], R3 ;  /* 0x0012e40301007387 */ /* 0x000fe80000100800 */
[----:B------:R0:W-:Y:S01]  /*26270*/  STL [R1+0xc98], R28 ;  /* 0x000c981c01007387 */ /* 0x0001e20000100800 */
[-C--:B----4-:R-:W-:Y:S02]  /*26280*/  IADD3 R18, P3, R18, R8.reuse, RZ ;  /* 0x0000000812127210 */ /* 0x090fe40007f7e0ff */
[----:B------:R-:W-:Y:S01]  /*26290*/  IADD3 R17, P4, R17, R8, RZ ;  /* 0x0000000811117210 */ /* 0x000fe20007f9e0ff */
[----:B------:R-:W-:-:S15]  /*262a0*/  HMMA.16816.F32 R12, R12, R22, R24 ;  /* 0x000000160c0c723c */ /* 0x000fde0000001818 */
[----:B------:R-:W-:-:S08]  /*262b0*/  NOP ;  /* 0x0000000000007918 */ /* 0x000fd00000000000 */
[----:B------:R1:W-:Y:S04]  /*262c0*/  STL.64 [R1+0x6e0], R12 ;  /* 0x0006e00c01007387 */ /* 0x0003e80000100a00 */
[----:B------:R-:W-:Y:S04]  /*262d0*/  STL.64 [R1+0x6e8], R14 ;  /* 0x0006e80e01007387 */ /* 0x000fe80000100a00 */
[----:B0-----:R-:W2:Y:S04]  /*262e0*/  LDL.LU R28, [R1+0xe74] ;  /* 0x000e7400011c7983 */ /* 0x001ea80000300800 */
[----:B------:R-:W-:Y:S04]  /*262f0*/  STL [R1+0xca0], R17 ;  /* 0x000ca01101007387 */ /* 0x000fe80000100800 */
[----:B------:R-:W-:Y:S04]  /*26300*/  STL [R1+0xe94], R18 ;  /* 0x000e941201007387 */ /* 0x000fe80000100800 */
[----:B-1----:R-:W3:Y:S01]  /*26310*/  LDL.LU R12, [R1+0xe64] ;  /* 0x000e6400010c7983 */ /* 0x002ee20000300800 */
[----:B------:R-:W-:-:S02]  /*26320*/  IADD3 R19, P6, R19, R8, RZ ;  /* 0x0000000813137210 */ /* 0x000fc40007fde0ff */
[----:B------:R-:W-:-:S03]  /*26330*/  IADD3 R29, P5, R29, R8, RZ ;  /* 0x000000081d1d7210 */ /* 0x000fc60007fbe0ff */
[----:B------:R-:W-:Y:S04]  /*26340*/  STL [R1+0xe8c], R19 ;  /* 0x000e8c1301007387 */ /* 0x000fe80000100800 */
[----:B---3--:R0:W-:Y:S04]  /*26350*/  STL [R1+0x12fc], R12 ;  /* 0x0012fc0c01007387 */ /* 0x0081e80000100800 */
[----:B------:R-:W-:Y:S04]  /*26360*/  STL [R1+0xe84], R29 ;  /* 0x000e841d01007387 */ /* 0x000fe80000100800 */
[----:B0-----:R-:W3:Y:S01]  /*26370*/  LDL.LU R12, [R1+0xe90] ;  /* 0x000e9000010c7983 */ /* 0x001ee20000300800 */
[----:B------:R-:W-:-:S05]  /*26380*/  IADD3 R2, P2, R2, R8, RZ ;  /* 0x0000000802027210 */ /* 0x000fca0007f5e0ff */
[----:B------:R-:W-:Y:S04]  /*26390*/  STL [R1+0xe7c], R2 ;  /* 0x000e7c0201007387 */ /* 0x000fe80000100800 */
[----:B---3--:R0:W-:Y:S04]  /*263a0*/  STL [R1+0x1300], R12 ;  /* 0x0013000c01007387 */ /* 0x0081e80000100800 */
[----:B0-----:R-:W3:Y:S01]  /*263b0*/  LDL.LU R12, [R1+0xe6c] ;  /* 0x000e6c00010c7983 */ /* 0x001ee20000300800 */
[----:B--2---:R-:W-:-:S03]  /*263c0*/  IADD3 R28, P1, R28, R8, RZ ;  /* 0x000000081c1c7210 */ /* 0x004fc60007f3e0ff */
[----:B---3--:R0:W-:Y:S04]  /*263d0*/  STL [R1+0x1304], R12 ;  /* 0x0013040c01007387 */ /* 0x0081e80000100800 */
        /* <DEDUP_REMOVED lines=22> */
[----:B------:R0:W-:Y:S04]  /*26540*/  STL [R1+0xe74], R28 ;  /* 0x000e741c01007387 */ /* 0x0001e80000100800 */
[----:B------:R-:W4:Y:S04]  /*26550*/  LDL.LU R17, [R1+0xe0c] ;  /* 0x000e0c0001117983 */ /* 0x000f280000300800 */
[----:B------:R-:W4:Y:S04]  /*26560*/  LDL.LU R18, [R1+0xe30] ;  /* 0x000e300001127983 */ /* 0x000f280000300800 */
[----:B------:R-:W4:Y:S04]  /*26570*/  LDL.LU R19, [R1+0xe04] ;  /* 0x000e040001137983 */ /* 0x000f280000300800 */
[----:B------:R-:W4:Y:S04]  /*26580*/  LDL.LU R29, [R1+0xe28] ;  /* 0x000e2800011d7983 */ /* 0x000f280000300800 */
[----:B0-----:R-:W4:Y:S01]  /*26590*/  LDL.LU R28, [R1+0xdfc] ;  /* 0x000dfc00011c7983 */ /* 0x001f220000300800 */
[----:B--2---:R-:W-:-:S05]  /*265a0*/  IMAD.X R12, R12, 0x1, R0, P4 ;  /* 0x000000010c0c7824 */ /* 0x004fca00020e0600 */
[----:B------:R0:W-:Y:S04]  /*265b0*/  STL [R1+0xc9c], R12 ;  /* 0x000c9c0c01007387 */ /* 0x0001e80000100800 */
[----:B0-----:R-:W2:Y:S02]  /*265c0*/  LDL.LU R12, [R1+0x1304] ;  /* 0x00130400010c7983 */ /* 0x001ea40000300800 */
[----:B--2---:R-:W-:-:S05]  /*265d0*/  IADD3 R12, P4, R12, R8, RZ ;  /* 0x000000080c0c7210 */ /* 0x004fca0007f9e0ff */
[----:B------:R0:W-:Y:S04]  /*265e0*/  STL [R1+0xe6c], R12 ;  /* 0x000e6c0c01007387 */ /* 0x0001e80000100800 */
[----:B0-----:R-:W2:Y:S02]  /*265f0*/  LDL.LU R12, [R1+0x1300] ;  /* 0x00130000010c7983 */ /* 0x001ea40000300800 */
[----:B--2---:R-:W-:-:S05]  /*26600*/  IMAD.X R12, R12, 0x1, R0, P3 ;  /* 0x000000010c0c7824 */ /* 0x004fca00018e0600 */
[----:B------:R0:W-:Y:S04]  /*26610*/  STL [R1+0xe90], R12 ;  /* 0x000e900c01007387 */ /* 0x0001e80000100800 */
[----:B0-----:R-:W2:Y:S01]  /*26620*/  LDL.LU R12, [R1+0x12fc] ;  /* 0x0012fc00010c7983 */ /* 0x001ea20000300800 */
[--C-:B---3--:R-:W-:Y:S01]  /*26630*/  IMAD.X R13, R13, 0x1, R0.reuse, P6 ;  /* 0x000000010d0d7824 */ /* 0x108fe200030e0600 */
[-C--:B----4-:R-:W-:Y:S01]  /*26640*/  IADD3 R14, P6, R14, R8.reuse, RZ ;  /* 0x000000080e0e7210 */ /* 0x090fe20007fde0ff */
[--C-:B------:R-:W-:Y:S01]  /*26650*/  IMAD.X R15, R15, 0x1, R0.reuse, P5 ;  /* 0x000000010f0f7824 */ /* 0x100fe200028e0600 */
[-C--:B------:R-:W-:Y:S01]  /*26660*/  IADD3 R24, P5, R24, R8.reuse, RZ ;  /* 0x0000000818187210 */ /* 0x080fe20007fbe0ff */
[--C-:B------:R-:W-:Y:S01]  /*26670*/  IMAD.X R25, R25, 0x1, R0.reuse, P2 ;  /* 0x0000000119197824 */ /* 0x100fe200010e0600 */
[-C--:B------:R-:W-:Y:S01]  /*26680*/  IADD3 R26, P2, R26, R8.reuse, RZ ;  /* 0x000000081a1a7210 */ /* 0x080fe20007f5e0ff */
[--C-:B------:R-:W-:Y:S01]  /*26690*/  IMAD.X R27, R27, 0x1, R0.reuse, P1 ;  /* 0x000000011b1b7824 */ /* 0x100fe200008e0600 */
[-C--:B------:R-:W-:Y:S01]  /*266a0*/  IADD3 R3, P1, R3, R8.reuse, RZ ;  /* 0x0000000803037210 */ /* 0x080fe20007f3e0ff */
[--C-:B------:R-:W-:Y:S01]  /*266b0*/  IMAD.X R4, R4, 0x1, R0.reuse, P4 ;  /* 0x0000000104047824 */ /* 0x100fe200020e0600 */
[-C--:B------:R-:W-:Y:S01]  /*266c0*/  IADD3 R5, P4, R5, R8.reuse, RZ ;  /* 0x0000000805057210 */ /* 0x080fe20007f9e0ff */
[--C-:B------:R-:W-:Y:S01]  /*266d0*/  IMAD.X R11, R11, 0x1, R0.reuse, P6 ;  /* 0x000000010b0b7824 */ /* 0x100fe200030e0600 */
[----:B------:R-:W-:Y:S01]  /*266e0*/  IADD3 R10, P6, R10, R8, RZ ;  /* 0x000000080a0a7210 */ /* 0x000fe20007fde0ff */
[----:B------:R-:W-:-:S02]  /*266f0*/  IMAD.X R9, R9, 0x1, R0, P5 ;  /* 0x0000000109097824 */ /* 0x000fc400028e0600 */
[--C-:B------:R-:W-:Y:S01]  /*26700*/  IMAD.X R21, R21, 0x1, R0.reuse, P2 ;  /* 0x0000000115157824 */ /* 0x100fe200010e0600 */
[-C--:B------:R-:W-:Y:S02]  /*26710*/  IADD3 R2, P2, R2, R8.reuse, RZ ;  /* 0x0000000802027210 */ /* 0x080fe40007f5e0ff */
[-C--:B------:R-:W-:Y:S01]  /*26720*/  IADD3 R20, P5, R20, R8.reuse, RZ ;  /* 0x0000000814147210 */ /* 0x080fe20007fbe0ff */
[--C-:B------:R-:W-:Y:S01]  /*26730*/  IMAD.X R22, R22, 0x1, R0.reuse, P1 ;  /* 0x0000000116167824 */ /* 0x100fe200008e0600 */
[-C--:B------:R-:W-:Y:S01]  /*26740*/  IADD3 R23, P1, R23, R8.reuse, RZ ;  /* 0x0000000817177210 */ /* 0x080fe20007f3e0ff */
[--C-:B------:R-:W-:Y:S01]  /*26750*/  IMAD.X R16, R16, 0x1, R0.reuse, P4 ;  /* 0x0000000110107824 */ /* 0x100fe200020e0600 */
[-C--:B------:R-:W-:Y:S01]  /*26760*/  IADD3 R17, P4, R17, R8.reuse, RZ ;  /* 0x0000000811117210 */ /* 0x080fe20007f9e0ff */
[----:B------:R-:W-:Y:S01]  /*26770*/  IMAD.X R29, R29, 0x1, R0, P6 ;  /* 0x000000011d1d7824 */ /* 0x000fe200030e0600 */
[-C--:B------:R-:W-:Y:S02]  /*26780*/  IADD3 R28, P6, R28, R8.reuse, RZ ;  /* 0x000000081c1c7210 */ /* 0x080fe40007fde0ff */
[----:B--2---:R-:W-:-:S05]  /*26790*/  IADD3 R12, P3, R12, R8, RZ ;  /* 0x000000080c0c7210 */ /* 0x004fca0007f7e0ff */
[----:B------:R-:W-:Y:S04]  /*267a0*/  STL [R1+0xe64], R12 ;  /* 0x000e640c01007387 */ /* 0x000fe80000100800 */
[----:B------:R-:W-:Y:S04]  /*267b0*/  STL [R1+0xe88], R13 ;  /* 0x000e880d01007387 */ /* 0x000fe80000100800 */
[----:B------:R-:W-:Y:S04]  /*267c0*/  STL [R1+0xe5c], R14 ;  /* 0x000e5c0e01007387 */ /* 0x000fe80000100800 */
[----:B------:R-:W-:Y:S04]  /*267d0*/  STL [R1+0xe80], R15 ;  /* 0x000e800f01007387 */ /* 0x000fe80000100800 */
[----:B------:R-:W-:Y:S04]  /*267e0*/  STL [R1+0xe54], R24 ;  /* 0x000e541801007387 */ /* 0x000fe80000100800 */
[----:B------:R-:W-:Y:S04]  /*267f0*/  STL [R1+0xe78], R25 ;  /* 0x000e781901007387 */ /* 0x000fe80000100800 */
[----:B------:R-:W-:Y:S01]  /*26800*/  STL [R1+0xe4c], R26 ;  /* 0x000e4c1a01007387 */ /* 0x000fe20000100800 */
[----:B------:R-:W-:-:S03]  /*26810*/  IMAD.X R6, R6, 0x1, R0, P3 ;  /* 0x0000000106067824 */ /* 0x000fc600018e0600 */
[----:B------:R-:W-:Y:S01]  /*26820*/  STL [R1+0xe70], R27 ;  /* 0x000e701b01007387 */ /* 0x000fe20000100800 */
[----:B------:R-:W-:-:S03]  /*26830*/  IADD3 R7, P3, R7, R8, RZ ;  /* 0x0000000807077210 */ /* 0x000fc60007f7e0ff */
        /* <DEDUP_REMOVED lines=8> */
[----:B------:R0:W-:Y:S04]  /*268c0*/  STL [R1+0xe1c], R2 ;  /* 0x000e1c0201007387 */ /* 0x0001e80000100800 */
[----:B------:R-:W-:Y:S01]  /*268d0*/  STL [R1+0xe24], R20 ;  /* 0x000e241401007387 */ /* 0x000fe20000100800 */
[----:B------:R-:W-:Y:S01]  /*268e0*/  IMAD.X R18, R18, 0x1, R0, P3 ;  /* 0x0000000112127824 */ /* 0x000fe200018e0600 */
[----:B------:R-:W-:-:S02]  /*268f0*/  IADD3 R19, P3, R19, R8, RZ ;  /* 0x0000000813137210 */ /* 0x000fc40007f7e0ff */
[----:B0-----:R-:W2:Y:S04]  /*26900*/  LDL.LU R2, [R1+0xe20] ;  /* 0x000e200001027983 */ /* 0x001ea80000300800 */
[----:B------:R-:W-:Y:S04]  /*26910*/  STL [R1+0xe48], R21 ;  /* 0x000e481501007387 */ /* 0x000fe80000100800 */
[----:B------:R-:W-:Y:S04]  /*26920*/  STL [R1+0xe40], R22 ;  /* 0x000e401601007387 */ /* 0x000fe80000100800 */
[----:B------:R-:W-:Y:S04]  /*26930*/  STL [R1+0xe14], R23 ;  /* 0x000e141701007387 */ /* 0x000fe80000100800 */
[----:B------:R-:W-:Y:S04]  /*26940*/  STL [R1+0xe38], R16 ;  /* 0x000e381001007387 */ /* 0x000fe80000100800 */
[----:B------:R-:W-:Y:S04]  /*26950*/  STL [R1+0xe0c], R17 ;  /* 0x000e0c1101007387 */ /* 0x000fe80000100800 */
[----:B------:R-:W-:Y:S04]  /*26960*/  STL [R1+0xe30], R18 ;  /* 0x000e301201007387 */ /* 0x000fe80000100800 */
[----:B------:R0:W-:Y:S04]  /*26970*/  STL [R1+0xdfc], R28 ;  /* 0x000dfc1c01007387 */ /* 0x0001e80000100800 */
[----:B------:R-:W-:Y:S04]  /*26980*/  STL [R1+0xe04], R19 ;  /* 0x000e041301007387 */ /* 0x000fe80000100800 */
[----:B0-----:R-:W3:Y:S04]  /*26990*/  LDL.LU R28, [R1+0xdf4] ;  /* 0x000df400011c7983 */ /* 0x001ee80000300800 */
[----:B------:R-:W-:Y:S04]  /*269a0*/  STL [R1+0xe28], R29 ;  /* 0x000e281d01007387 */ /* 0x000fe80000100800 */
[----:B------:R-:W4:Y:S04]  /*269b0*/  LDL.LU R12, [R1+0xe10] ;  /* 0x000e1000010c7983 */ /* 0x000f280000300800 */
[----:B----4-:R0:W-:Y:S04]  /*269c0*/  STL [R1+0x12f4], R12 ;  /* 0x0012f40c01007387 */ /* 0x0101e80000100800 */
[----:B0-----:R-:W4:Y:S01]  /*269d0*/  LDL.LU R12, [R1+0xdec] ;  /* 0x000dec00010c7983 */ /* 0x001f220000300800 */
[----:B--2---:R-:W-:-:S03]  /*269e0*/  IMAD.X R2, R2, 0x1, R0, P5 ;  /* 0x0000000102027824 */ /* 0x004fc600028e0600 */
[----:B----4-:R0:W-:Y:S04]  /*269f0*/  STL [R1+0x12f8], R12 ;  /* 0x0012f80c01007387 */ /* 0x0101e80000100800 */
[----:B0-----:R-:W2:Y:S04]  /*26a00*/  LDL.LU R12, [R1+0xe18] ;  /* 0x000e1800010c7983 */ /* 0x001ea80000300800 */
        /* <DEDUP_REMOVED lines=21> */
[----:B------:R-:W4:Y:S01]  /*26b60*/  LDL.LU R16, [R1+0xd94] ;  /* 0x000d940001107983 */ /* 0x000f220000300800 */
[----:B---3--:R-:W-:-:S03]  /*26b70*/  IADD3 R28, P5, R28, R8, RZ ;  /* 0x000000081c1c7210 */ /* 0x008fc60007fbe0ff */
[----:B------:R-:W3:Y:S04]  /*26b80*/  LDL.LU R17, [R1+0xdb8] ;  /* 0x000db80001117983 */ /* 0x000ee80000300800 */
[----:B------:R-:W3:Y:S04]  /*26b90*/  LDL.LU R18, [R1+0xd8c] ;  /* 0x000d8c0001127983 */ /* 0x000ee80000300800 */
[----:B------:R-:W3:Y:S04]  /*26ba0*/  LDL.LU R29, [R1+0xdb0] ;  /* 0x000db000011d7983 */ /* 0x000ee80000300800 */
[----:B0-----:R-:W3:Y:S04]  /*26bb0*/  LDL.LU R2, [R1+0xd84] ;  /* 0x000d840001027983 */ /* 0x001ee80000300800 */
[----:B------:R0:W-:Y:S04]  /*26bc0*/  STL [R1+0xdf4], R28 ;  /* 0x000df41c01007387 */ /* 0x0001e80000100800 */
[----:B0-----:R-:W3:Y:S01]  /*26bd0*/  LDL.LU R28, [R1+0xda8] ;  /* 0x000da800011c7983 */ /* 0x001ee20000300800 */
[----:B--2---:R-:W-:-:S05]  /*26be0*/  IMAD.X R12, R12, 0x1, R0, P2 ;  /* 0x000000010c0c7824 */ /* 0x004fca00010e0600 */
[----:B------:R0:W-:Y:S04]  /*26bf0*/  STL [R1+0xe18], R12 ;  /* 0x000e180c01007387 */ /* 0x0001e80000100800 */
[----:B0-----:R-:W2:Y:S02]  /*26c00*/  LDL.LU R12, [R1+0x12f8] ;  /* 0x0012f800010c7983 */ /* 0x001ea40000300800 */
[----:B--2---:R-:W-:-:S05]  /*26c10*/  IADD3 R12, P2, R12, R8, RZ ;  /* 0x000000080c0c7210 */ /* 0x004fca0007f5e0ff */
[----:B------:R0:W-:Y:S04]  /*26c20*/  STL [R1+0xdec], R12 ;  /* 0x000dec0c01007387 */ /* 0x0001e80000100800 */
[----:B0-----:R-:W2:Y:S01]  /*26c30*/  LDL.LU R12, [R1+0x12f4] ;  /* 0x0012f400010c7983 */ /* 0x001ea20000300800 */
[--C-:B----4-:R-:W-:Y:S01]  /*26c40*/  IMAD.X R14, R14, 0x1, R0.reuse, P4 ;  /* 0x000000010e0e7824 */ /* 0x110fe200020e0600 */
        /* <DEDUP_REMOVED lines=17> */
[--C-:B---3--:R-:W-:Y:S01]  /*26d60*/  IMAD.X R17, R17, 0x1, R0.reuse, P2 ;  /* 0x0000000111117824 */ /* 0x108fe200010e0600 */
[-C--:B------:R-:W-:Y:S01]  /*26d70*/  IADD3 R18, P2, R18, R8.reuse, RZ ;  /* 0x0000000812127210 */ /* 0x080fe20007f5e0ff */
[----:B--2---:R-:W-:Y:S01]  /*26d80*/  IMAD.X R12, R12, 0x1, R0, P1 ;  /* 0x000000010c0c7824 */ /* 0x004fe200008e0600 */
[----:B------:R-:W-:-:S04]  /*26d90*/  IADD3 R13, P1, R13, R8, RZ ;  /* 0x000000080d0d7210 */ /* 0x000fc80007f3e0ff */
[----:B------:R-:W-:Y:S04]  /*26da0*/  STL [R1+0xe10], R12 ;  /* 0x000e100c01007387 */ /* 0x000fe80000100800 */
        /* <DEDUP_REMOVED lines=30> */
[----:B------:R0:W-:Y:S04]  /*26f90*/  STL [R1+0xd84], R2 ;  /* 0x000d840201007387 */ /* 0x0001e80000100800 */
[----:B0-----:R-:W4:Y:S04]  /*26fa0*/  LDL.LU R2, [R1+0xd74] ;  /* 0x000d740001027983 */ /* 0x001f280000300800 */
[----:B------:R-:W2:Y:S01]  /*26fb0*/  LDL.LU R12, [R1+0xd6c] ;  /* 0x000d6c00010c7983 */ /* 0x000ea20000300800 */
[----:B------:R-:W-:-:S03]  /*26fc0*/  IMAD.X R28, R28, 0x1, R0, P4 ;  /* 0x000000011c1c7824 */ /* 0x000fc600020e0600 */
[----:B--2---:R0:W-:Y:S04]  /*26fd0*/  STL [R1+0x12f0], R12 ;  /* 0x0012f00c01007387 */ /* 0x0041e80000100800 */
[----:B------:R1:W-:Y:S04]  /*26fe0*/  STL [R1+0xda8], R28 ;  /* 0x000da81c01007387 */ /* 0x0003e80000100800 */
        /* <DEDUP_REMOVED lines=14> */
[----:B------:R-:W2:Y:S01]  /*270d0*/  LDL.LU R10, [R1+0xd34] ;  /* 0x000d3400010a7983 */ /* 0x000ea20000300800 */
[----:B------:R-:W-:-:S03]  /*270e0*/  IADD3 R19, P4, R19, R8, RZ ;  /* 0x0000000813137210 */ /* 0x000fc60007f9e0ff */
[----:B-1----:R-:W2:Y:S04]  /*270f0*/  LDL.LU R28, [R1+0xd58] ;  /* 0x000d5800011c7983 */ /* 0x002ea80000300800 */
[----:B------:R-:W2:Y:S04]  /*27100*/  LDL.LU R9, [R1+0xd2c] ;  /* 0x000d2c0001097983 */ /* 0x000ea80000300800 */
[----:B------:R-:W2:Y:S04]  /*27110*/  LDL.LU R20, [R1+0xd50] ;  /* 0x000d500001147983 */ /* 0x000ea80000300800 */
[----:B------:R-:W2:Y:S04]  /*27120*/  LDL.LU R21, [R1+0xd24] ;  /* 0x000d240001157983 */ /* 0x000ea80000300800 */
[----:B------:R0:W-:Y:S04]  /*27130*/  STL [R1+0xd7c], R19 ;  /* 0x000d7c1301007387 */ /* 0x0001e80000100800 */
[----:B------:R-:W2:Y:S04]  /*27140*/  LDL.LU R22, [R1+0xd48] ;  /* 0x000d480001167983 */ /* 0x000ea80000300800 */
[----:B------:R-:W2:Y:S01]  /*27150*/  LDL.LU R23, [R1+0xd1c] ;  /* 0x000d1c0001177983 */ /* 0x000ea20000300800 */
[----:B---3--:R-:W-:-:S03]  /*27160*/  IMAD.X R29, R29, 0x1, R0, P3 ;  /* 0x000000011d1d7824 */ /* 0x008fc600018e0600 */
[----:B------:R-:W3:Y:S04]  /*27170*/  LDL.LU R16, [R1+0xd40] ;  /* 0x000d400001107983 */ /* 0x000ee80000300800 */
[----:B------:R-:W3:Y:S01]  /*27180*/  LDL.LU R17, [R1+0xd14] ;  /* 0x000d140001117983 */ /* 0x000ee20000300800 */
[----:B----4-:R-:W-:-:S03]  /*27190*/  IADD3 R2, P3, R2, R8, RZ ;  /* 0x0000000802027210 */ /* 0x010fc60007f7e0ff */
[----:B0-----:R-:W4:Y:S04]  /*271a0*/  LDL.LU R19, [R1+0xd38] ;  /* 0x000d380001137983 */ /* 0x001f280000300800 */
[----:B------:R-:W4:Y:S04]  /*271b0*/  LDL.LU R18, [R1+0xd0c] ;  /* 0x000d0c0001127983 */ /* 0x000f280000300800 */
[----:B------:R0:W-:Y:S04]  /*271c0*/  STL [R1+0xda0], R29 ;  /* 0x000da01d01007387 */ /* 0x0001e80000100800 */
[----:B0-----:R-:W4:Y:S04]  /*271d0*/  LDL.LU R29, [R1+0xd30] ;  /* 0x000d3000011d7983 */ /* 0x001f280000300800 */
[----:B------:R0:W-:Y:S04]  /*271e0*/  STL [R1+0xd74], R2 ;  /* 0x000d740201007387 */ /* 0x0001e80000100800 */
[----:B0-----:R-:W4:Y:S01]  /*271f0*/  LDL.LU R2, [R1+0xd04] ;  /* 0x000d040001027983 */ /* 0x001f220000300800 */
[----:B--2---:R-:W-:-:S05]  /*27200*/  IMAD.X R12, R12, 0x1, R0, P6 ;  /* 0x000000010c0c7824 */ /* 0x004fca00030e0600 */
[----:B------:R0:W-:Y:S04]  /*27210*/  STL [R1+0xd98], R12 ;  /* 0x000d980c01007387 */ /* 0x0001e80000100800 */
[----:B0-----:R-:W2:Y:S01]  /*27220*/  LDL.LU R12, [R1+0x12f0] ;  /* 0x0012f000010c7983 */ /* 0x001ea20000300800 */
        /* <DEDUP_REMOVED lines=20> */
[----:B----4-:R-:W-:Y:S01]  /*27370*/  IMAD.X R29, R29, 0x1, R0, P5 ;  /* 0x000000011d1d7824 */ /* 0x010fe200028e0600 */
        /* <DEDUP_REMOVED lines=18> */
[----:B------:R-:W-:-:S03]  /*274a0*/  IMAD.X R19, R19, 0x1, R0, P6 ;  /* 0x0000000113137824 */ /* 0x000fc600030e0600 */
        /* <DEDUP_REMOVED lines=9> */
[----:B------:R-:W-:-:S03]  /*27540*/  IADD3 R18, P6, R18, R8, RZ ;  /* 0x0000000812127210 */ /* 0x000fc60007fde0ff */
[----:B0-----:R-:W3:Y:S04]  /*27550*/  LDL.LU R19, [R1+0xcfc] ;  /* 0x000cfc0001137983 */ /* 0x001ee80000300800 */
[----:B------:R-:W-:Y:S04]  /*27560*/  STL [R1+0xd14], R17 ;  /* 0x000d141101007387 */ /* 0x000fe80000100800 */
[----:B------:R0:W-:Y:S04]  /*27570*/  STL [R1+0xd30], R29 ;  /* 0x000d301d01007387 */ /* 0x0001e80000100800 */
[----:B0-----:R-:W4:Y:S04]  /*27580*/  LDL.LU R29, [R1+0xd20] ;  /* 0x000d2000011d7983 */ /* 0x001f280000300800 */
[----:B------:R-:W-:Y:S04]  /*27590*/  STL [R1+0xd0c], R18 ;  /* 0x000d0c1201007387 */ /* 0x000fe80000100800 */
[----:B------:R-:W2:Y:S01]  /*275a0*/  LDL.LU R12, [R1+0xd18] ;  /* 0x000d1800010c7983 */ /* 0x000ea20000300800 */
[----:B------:R-:W-:-:S03]  /*275b0*/  IADD3 R2, P5, R2, R8, RZ ;  /* 0x0000000802027210 */ /* 0x000fc60007fbe0ff */
[----:B--2---:R0:W-:Y:S04]  /*275c0*/  STL [R1+0x12ec], R12 ;  /* 0x0012ec0c01007387 */ /* 0x0041e80000100800 */
[----:B0-----:R-:W2:Y:S04]  /*275d0*/  LDL.LU R12, [R1+0xcf4] ;  /* 0x000cf400010c7983 */ /* 0x001ea80000300800 */
[----:B------:R0:W-:Y:S04]  /*275e0*/  STL [R1+0xd04], R2 ;  /* 0x000d040201007387 */ /* 0x0001e80000100800 */
        /* <DEDUP_REMOVED lines=13> */
[----:B------:R-:W-:-:S03]  /*276c0*/  IMAD.X R28, R28, 0x1, R0, P2 ;  /* 0x000000011c1c7824 */ /* 0x000fc600010e0600 */
[----:B0-----:R-:W2:Y:S04]  /*276d0*/  LDL.LU R2, [R1+0xce0] ;  /* 0x000ce00001027983 */ /* 0x001ea80000300800 */
[----:B------:R-:W2:Y:S04]  /*276e0*/  LDL.LU R10, [R1+0xcb4] ;  /* 0x000cb400010a7983 */ /* 0x000ea80000300800 */
[----:B------:R-:W2:Y:S04]  /*276f0*/  LDL.LU R9, [R1+0xcd8] ;  /* 0x000cd80001097983 */ /* 0x000ea80000300800 */
[----:B------:R-:W2:Y:S04]  /*27700*/  LDL.LU R20, [R1+0xcac] ;  /* 0x000cac0001147983 */ /* 0x000ea80000300800 */
[----:B------:R0:W-:Y:S04]  /*27710*/  STL [R1+0xd28], R28 ;  /* 0x000d281c01007387 */ /* 0x0001e80000100800 */
[----:B------:R-:W2:Y:S04]  /*27720*/  LDL.LU R21, [R1+0xcd0] ;  /* 0x000cd00001157983 */ /* 0x000ea80000300800 */
[----:B------:R-:W2:Y:S01]  /*27730*/  LDL.LU R22, [R1+0x1290] ;  /* 0x0012900001167983 */ /* 0x000ea20000300800 */
[----:B---3--:R-:W-:-:S03]  /*27740*/  IADD3 R19, P2, R19, R8, RZ ;  /* 0x0000000813137210 */ /* 0x008fc60007f5e0ff */
[----:B------:R-:W3:Y:S04]  /*27750*/  LDL.LU R23, [R1+0xcc8] ;  /* 0x000cc80001177983 */ /* 0x000ee80000300800 */
[----:B------:R-:W3:Y:S01]  /*27760*/  LDL.LU R16, [R1+0xeac] ;  /* 0x000eac0001107983 */ /* 0x000ee20000300800 */
[----:B----4-:R-:W-:-:S03]  /*27770*/  IMAD.X R29, R29, 0x1, R0, P1 ;  /* 0x000000011d1d7824 */ /* 0x010fc600008e0600 */
[----:B0-----:R-:W4:Y:S04]  /*27780*/  LDL.LU R28, [R1+0xcc0] ;  /* 0x000cc000011c7983 */ /* 0x001f280000300800 */
[----:B------:R-:W3:Y:S04]  /*27790*/  LDL.LU R17, [R1+0x1210] ;  /* 0x0012100001117983 */ /* 0x000ee80000300800 */
[----:B------:R0:W-:Y:S04]  /*277a0*/  STL [R1+0xcfc], R19 ;  /* 0x000cfc1301007387 */ /* 0x0001e80000100800 */
[----:B0-----:R-:W3:Y:S04]  /*277b0*/  LDL.LU R19, [R1+0xcb8] ;  /* 0x000cb80001137983 */ /* 0x001ee80000300800 */
[----:B------:R-:W3:Y:S04]  /*277c0*/  LDL.LU R18, [R1+0x120c] ;  /* 0x00120c0001127983 */ /* 0x000ee80000300800 */
[----:B------:R0:W-:Y:S04]  /*277d0*/  STL [R1+0xd20], R29 ;  /* 0x000d201d01007387 */ /* 0x0001e80000100800 */
[----:B0-----:R-:W3:Y:S01]  /*277e0*/  LDL.LU R29, [R1+0xcb0] ;  /* 0x000cb000011d7983 */ /* 0x001ee20000300800 */
[----:B--2---:R-:W-:-:S05]  /*277f0*/  IADD3 R12, P1, R12, R8, RZ ;  /* 0x000000080c0c7210 */ /* 0x004fca0007f3e0ff */
        /* <DEDUP_REMOVED lines=16> */
[--C-:B------:R-:W-:Y:S01]  /*27900*/  IMAD.X R21, R21, 0x1, R0.reuse, P5 ;  /* 0x0000000115157824 */ /* 0x100fe200028e0600 */
[----:B------:R-:W-:Y:S01]  /*27910*/  IADD3 R22, P5, R22, UR10, RZ ;  /* 0x0000000a16167c10 */ /* 0x000fe2000ffbe0ff */
[----:B----4-:R-:W-:-:S02]  /*27920*/  IMAD.X R28, R28, 0x1, R0, P1 ;  /* 0x000000011c1c7824 */ /* 0x010fc400008e0600 */
[--C-:B---3--:R-:W-:Y:S02]  /*27930*/  IMAD.X R23, R23, 0x1, R0.reuse, P2 ;  /* 0x0000000117177824 */ /* 0x108fe400010e0600 */
        /* <DEDUP_REMOVED lines=12> */
[----:B------:R-:W-:Y:S04]  /*27a00*/  STL [R1+0xccc], R4 ;  /* 0x000ccc0401007387 */ /* 0x000fe80000100800 */
[----:B------:R-:W-:Y:S04]  /*27a10*/  STL [R1+0xcf0], R5 ;  /* 0x000cf00501007387 */ /* 0x000fe80000100800 */
[----:B------:R-:W-:Y:S04]  /*27a20*/  STL [R1+0xcc4], R6 ;  /* 0x000cc40601007387 */ /* 0x000fe80000100800 */
[----:B------:R0:W-:Y:S01]  /*27a30*/  STL [R1+0xce0], R2 ;  /* 0x000ce00201007387 */ /* 0x0001e20000100800 */
[----:B------:R-:W-:-:S03]  /*27a40*/  IADD3 R11, P4, R11, R8, RZ ;  /* 0x000000080b0b7210 */ /* 0x000fc60007f9e0ff */
[----:B------:R-:W-:Y:S04]  /*27a50*/  STL [R1+0xce8], R7 ;  /* 0x000ce80701007387 */ /* 0x000fe80000100800 */
        /* <DEDUP_REMOVED lines=9> */
[----:B0-----:R-:W3:Y:S01]  /*27af0*/  LDL.LU R28, [R1+0xca8] ;  /* 0x000ca800011c7983 */ /* 0x001ee20000300800 */
[----:B------:R-:W-:Y:S01]  /*27b00*/  IADD3 R16, P2, R16, UR10, RZ ;  /* 0x0000000a10107c10 */ /* 0x000fe2000ff5e0ff */
[----:B------:R-:W-:Y:S01]  /*27b10*/  IMAD.X R19, R19, 0x1, R0, P4 ;  /* 0x0000000113137824 */ /* 0x000fe200020e0600 */
[----:B------:R-:W-:-:S02]  /*27b20*/  IADD3 R17, P1, R17, UR10, RZ ;  /* 0x0000000a11117c10 */ /* 0x000fc4000ff3e0ff */
[----:B------:R-:W-:Y:S01]  /*27b30*/  IADD3 R18, P4, R18, UR10, RZ ;  /* 0x0000000a12127c10 */ /* 0x000fe2000ff9e0ff */
[----:B------:R-:W-:Y:S04]  /*27b40*/  STL [R1+0xeac], R16 ;  /* 0x000eac1001007387 */ /* 0x000fe80000100800 */
[----:B------:R0:W-:Y:S01]  /*27b50*/  STL [R1+0xcb8], R19 ;  /* 0x000cb81301007387 */ /* 0x0001e20000100800 */
[----:B------:R-:W-:-:S03]  /*27b60*/  IMAD.X R29, R29, 0x1, R0, P3 ;  /* 0x000000011d1d7824 */ /* 0x000fc600018e0600 */
[----:B0-----:R-:W4:Y:S04]  /*27b70*/  LDL.LU R19, [R1+0x1204] ;  /* 0x0012040001137983 */ /* 0x001f280000300800 */
[----:B------:R-:W-:Y:S04]  /*27b80*/  STL [R1+0x1210], R17 ;  /* 0x0012101101007387 */ /* 0x000fe80000100800 */
[----:B------:R-:W4:Y:S04]  /*27b90*/  LDL.LU R12, [R1+0x1278] ;  /* 0x00127800010c7983 */ /* 0x000f280000300800 */
[----:B------:R-:W4:Y:S04]  /*27ba0*/  LDL.LU R13, [R1+0x1200] ;  /* 0x00120000010d7983 */ /* 0x000f280000300800 */
[----:B------:R-:W-:Y:S04]  /*27bb0*/  STL [R1+0x120c], R18 ;  /* 0x00120c1201007387 */ /* 0x000fe80000100800 */
[----:B------:R-:W4:Y:S04]  /*27bc0*/  LDL.LU R14, [R1+0xca4] ;  /* 0x000ca400010e7983 */ /* 0x000f280000300800 */
[----:B------:R0:W-:Y:S04]  /*27bd0*/  STL [R1+0xcb0], R29 ;  /* 0x000cb01d01007387 */ /* 0x0001e80000100800 */
        /* <DEDUP_REMOVED lines=12> */
[----:B0-----:R-:W4:Y:S04]  /*27ca0*/  LDL.LU R29, [R1+0x11cc] ;  /* 0x0011cc00011d7983 */ /* 0x001f280000300800 */
[----:B------:R-:W4:Y:S04]  /*27cb0*/  LDL.LU R8, [R1+0x11f0] ;  /* 0x0011f00001087983 */ /* 0x000f280000300800 */
[----:B------:R-:W4:Y:S04]  /*27cc0*/  LDL.LU R9, [R1+0x11c4] ;  /* 0x0011c40001097983 */ /* 0x000f280000300800 */
[----:B------:R-:W4:Y:S01]  /*27cd0*/  LDL.LU R20, [R1+0x11e8] ;  /* 0x0011e80001147983 */ /* 0x000f220000300800 */
[----:B--2---:R-:W-:-:S05]  /*27ce0*/  IADD3 R2, P3, R2, UR10, RZ ;  /* 0x0000000a02027c10 */ /* 0x004fca000ff7e0ff */
[----:B------:R0:W-:Y:S04]  /*27cf0*/  STL [R1+0x1208], R2 ;  /* 0x0012080201007387 */ /* 0x0001e80000100800 */
[----:B------:R-:W2:Y:S04]  /*27d00*/  LDL.LU R21, [R1+0x11bc] ;  /* 0x0011bc0001157983 */ /* 0x000ea80000300800 */
[----:B------:R-:W2:Y:S04]  /*27d10*/  LDL.LU R22, [R1+0x11e0] ;  /* 0x0011e00001167983 */ /* 0x000ea80000300800 */
[----:B------:R-:W2:Y:S04]  /*27d20*/  LDL.LU R23, [R1+0x11b4] ;  /* 0x0011b40001177983 */ /* 0x000ea80000300800 */
[----:B------:R-:W2:Y:S04]  /*27d30*/  LDL.LU R16, [R1+0x11d8] ;  /* 0x0011d80001107983 */ /* 0x000ea80000300800 */
[----:B0-----:R-:W2:Y:S04]  /*27d40*/  LDL.LU R2, [R1+0x11ac] ;  /* 0x0011ac0001027983 */ /* 0x001ea80000300800 */
[----:B------:R-:W2:Y:S01]  /*27d50*/  LDL.LU R17, [R1+0x11d0] ;  /* 0x0011d00001117983 */ /* 0x000ea20000300800 */
[----:B---3--:R-:W-:-:S05]  /*27d60*/  IMAD.X R28, R28, 0x1, R0, P6 ;  /* 0x000000011c1c7824 */ /* 0x008fca00030e0600 */
[----:B------:R0:W-:Y:S04]  /*27d70*/  STL [R1+0xca8], R28 ;  /* 0x000ca81c01007387 */ /* 0x0001e80000100800 */
[----:B0-----:R-:W3:Y:S04]  /*27d80*/  LDL.LU R28, [R1+0x11a4] ;  /* 0x0011a400011c7983 */ /* 0x001ee80000300800 */
[----:B------:R-:W3:Y:S01]  /*27d90*/  LDL.LU R18, [R1+0x11c8] ;  /* 0x0011c80001127983 */ /* 0x000ee20000300800 */
[----:B----4-:R-:W-:Y:S02]  /*27da0*/  IADD3 R19, P6, R19, UR10, RZ ;  /* 0x0000000a13137c10 */ /* 0x010fe4000ffde0ff */
[----:B------:R-:W-:-:S02]  /*27db0*/  IADD3.X R12, R12, UR7, RZ, P5, !PT ;  /* 0x000000070c0c7c10 */ /* 0x000fc4000affe4ff */
[----:B------:R-:W-:Y:S01]  /*27dc0*/  IADD3 R13, P5, R13, UR10, RZ ;  /* 0x0000000a0d0d7c10 */ /* 0x000fe2000ffbe0ff */
[----:B------:R0:W-:Y:S01]  /*27dd0*/  STL [R1+0x1204], R19 ;  /* 0x0012041301007387 */ /* 0x0001e20000100800 */
[----:B------:R-:W-:Y:S02]  /*27de0*/  IADD3.X R14, R14, UR7, RZ, P2, !PT ;  /* 0x000000070e0e7c10 */ /* 0x000fe400097fe4ff */
[----:B------:R-:W-:Y:S02]  /*27df0*/  IADD3 R15, P2, R15, UR10, RZ ;  /* 0x0000000a0f0f7c10 */ /* 0x000fe4000ff5e0ff */
[----:B------:R-:W-:Y:S02]  /*27e00*/  IADD3.X R24, R24, UR7, RZ, P1, !PT ;  /* 0x0000000718187c10 */ /* 0x000fe40008ffe4ff */
[----:B------:R-:W-:Y:S02]  /*27e10*/  IADD3 R25, P1, R25, UR10, RZ ;  /* 0x0000000a19197c10 */ /* 0x000fe4000ff3e0ff */
[----:B------:R-:W-:-:S02]  /*27e20*/  IADD3.X R26, R26, UR7, RZ, P4, !PT ;  /* 0x000000071a1a7c10 */ /* 0x000fc4000a7fe4ff */
[----:B------:R-:W-:Y:S01]  /*27e30*/  IADD3 R27, P4, R27, UR10, RZ ;  /* 0x0000000a1b1b7c10 */ /* 0x000fe2000ff9e0ff */
[----:B0-----:R-:W4:Y:S04]  /*27e40*/  LDL.LU R19, [R1+0x119c] ;  /* 0x00119c0001137983 */ /* 0x001f280000300800 */
[----:B------:R-:W-:Y:S04]  /*27e50*/  STL [R1+0x1278], R12 ;  /* 0x0012780c01007387 */ /* 0x000fe80000100800 */
[----:B------:R-:W-:Y:S04]  /*27e60*/  STL [R1+0x1200], R13 ;  /* 0x0012000d01007387 */ /* 0x000fe80000100800 */
[----:B------:R-:W-:Y:S04]  /*27e70*/  STL [R1+0xca4], R14 ;  /* 0x000ca40e01007387 */ /* 0x000fe80000100800 */
[----:B------:R-:W-:Y:S01]  /*27e80*/  STL [R1+0x11fc], R15 ;  /* 0x0011fc0f01007387 */ /* 0x000fe20000100800 */
[----:B------:R-:W-:-:S03]  /*27e90*/  IADD3.X R3, R3, UR7, RZ, P3, !PT ;  /* 0x0000000703037c10 */ /* 0x000fc60009ffe4ff */
[----:B------:R-:W-:Y:S01]  /*27ea0*/  STL [R1+0xea8], R24 ;  /* 0x000ea81801007387 */ /* 0x000fe20000100800 */
[----:B------:R-:W-:-:S03]  /*27eb0*/  IADD3 R4, P3, R4, UR10, RZ ;  /* 0x0000000a04047c10 */ /* 0x000fc6000ff7e0ff */
[----:B------:R-:W-:Y:S01]  /*27ec0*/  STL [R1+0x11f4], R25 ;  /* 0x0011f41901007387 */ /* 0x000fe20000100800 */
[----:B------:R-:W-:-:S03]  /*27ed0*/  IADD3.X R5, R5, UR7, RZ, P6, !PT ;  /* 0x0000000705057c10 */ /* 0x000fc6000b7fe4ff */
[----:B------:R-:W-:Y:S01]  /*27ee0*/  STL [R1+0xea4], R26 ;  /* 0x000ea41a01007387 */ /* 0x000fe20000100800 */
[----:B------:R-:W-:-:S03]  /*27ef0*/  IADD3 R6, P6, R6, UR10, RZ ;  /* 0x0000000a06067c10 */ /* 0x000fc6000ffde0ff */
[----:B------:R-:W-:Y:S01]  /*27f00*/  STL [R1+0x11ec], R27 ;  /* 0x0011ec1b01007387 */ /* 0x000fe20000100800 */
[----:B------:R-:W-:Y:S02]  /*27f10*/  IADD3.X R7, R7, UR7, RZ, P5, !PT ;  /* 0x0000000707077c10 */ /* 0x000fe4000affe4ff */
[----:B------:R-:W-:Y:S01]  /*27f20*/  IADD3.X R10, R10, UR7, RZ, P2, !PT ;  /* 0x000000070a0a7c10 */ /* 0x000fe200097fe4ff */
[----:B------:R-:W-:Y:S01]  /*27f30*/  STL [R1+0xea0], R3 ;  /* 0x000ea00301007387 */ /* 0x000fe20000100800 */
[----:B------:R-:W-:-:S03]  /*27f40*/  IADD3 R29, P2, R29, UR10, RZ ;  /* 0x0000000a1d1d7c10 */ /* 0x000fc6000ff5e0ff */
[----:B------:R-:W-:Y:S01]  /*27f50*/  STL [R1+0x11e4], R4 ;  /* 0x0011e40401007387 */ /* 0x000fe20000100800 */
[----:B------:R-:W-:-:S03]  /*27f60*/  IADD3 R11, P5, R11, UR10, RZ ;  /* 0x0000000a0b0b7c10 */ /* 0x000fc6000ffbe0ff */
[----:B------:R-:W-:Y:S04]  /*27f70*/  STL [R1+0xe9c], R5 ;  /* 0x000e9c0501007387 */ /* 0x000fe80000100800 */
[----:B------:R-:W-:Y:S04]  /*27f80*/  STL [R1+0x11dc], R6 ;  /* 0x0011dc0601007387 */ /* 0x000fe80000100800 */
[----:B------:R-:W-:Y:S01]  /*27f90*/  STL [R1+0xe98], R7 ;  /* 0x000e980701007387 */ /* 0x000fe20000100800 */
[----:B------:R-:W-:-:S03]  /*27fa0*/  IADD3.X R8, R8, UR7, RZ, P1, !PT ;  /* 0x0000000708087c10 */ /* 0x000fc60008ffe4ff */
[----:B------:R0:W-:Y:S01]  /*27fb0*/  STL [R1+0x11cc], R29 ;  /* 0x0011cc1d01007387 */ /* 0x0001e20000100800 */
[----:B------:R-:W-:-:S03]  /*27fc0*/  IADD3 R9, P1, R9, UR10, RZ ;  /* 0x0000000a09097c10 */ /* 0x000fc6000ff3e0ff */
[----:B------:R-:W-:Y:S01]  /*27fd0*/  STL [R1+0x11d4], R11 ;  /* 0x0011d40b01007387 */ /* 0x000fe20000100800 */
[----:B------:R-:W-:-:S03]  /*27fe0*/  IADD3.X R20, R20, UR7, RZ, P4, !PT ;  /* 0x0000000714147c10 */ /* 0x000fc6000a7fe4ff */
[----:B0-----:R-:W4:Y:S04]  /*27ff0*/  LDL.LU R29, [R1+0x11c0] ;  /* 0x0011c000011d7983 */ /* 0x001f280000300800 */
[----:B------:R-:W-:Y:S04]  /*28000*/  STL [R1+0x11f8], R10 ;  /* 0x0011f80a01007387 */ /* 0x000fe80000100800 */
[----:B------:R-:W-:Y:S04]  /*28010*/  STL [R1+0x11f0], R8 ;  /* 0x0011f00801007387 */ /* 0x000fe80000100800 */
[----:B------:R-:W-:Y:S04]  /*28020*/  STL [R1+0x11c4], R9 ;  /* 0x0011c40901007387 */ /* 0x000fe80000100800 */
[----:B------:R-:W-:Y:S01]  /*28030*/  STL [R1+0x11e8], R20 ;  /* 0x0011e81401007387 */ /* 0x000fe20000100800 */
[----:B--2---:R-:W-:-:S02]  /*28040*/  IADD3 R21, P4, R21, UR10, RZ ;  /* 0x0000000a15157c10 */ /* 0x004fc4000ff9e0ff */
[----:B------:R-:W-:Y:S02]  /*28050*/  IADD3.X R22, R22, UR7, RZ, P3, !PT ;  /* 0x0000000716167c10 */ /* 0x000fe40009ffe4ff */
[----:B------:R-:W-:Y:S02]  /*28060*/  IADD3.X R16, R16, UR7, RZ, P6, !PT ;  /* 0x0000000710107c10 */ /* 0x000fe4000b7fe4ff */
[----:B------:R-:W-:Y:S01]  /*28070*/  IADD3 R23, P3, R23, UR10, RZ ;  /* 0x0000000a17177c10 */ /* 0x000fe2000ff7e0ff */
[----:B------:R-:W-:Y:S01]  /*28080*/  STL [R1+0x11bc], R21 ;  /* 0x0011bc1501007387 */ /* 0x000fe20000100800 */
[----:B------:R-:W-:-:S03]  /*28090*/  IADD3 R2, P6, R2, UR10, RZ ;  /* 0x0000000a02027c10 */ /* 0x000fc6000ffde0ff */
[----:B------:R-:W-:Y:S01]  /*280a0*/  STL [R1+0x11e0], R22 ;  /* 0x0011e01601007387 */ /* 0x000fe20000100800 */
[----:B------:R-:W-:-:S03]  /*280b0*/  IADD3.X R17, R17, UR7, RZ, P5, !PT ;  /* 0x0000000711117c10 */ /* 0x000fc6000affe4ff */
[----:B------:R0:W-:Y:S04]  /*280c0*/  STL [R1+0x11ac], R2 ;  /* 0x0011ac0201007387 */ /* 0x0001e80000100800 */
[----:B------:R-:W-:Y:S04]  /*280d0*/  STL [R1+0x11b4], R23 ;  /* 0x0011b41701007387 */ /* 0x000fe80000100800 */
[----:B0-----:R-:W2:Y:S01]  /*280e0*/  LDL.LU R2, [R1+0x1194] ;  /* 0x0011940001027983 */ /* 0x001ea20000300800 */
[----:B---3--:R-:W-:-:S03]  /*280f0*/  IADD3 R28, P5, R28, UR10, RZ ;  /* 0x0000000a1c1c7c10 */ /* 0x008fc6000ffbe0ff */
[----:B------:R-:W-:Y:S04]  /*28100*/  STL [R1+0x11d8], R16 ;  /* 0x0011d81001007387 */ /* 0x000fe80000100800 */
[----:B------:R0:W-:Y:S04]  /*28110*/  STL [R1+0x11a4], R28 ;  /* 0x0011a41c01007387 */ /* 0x0001e80000100800 */
[----:B0-----:R-:W3:Y:S01]  /*28120*/  LDL.LU R28, [R1+0x11b8] ;  /* 0x0011b800011c7983 */ /* 0x001ee20000300800 */
[----:B------:R-:W-:-:S03]  /*28130*/  IADD3.X R18, R18, UR7, RZ, P2, !PT ;  /* 0x0000000712127c10 */ /* 0x000fc600097fe4ff */
[----:B------:R-:W-:Y:S01]  /*28140*/  STL [R1+0x11d0], R17 ;  /* 0x0011d01101007387 */ /* 0x000fe20000100800 */
[----:B----4-:R-:W-:-:S03]  /*28150*/  IADD3 R19, P2, R19, UR10, RZ ;  /* 0x0000000a13137c10 */ /* 0x010fc6000ff5e0ff */
        /* <DEDUP_REMOVED lines=21> */
[----:B------:R-:W-:-:S05]  /*282b0*/  IADD3.X R29, R29, UR7, RZ, P1, !PT ;  /* 0x000000071d1d7c10 */ /* 0x000fca0008ffe4ff */
[----:B------:R0:W-:Y:S04]  /*282c0*/  STL [R1+0x11c0], R29 ;  /* 0x0011c01d01007387 */ /* 0x0001e80000100800 */
[----:B------:R-:W4:Y:S04]  /*282d0*/  LDL.LU R21, [R1+0x1168] ;  /* 0x0011680001157983 */ /* 0x000f280000300800 */
[----:B------:R-:W4:Y:S04]  /*282e0*/  LDL.LU R22, [R1+0x113c] ;  /* 0x00113c0001167983 */ /* 0x000f280000300800 */
[----:B------:R-:W4:Y:S04]  /*282f0*/  LDL.LU R23, [R1+0x1160] ;  /* 0x0011600001177983 */ /* 0x000f280000300800 */
[----:B------:R-:W4:Y:S04]  /*28300*/  LDL.LU R16, [R1+0x1134] ;  /* 0x0011340001107983 */ /* 0x000f280000300800 */
[----:B0-----:R-:W4:Y:S04]  /*28310*/  LDL.LU R29, [R1+0x1158] ;  /* 0x00115800011d7983 */ /* 0x001f280000300800 */
[----:B------:R-:W4:Y:S01]  /*28320*/  LDL.LU R17, [R1+0x112c] ;  /* 0x00112c0001117983 */ /* 0x000f220000300800 */
[----:B--2---:R-:W-:-:S05]  /*28330*/  IADD3 R2, P1, R2, UR10, RZ ;  /* 0x0000000a02027c10 */ /* 0x004fca000ff3e0ff */
[----:B------:R0:W-:Y:S04]  /*28340*/  STL [R1+0x1194], R2 ;  /* 0x0011940201007387 */ /* 0x0001e80000100800 */
[----:B0-----:R-:W2:Y:S04]  /*28350*/  LDL.LU R2, [R1+0x1150] ;  /* 0x0011500001027983 */ /* 0x001ea80000300800 */
[----:B------:R-:W2:Y:S01]  /*28360*/  LDL.LU R18, [R1+0x1124] ;  /* 0x0011240001127983 */ /* 0x000ea20000300800 */
[----:B---3--:R-:W-:-:S05]  /*28370*/  IADD3.X R28, R28, UR7, RZ, P4, !PT ;  /* 0x000000071c1c7c10 */ /* 0x008fca000a7fe4ff */
[----:B------:R0:W-:Y:S04]  /*28380*/  STL [R1+0x11b8], R28 ;  /* 0x0011b81c01007387 */ /* 0x0001e80000100800 */
[----:B0-----:R-:W3:Y:S01]  /*28390*/  LDL.LU R28, [R1+0x1148] ;  /* 0x00114800011c7983 */ /* 0x001ee20000300800 */
[----:B----4-:R-:W-:Y:S02]  /*283a0*/  IADD3 R12, P4, R12, UR10, RZ ;  /* 0x0000000a0c0c7c10 */ /* 0x010fe4000ff9e0ff */
[----:B------:R-:W-:Y:S02]  /*283b0*/  IADD3.X R13, R13, UR7, RZ, P3, !PT ;  /* 0x000000070d0d7c10 */ /* 0x000fe40009ffe4ff */
[----:B------:R-:W-:Y:S02]  /*283c0*/  IADD3 R14, P3, R14, UR10, RZ ;  /* 0x0000000a0e0e7c10 */ /* 0x000fe4000ff7e0ff */
[----:B------:R-:W-:-:S02]  /*283d0*/  IADD3.X R15, R15, UR7, RZ, P6, !PT ;  /* 0x000000070f0f7c10 */ /* 0x000fc4000b7fe4ff */
[----:B------:R-:W-:Y:S01]  /*283e0*/  IADD3 R24, P6, R24, UR10, RZ ;  /* 0x0000000a18187c10 */ /* 0x000fe2000ffde0ff */
        /* <DEDUP_REMOVED lines=19> */
[----:B------:R-:W-:-:S03]  /*28520*/  IADD3.X R11, R11, UR7, RZ, P3, !PT ;  /* 0x000000070b0b7c10 */ /* 0x000fc60009ffe4ff */
[----:B------:R-:W-:Y:S01]  /*28530*/  STL [R1+0x1164], R5 ;  /* 0x0011640501007387 */ /* 0x000fe20000100800 */
[----:B------:R-:W-:-:S03]  /*28540*/  IADD3 R10, P3, R10, UR10, RZ ;  /* 0x0000000a0a0a7c10 */ /* 0x000fc6000ff7e0ff */
[----:B------:R-:W-:Y:S04]  /*28550*/  STL [R1+0x1188], R6 ;  /* 0x0011880601007387 */ /* 0x000fe80000100800 */
[----:B------:R-:W-:Y:S01]  /*28560*/  STL [R1+0x115c], R7 ;  /* 0x00115c0701007387 */ /* 0x000fe20000100800 */
[----:B------:R-:W-:-:S03]  /*28570*/  IADD3 R8, P6, R8, UR10, RZ ;  /* 0x0000000a08087c10 */ /* 0x000fc6000ffde0ff */
[----:B------:R0:W-:Y:S01]  /*28580*/  STL [R1+0x1178], R19 ;  /* 0x0011781301007387 */ /* 0x0001e20000100800 */
[----:B------:R-:W-:-:S03]  /*28590*/  IADD3.X R9, R9, UR7, RZ, P5, !PT ;  /* 0x0000000709097c10 */ /* 0x000fc6000affe4ff */
[----:B------:R-:W-:Y:S01]  /*285a0*/  STL [R1+0x1180], R11 ;  /* 0x0011800b01007387 */ /* 0x000fe20000100800 */
[----:B------:R-:W-:Y:S02]  /*285b0*/  IADD3 R20, P5, R20, UR10, RZ ;  /* 0x0000000a14147c10 */ /* 0x000fe4000ffbe0ff */
[----:B------:R-:W-:Y:S02]  /*285c0*/  IADD3.X R21, R21, UR7, RZ, P2, !PT ;  /* 0x0000000715157c10 */ /* 0x000fe400097fe4ff */
[----:B------:R-:W-:Y:S02]  /*285d0*/  IADD3 R22, P2, R22, UR10, RZ ;  /* 0x0000000a16167c10 */ /* 0x000fe4000ff5e0ff */
[----:B------:R-:W-:Y:S02]  /*285e0*/  IADD3.X R29, R29, UR7, RZ, P4, !PT ;  /* 0x000000071d1d7c10 */ /* 0x000fe4000a7fe4ff */
[----:B------:R-:W-:Y:S01]  /*285f0*/  IADD3.X R23, R23, UR7, RZ, P1, !PT ;  /* 0x0000000717177c10 */ /* 0x000fe20008ffe4ff */
[----:B0-----:R-:W4:Y:S04]  /*28600*/  LDL.LU R19, [R1+0x111c] ;  /* 0x00111c0001137983 */ /* 0x001f280000300800 */
[----:B------:R-:W-:Y:S04]  /*28610*/  STL [R1+0x1154], R10 ;  /* 0x0011540a01007387 */ /* 0x000fe80000100800 */
[----:B------:R-:W-:Y:S04]  /*28620*/  STL [R1+0x114c], R8 ;  /* 0x00114c0801007387 */ /* 0x000fe80000100800 */
[----:B------:R-:W-:Y:S04]  /*28630*/  STL [R1+0x1170], R9 ;  /* 0x0011700901007387 */ /* 0x000fe80000100800 */
[----:B------:R-:W-:Y:S04]  /*28640*/  STL [R1+0x1144], R20 ;  /* 0x0011441401007387 */ /* 0x000fe80000100800 */
[----:B------:R-:W-:Y:S01]  /*28650*/  STL [R1+0x1168], R21 ;  /* 0x0011681501007387 */ /* 0x000fe20000100800 */
[----:B------:R-:W-:-:S03]  /*28660*/  IADD3 R16, P1, R16, UR10, RZ ;  /* 0x0000000a10107c10 */ /* 0x000fc6000ff3e0ff */
[----:B------:R-:W-:Y:S04]  /*28670*/  STL [R1+0x113c], R22 ;  /* 0x00113c1601007387 */ /* 0x000fe80000100800 */
[----:B------:R0:W-:Y:S04]  /*28680*/  STL [R1+0x1158], R29 ;  /* 0x0011581d01007387 */ /* 0x0001e80000100800 */
[----:B------:R-:W-:Y:S01]  /*28690*/  STL [R1+0x1160], R23 ;  /* 0x0011601701007387 */ /* 0x000fe20000100800 */
[----:B------:R-:W-:-:S03]  /*286a0*/  IADD3 R17, P4, R17, UR10, RZ ;  /* 0x0000000a11117c10 */ /* 0x000fc6000ff9e0ff */
[----:B0-----:R-:W4:Y:S04]  /*286b0*/  LDL.LU R29, [R1+0x1140] ;  /* 0x00114000011d7983 */ /* 0x001f280000300800 */
[----:B------:R-:W-:Y:S01]  /*286c0*/  STL [R1+0x1134], R16 ;  /* 0x0011341001007387 */ /* 0x000fe20000100800 */
[----:B--2---:R-:W-:Y:S02]  /*286d0*/  IADD3.X R2, R2, UR7, RZ, P3, !PT ;  /* 0x0000000702027c10 */ /* 0x004fe40009ffe4ff */
[----:B------:R-:W-:-:S03]  /*286e0*/  IADD3 R18, P3, R18, UR10, RZ ;  /* 0x0000000a12127c10 */ /* 0x000fc6000ff7e0ff */
[----:B------:R0:W-:Y:S04]  /*286f0*/  STL [R1+0x1150], R2 ;  /* 0x0011500201007387 */ /* 0x0001e80000100800 */
[----:B0-----:R-:W2:Y:S04]  /*28700*/  LDL.LU R2, [R1+0x1114] ;  /* 0x0011140001027983 */ /* 0x001ea80000300800 */
[----:B------:R-:W-:Y:S01]  /*28710*/  STL [R1+0x112c], R17 ;  /* 0x00112c1101007387 */ /* 0x000fe20000100800 */
[----:B---3--:R-:W-:-:S03]  /*28720*/  IADD3.X R28, R28, UR7, RZ, P6, !PT ;  /* 0x000000071c1c7c10 */ /* 0x008fc6000b7fe4ff */
[----:B------:R-:W3:Y:S04]  /*28730*/  LDL.LU R12, [R1+0x1138] ;  /* 0x00113800010c7983 */ /* 0x000ee80000300800 */
[----:B------:R-:W3:Y:S04]  /*28740*/  LDL.LU R13, [R1+0x110c] ;  /* 0x00110c00010d7983 */ /* 0x000ee80000300800 */
[----:B------:R-:W-:Y:S04]  /*28750*/  STL [R1+0x1124], R18 ;  /* 0x0011241201007387 */ /* 0x000fe80000100800 */
[----:B------:R-:W3:Y:S04]  /*28760*/  LDL.LU R14, [R1+0x1130] ;  /* 0x00113000010e7983 */ /* 0x000ee80000300800 */
[----:B------:R0:W-:Y:S04]  /*28770*/  STL [R1+0x1148], R28 ;  /* 0x0011481c01007387 */ /* 0x0001e80000100800 */
        /* <DEDUP_REMOVED lines=12> */
[----:B0-----:R-:W3:Y:S04]  /*28840*/  LDL.LU R28, [R1+0x10d4] ;  /* 0x0010d400011c7983 */ /* 0x001ee80000300800 */
[----:B------:R-:W3:Y:S04]  /*28850*/  LDL.LU R8, [R1+0x10f8] ;  /* 0x0010f80001087983 */ /* 0x000ee80000300800 */
[----:B------:R-:W3:Y:S04]  /*28860*/  LDL.LU R9, [R1+0x10cc] ;  /* 0x0010cc0001097983 */ /* 0x000ee80000300800 */
[----:B------:R-:W3:Y:S01]  /*28870*/  LDL.LU R20, [R1+0x10f0] ;  /* 0x0010f00001147983 */ /* 0x000ee20000300800 */
[----:B----4-:R-:W-:-:S05]  /*28880*/  IADD3 R19, P6, R19, UR10, RZ ;  /* 0x0000000a13137c10 */ /* 0x010fca000ffde0ff */
[----:B------:R0:W-:Y:S04]  /*28890*/  STL [R1+0x111c], R19 ;  /* 0x00111c1301007387 */ /* 0x0001e80000100800 */
[----:B------:R-:W4:Y:S04]  /*288a0*/  LDL.LU R21, [R1+0x10c4] ;  /* 0x0010c40001157983 */ /* 0x000f280000300800 */
[----:B------:R-:W4:Y:S04]  /*288b0*/  LDL.LU R22, [R1+0x10e8] ;  /* 0x0010e80001167983 */ /* 0x000f280000300800 */
[----:B------:R-:W4:Y:S04]  /*288c0*/  LDL.LU R23, [R1+0x10bc] ;  /* 0x0010bc0001177983 */ /* 0x000f280000300800 */
[----:B------:R-:W4:Y:S04]  /*288d0*/  LDL.LU R16, [R1+0x10e0] ;  /* 0x0010e00001107983 */ /* 0x000f280000300800 */
[----:B0-----:R-:W4:Y:S04]  /*288e0*/  LDL.LU R19, [R1+0x10b4] ;  /* 0x0010b40001137983 */ /* 0x001f280000300800 */
[----:B------:R-:W4:Y:S01]  /*288f0*/  LDL.LU R17, [R1+0x10d8] ;  /* 0x0010d80001117983 */ /* 0x000f220000300800 */
[----:B------:R-:W-:-:S05]  /*28900*/  IADD3.X R29, R29, UR7, RZ, P5, !PT ;  /* 0x000000071d1d7c10 */ /* 0x000fca000affe4ff */
[----:B------:R0:W-:Y:S04]  /*28910*/  STL [R1+0x1140], R29 ;  /* 0x0011401d01007387 */ /* 0x0001e80000100800 */
[----:B0-----:R-:W4:Y:S04]  /*28920*/  LDL.LU R29, [R1+0x10ac] ;  /* 0x0010ac00011d7983 */ /* 0x001f280000300800 */
[----:B------:R-:W4:Y:S01]  /*28930*/  LDL.LU R18, [R1+0x10d0] ;  /* 0x0010d00001127983 */ /* 0x000f220000300800 */
[----:B--2---:R-:W-:Y:S02]  /*28940*/  IADD3 R2, P5, R2, UR10, RZ ;  /* 0x0000000a02027c10 */ /* 0x004fe4000ffbe0ff */
[----:B---3--:R-:W-:-:S02]  /*28950*/  IADD3.X R12, R12, UR7, RZ, P2, !PT ;  /* 0x000000070c0c7c10 */ /* 0x008fc400097fe4ff */
[----:B------:R-:W-:Y:S01]  /*28960*/  IADD3 R13, P2, R13, UR10, RZ ;  /* 0x0000000a0d0d7c10 */ /* 0x000fe2000ff5e0ff */
[----:B------:R0:W-:Y:S01]  /*28970*/  STL [R1+0x1114], R2 ;  /* 0x0011140201007387 */ /* 0x0001e20000100800 */
[----:B------:R-:W-:Y:S02]  /*28980*/  IADD3.X R14, R14, UR7, RZ, P1, !PT ;  /* 0x000000070e0e7c10 */ /* 0x000fe40008ffe4ff */
[----:B------:R-:W-:Y:S02]  /*28990*/  IADD3 R15, P1, R15, UR10, RZ ;  /* 0x0000000a0f0f7c10 */ /* 0x000fe4000ff3e0ff */
[----:B------:R-:W-:Y:S02]  /*289a0*/  IADD3.X R24, R24, UR7, RZ, P4, !PT ;  /* 0x0000000718187c10 */ /* 0x000fe4000a7fe4ff */
[----:B------:R-:W-:Y:S02]  /*289b0*/  IADD3 R25, P4, R25, UR10, RZ ;  /* 0x0000000a19197c10 */ /* 0x000fe4000ff9e0ff */
[----:B------:R-:W-:Y:S01]  /*289c0*/  IADD3.X R26, R26, UR7, RZ, P3, !PT ;  /* 0x000000071a1a7c10 */ /* 0x000fe20009ffe4ff */
[----:B0-----:R-:W2:Y:S04]  /*289d0*/  LDL.LU R2, [R1+0x10a4] ;  /* 0x0010a40001027983 */ /* 0x001ea80000300800 */
[----:B------:R-:W-:Y:S04]  /*289e0*/  STL [R1+0x1138], R12 ;  /* 0x0011380c01007387 */ /* 0x000fe80000100800 */
[----:B------:R-:W-:Y:S04]  /*289f0*/  STL [R1+0x110c], R13 ;  /* 0x00110c0d01007387 */ /* 0x000fe80000100800 */
        /* <DEDUP_REMOVED lines=19> */
[----:B------:R-:W-:Y:S04]  /*28b30*/  STL [R1+0x1108], R7 ;  /* 0x0011080701007387 */ /* 0x000fe80000100800 */
[----:B------:R0:W-:Y:S04]  /*28b40*/  STL [R1+0x10d4], R28 ;  /* 0x0010d41c01007387 */ /* 0x0001e80000100800 */
[----:B------:R-:W-:Y:S04]  /*28b50*/  STL [R1+0x10dc], R11 ;  /* 0x0010dc0b01007387 */ /* 0x000fe80000100800 */
[----:B0-----:R-:W3:Y:S01]  /*28b60*/  LDL.LU R28, [R1+0x10c8] ;  /* 0x0010c800011c7983 */ /* 0x001ee20000300800 */
[----:B------:R-:W-:-:S02]  /*28b70*/  IADD3.X R8, R8, UR7, RZ, P4, !PT ;  /* 0x0000000708087c10 */ /* 0x000fc4000a7fe4ff */
[----:B------:R-:W-:Y:S02]  /*28b80*/  IADD3 R9, P4, R9, UR10, RZ ;  /* 0x0000000a09097c10 */ /* 0x000fe4000ff9e0ff */
[----:B------:R-:W-:Y:S02]  /*28b90*/  IADD3.X R20, R20, UR7, RZ, P3, !PT ;  /* 0x0000000714147c10 */ /* 0x000fe40009ffe4ff */
[----:B----4-:R-:W-:Y:S01]  /*28ba0*/  IADD3 R21, P3, R21, UR10, RZ ;  /* 0x0000000a15157c10 */ /* 0x010fe2000ff7e0ff */
[----:B------:R-:W-:Y:S01]  /*28bb0*/  STL [R1+0x1100], R10 ;  /* 0x0011000a01007387 */ /* 0x000fe20000100800 */
[----:B------:R-:W-:Y:S02]  /*28bc0*/  IADD3.X R22, R22, UR7, RZ, P6, !PT ;  /* 0x0000000716167c10 */ /* 0x000fe4000b7fe4ff */
[----:B------:R-:W-:Y:S01]  /*28bd0*/  IADD3.X R16, R16, UR7, RZ, P5, !PT ;  /* 0x0000000710107c10 */ /* 0x000fe2000affe4ff */
[----:B------:R-:W-:Y:S04]  /*28be0*/  STL [R1+0x10f8], R8 ;  /* 0x0010f80801007387 */ /* 0x000fe80000100800 */
[----:B------:R-:W-:Y:S01]  /*28bf0*/  STL [R1+0x10cc], R9 ;  /* 0x0010cc0901007387 */ /* 0x000fe20000100800 */
[----:B------:R-:W-:-:S02]  /*28c00*/  IADD3 R19, P5, R19, UR10, RZ ;  /* 0x0000000a13137c10 */ /* 0x000fc4000ffbe0ff */
[----:B------:R-:W-:Y:S01]  /*28c10*/  IADD3 R23, P6, R23, UR10, RZ ;  /* 0x0000000a17177c10 */ /* 0x000fe2000ffde0ff */
[----:B------:R-:W-:Y:S04]  /*28c20*/  STL [R1+0x10f0], R20 ;  /* 0x0010f01401007387 */ /* 0x000fe80000100800 */
[----:B------:R-:W-:Y:S01]  /*28c30*/  STL [R1+0x10c4], R21 ;  /* 0x0010c41501007387 */ /* 0x000fe20000100800 */
[----:B------:R-:W-:-:S03]  /*28c40*/  IADD3.X R17, R17, UR7, RZ, P2, !PT ;  /* 0x0000000711117c10 */ /* 0x000fc600097fe4ff */
[----:B------:R-:W-:Y:S04]  /*28c50*/  STL [R1+0x10e8], R22 ;  /* 0x0010e81601007387 */ /* 0x000fe80000100800 */
[----:B------:R0:W-:Y:S04]  /*28c60*/  STL [R1+0x10b4], R19 ;  /* 0x0010b41301007387 */ /* 0x0001e80000100800 */
[----:B------:R-:W-:Y:S04]  /*28c70*/  STL [R1+0x10bc], R23 ;  /* 0x0010bc1701007387 */ /* 0x000fe80000100800 */
[----:B0-----:R-:W4:Y:S01]  /*28c80*/  LDL.LU R19, [R1+0x109c] ;  /* 0x00109c0001137983 */ /* 0x001f220000300800 */
[----:B------:R-:W-:-:S03]  /*28c90*/  IADD3 R29, P2, R29, UR10, RZ ;  /* 0x0000000a1d1d7c10 */ /* 0x000fc6000ff5e0ff */
[----:B------:R-:W-:Y:S01]  /*28ca0*/  STL [R1+0x10e0], R16 ;  /* 0x0010e01001007387 */ /* 0x000fe20000100800 */
[----:B------:R-:W-:-:S03]  /*28cb0*/  IADD3.X R18, R18, UR7, RZ, P1, !PT ;  /* 0x0000000712127c10 */ /* 0x000fc60008ffe4ff */
[----:B------:R0:W-:Y:S04]  /*28cc0*/  STL [R1+0x10ac], R29 ;  /* 0x0010ac1d01007387 */ /* 0x0001e80000100800 */
[----:B0-----:R-:W4:Y:S04]  /*28cd0*/  LDL.LU R29, [R1+0x10c0] ;  /* 0x0010c000011d7983 */ /* 0x001f280000300800 */
[----:B------:R-:W-:Y:S04]  /*28ce0*/  STL [R1+0x10d8], R17 ;  /* 0x0010d81101007387 */ /* 0x000fe80000100800 */
[----:B------:R-:W4:Y:S04]  /*28cf0*/  LDL.LU R12, [R1+0x1094] ;  /* 0x00109400010c7983 */ /* 0x000f280000300800 */
[----:B------:R-:W4:Y:S04]  /*28d00*/  LDL.LU R13, [R1+0x10b8] ;  /* 0x0010b800010d7983 */ /* 0x000f280000300800 */
[----:B------:R-:W-:Y:S04]  /*28d10*/  STL [R1+0x10d0], R18 ;  /* 0x0010d01201007387 */ /* 0x000fe80000100800 */
[----:B------:R-:W4:Y:S01]  /*28d20*/  LDL.LU R14, [R1+0x108c] ;  /* 0x00108c00010e7983 */ /* 0x000f220000300800 */
[----:B--2---:R-:W-:-:S05]  /*28d30*/  IADD3 R2, P1, R2, UR10, RZ ;  /* 0x0000000a02027c10 */ /* 0x004fca000ff3e0ff */
        /* <DEDUP_REMOVED lines=13> */
[----:B0-----:R-:W2:Y:S04]  /*28e10*/  LDL.LU R2, [R1+0x1080] ;  /* 0x0010800001027983 */ /* 0x001ea80000300800 */
[----:B------:R-:W2:Y:S04]  /*28e20*/  LDL.LU R8, [R1+0x1054] ;  /* 0x0010540001087983 */ /* 0x000ea80000300800 */
[----:B------:R-:W2:Y:S04]  /*28e30*/  LDL.LU R9, [R1+0x1078] ;  /* 0x0010780001097983 */ /* 0x000ea80000300800 */
[----:B------:R-:W2:Y:S01]  /*28e40*/  LDL.LU R20, [R1+0x104c] ;  /* 0x00104c0001147983 */ /* 0x000ea20000300800 */
[----:B---3--:R-:W-:-:S05]  /*28e50*/  IADD3.X R28, R28, UR7, RZ, P4, !PT ;  /* 0x000000071c1c7c10 */ /* 0x008fca000a7fe4ff */
[----:B------:R0:W-:Y:S04]  /*28e60*/  STL [R1+0x10c8], R28 ;  /* 0x0010c81c01007387 */ /* 0x0001e80000100800 */
[----:B------:R-:W3:Y:S04]  /*28e70*/  LDL.LU R21, [R1+0x1070] ;  /* 0x0010700001157983 */ /* 0x000ee80000300800 */
[----:B------:R-:W3:Y:S04]  /*28e80*/  LDL.LU R22, [R1+0x1044] ;  /* 0x0010440001167983 */ /* 0x000ee80000300800 */
[----:B------:R-:W3:Y:S04]  /*28e90*/  LDL.LU R23, [R1+0x1068] ;  /* 0x0010680001177983 */ /* 0x000ee80000300800 */
[----:B------:R-:W3:Y:S04]  /*28ea0*/  LDL.LU R16, [R1+0x103c] ;  /* 0x00103c0001107983 */ /* 0x000ee80000300800 */
[----:B0-----:R-:W3:Y:S04]  /*28eb0*/  LDL.LU R28, [R1+0x1060] ;  /* 0x00106000011c7983 */ /* 0x001ee80000300800 */
[----:B------:R-:W3:Y:S01]  /*28ec0*/  LDL.LU R17, [R1+0x1034] ;  /* 0x0010340001117983 */ /* 0x000ee20000300800 */
[----:B----4-:R-:W-:-:S05]  /*28ed0*/  IADD3 R19, P4, R19, UR10, RZ ;  /* 0x0000000a13137c10 */ /* 0x010fca000ff9e0ff */
[----:B------:R0:W-:Y:S04]  /*28ee0*/  STL [R1+0x109c], R19 ;  /* 0x00109c1301007387 */ /* 0x0001e80000100800 */
[----:B0-----:R-:W4:Y:S04]  /*28ef0*/  LDL.LU R19, [R1+0x1058] ;  /* 0x0010580001137983 */ /* 0x001f280000300800 */
[----:B------:R-:W4:Y:S01]  /*28f00*/  LDL.LU R18, [R1+0x102c] ;  /* 0x00102c0001127983 */ /* 0x000f220000300800 */
[----:B------:R-:W-:Y:S02]  /*28f10*/  IADD3.X R29, R29, UR7, RZ, P3, !PT ;  /* 0x000000071d1d7c10 */ /* 0x000fe40009ffe4ff */
[----:B------:R-:W-:-:S02]  /*28f20*/  IADD3 R12, P3, R12, UR10, RZ ;  /* 0x0000000a0c0c7c10 */ /* 0x000fc4000ff7e0ff */
[----:B------:R-:W-:Y:S02]  /*28f30*/  IADD3.X R13, R13, UR7, RZ, P6, !PT ;  /* 0x000000070d0d7c10 */ /* 0x000fe4000b7fe4ff */
[----:B------:R-:W-:Y:S01]  /*28f40*/  IADD3 R14, P6, R14, UR10, RZ ;  /* 0x0000000a0e0e7c10 */ /* 0x000fe2000ffde0ff */
[----:B------:R0:W-:Y:S04]  /*28f50*/  STL [R1+0x10c0], R29 ;  /* 0x0010c01d01007387 */ /* 0x0001e80000100800 */
[----:B0-----:R-:W4:Y:S04]  /*28f60*/  LDL.LU R29, [R1+0x1050] ;  /* 0x00105000011d7983 */ /* 0x001f280000300800 */
[----:B------:R-:W-:Y:S04]  /*28f70*/  STL [R1+0x1094], R12 ;  /* 0x0010940c01007387 */ /* 0x000fe80000100800 */
[----:B------:R-:W-:Y:S04]  /*28f80*/  STL [R1+0x10b8], R13 ;  /* 0x0010b80d01007387 */ /* 0x000fe80000100800 */
[----:B------:R-:W-:Y:S01]  /*28f90*/  STL [R1+0x108c], R14 ;  /* 0x00108c0e01007387 */ /* 0x000fe20000100800 */
[----:B--2---:R-:W-:-:S02]  /*28fa0*/  IADD3.X R15, R15, UR7, RZ, P5, !PT ;  /* 0x000000070f0f7c10 */ /* 0x004fc4000affe4ff */
[----:B------:R-:W-:Y:S02]  /*28fb0*/  IADD3 R24, P5, R24, UR10, RZ ;  /* 0x0000000a18187c10 */ /* 0x000fe4000ffbe0ff */
[----:B------:R-:W-:Y:S02]  /*28fc0*/  IADD3.X R25, R25, UR7, RZ, P2, !PT ;  /* 0x0000000719197c10 */ /* 0x000fe400097fe4ff */
[----:B------:R-:W-:Y:S02]  /*28fd0*/  IADD3 R26, P2, R26, UR10, RZ ;  /* 0x0000000a1a1a7c10 */ /* 0x000fe4000ff5e0ff */
[----:B------:R-:W-:Y:S01]  /*28fe0*/  IADD3.X R27, R27, UR7, RZ, P1, !PT ;  /* 0x000000071b1b7c10 */ /* 0x000fe20008ffe4ff */
        /* <DEDUP_REMOVED lines=23> */
[----:B---3--:R-:W-:Y:S01]  /*29160*/  IADD3.X R21, R21, UR7, RZ, P1, !PT ;  /* 0x0000000715157c10 */ /* 0x008fe20008ffe4ff */
[----:B0-----:R-:W2:Y:S04]  /*29170*/  LDL.LU R2, [R1+0x1024] ;  /* 0x0010240001027983 */ /* 0x001ea80000300800 */
[----:B------:R-:W-:Y:S01]  /*29180*/  STL [R1+0x105c], R10 ;  /* 0x00105c0a01007387 */ /* 0x000fe20000100800 */
[----:B------:R-:W-:-:S03]  /*29190*/  IADD3 R22, P1, R22, UR10, RZ ;  /* 0x0000000a16167c10 */ /* 0x000fc6000ff3e0ff */
[----:B------:R-:W-:Y:S04]  /*291a0*/  STL [R1+0x1054], R8 ;  /* 0x0010540801007387 */ /* 0x000fe80000100800 */
[----:B------:R-:W-:Y:S01]  /*291b0*/  STL [R1+0x1078], R9 ;  /* 0x0010780901007387 */ /* 0x000fe20000100800 */
[----:B------:R-:W-:-:S03]  /*291c0*/  IADD3.X R23, R23, UR7, RZ, P4, !PT ;  /* 0x0000000717177c10 */ /* 0x000fc6000a7fe4ff */
[----:B------:R-:W-:Y:S01]  /*291d0*/  STL [R1+0x104c], R20 ;  /* 0x00104c1401007387 */ /* 0x000fe20000100800 */
[----:B------:R-:W-:-:S03]  /*291e0*/  IADD3.X R28, R28, UR7, RZ, P3, !PT ;  /* 0x000000071c1c7c10 */ /* 0x000fc60009ffe4ff */
[----:B------:R-:W-:Y:S04]  /*291f0*/  STL [R1+0x1070], R21 ;  /* 0x0010701501007387 */ /* 0x000fe80000100800 */
[----:B------:R-:W-:Y:S04]  /*29200*/  STL [R1+0x1044], R22 ;  /* 0x0010441601007387 */ /* 0x000fe80000100800 */
[----:B------:R0:W-:Y:S04]  /*29210*/  STL [R1+0x1060], R28 ;  /* 0x0010601c01007387 */ /* 0x0001e80000100800 */
[----:B------:R-:W-:Y:S04]  /*29220*/  STL [R1+0x1068], R23 ;  /* 0x0010681701007387 */ /* 0x000fe80000100800 */
[----:B0-----:R-:W3:Y:S01]  /*29230*/  LDL.LU R28, [R1+0x1048] ;  /* 0x00104800011c7983 */ /* 0x001ee20000300800 */
[----:B------:R-:W-:-:S02]  /*29240*/  IADD3 R16, P4, R16, UR10, RZ ;  /* 0x0000000a10107c10 */ /* 0x000fc4000ff9e0ff */
[----:B------:R-:W-:-:S03]  /*29250*/  IADD3 R17, P3, R17, UR10, RZ ;  /* 0x0000000a11117c10 */ /* 0x000fc6000ff7e0ff */
[----:B------:R-:W-:Y:S01]  /*29260*/  STL [R1+0x103c], R16 ;  /* 0x00103c1001007387 */ /* 0x000fe20000100800 */
[----:B----4-:R-:W-:Y:S02]  /*29270*/  IADD3.X R19, R19, UR7, RZ, P6, !PT ;  /* 0x0000000713137c10 */ /* 0x010fe4000b7fe4ff */
[----:B------:R-:W-:-:S03]  /*29280*/  IADD3 R18, P6, R18, UR10, RZ ;  /* 0x0000000a12127c10 */ /* 0x000fc6000ffde0ff */
[----:B------:R0:W-:Y:S04]  /*29290*/  STL [R1+0x1058], R19 ;  /* 0x0010581301007387 */ /* 0x0001e80000100800 */
[----:B0-----:R-:W4:Y:S04]  /*292a0*/  LDL.LU R19, [R1+0x101c] ;  /* 0x00101c0001137983 */ /* 0x001f280000300800 */
[----:B------:R-:W-:Y:S04]  /*292b0*/  STL [R1+0x1034], R17 ;  /* 0x0010341101007387 */ /* 0x000fe80000100800 */
[----:B------:R-:W4:Y:S01]  /*292c0*/  LDL.LU R12, [R1+0x1040] ;  /* 0x00104000010c7983 */ /* 0x000f220000300800 */
[----:B------:R-:W-:-:S03]  /*292d0*/  IADD3.X R29, R29, UR7, RZ, P5, !PT ;  /* 0x000000071d1d7c10 */ /* 0x000fc6000affe4ff */
        /* <DEDUP_REMOVED lines=28> */
[----:B---3--:R-:W-:-:S05]  /*294a0*/  IADD3.X R28, R28, UR7, RZ, P2, !PT ;  /* 0x000000071c1c7c10 */ /* 0x008fca00097fe4ff */
        /* <DEDUP_REMOVED lines=11> */
[----:B------:R-:W-:Y:S01]  /*29560*/  IADD3.X R26, R26, UR7, RZ, P6, !PT ;  /* 0x000000071a1a7c10 */ /* 0x000fe2000b7fe4ff */
[----:B0-----:R-:W4:Y:S04]  /*29570*/  LDL.LU R19, [R1+0xfac] ;  /* 0x000fac0001137983 */ /* 0x001f280000300800 */
        /* <DEDUP_REMOVED lines=37> */
[----:B------:R-:W-:Y:S02]  /*297d0*/  IADD3 R2, P2, R2, UR10, RZ ;  /* 0x0000000a02027c10 */ /* 0x000fe4000ff5e0ff */
[----:B------:R-:W-:Y:S01]  /*297e0*/  IADD3.X R17, R17, UR7, RZ, P1, !PT ;  /* 0x0000000711117c10 */ /* 0x000fe20008ffe4ff */
[----:B------:R-:W-:Y:S04]  /*297f0*/  STL [R1+0xff0], R22 ;  /* 0x000ff01601007387 */ /* 0x000fe80000100800 */
[----:B------:R0:W-:Y:S04]  /*29800*/  STL [R1+0xfbc], R2 ;  /* 0x000fbc0201007387 */ /* 0x0001e80000100800 */
[----:B------:R-:W-:Y:S04]  /*29810*/  STL [R1+0xfc4], R23 ;  /* 0x000fc41701007387 */ /* 0x000fe80000100800 */
[----:B0-----:R-:W2:Y:S04]  /*29820*/  LDL.LU R2, [R1+0xfa4] ;  /* 0x000fa40001027983 */ /* 0x001ea80000300800 */
[----:B------:R-:W-:Y:S01]  /*29830*/  STL [R1+0xfe8], R16 ;  /* 0x000fe81001007387 */ /* 0x000fe20000100800 */
[----:B---3--:R-:W-:-:S05]  /*29840*/  IADD3 R28, P1, R28, UR10, RZ ;  /* 0x0000000a1c1c7c10 */ /* 0x008fca000ff3e0ff */
[----:B------:R0:W-:Y:S04]  /*29850*/  STL [R1+0xfb4], R28 ;  /* 0x000fb41c01007387 */ /* 0x0001e80000100800 */
[----:B0-----:R-:W3:Y:S01]  /*29860*/  LDL.LU R28, [R1+0xfc8] ;  /* 0x000fc800011c7983 */ /* 0x001ee20000300800 */
[----:B------:R-:W-:-:S03]  /*29870*/  IADD3.X R18, R18, UR7, RZ, P4, !PT ;  /* 0x0000000712127c10 */ /* 0x000fc6000a7fe4ff */
[----:B------:R-:W-:Y:S04]  /*29880*/  STL [R1+0xfe0], R17 ;  /* 0x000fe01101007387 */ /* 0x000fe80000100800 */
[----:B------:R-:W3:Y:S04]  /*29890*/  LDL.LU R12, [R1+0xf9c] ;  /* 0x000f9c00010c7983 */ /* 0x000ee80000300800 */
[----:B------:R-:W3:Y:S04]  /*298a0*/  LDL.LU R13, [R1+0xfc0] ;  /* 0x000fc000010d7983 */ /* 0x000ee80000300800 */
[----:B------:R-:W-:Y:S04]  /*298b0*/  STL [R1+0xfd8], R18 ;  /* 0x000fd81201007387 */ /* 0x000fe80000100800 */
[----:B------:R-:W3:Y:S01]  /*298c0*/  LDL.LU R14, [R1+0xf94] ;  /* 0x000f9400010e7983 */ /* 0x000ee20000300800 */
[----:B----4-:R-:W-:-:S05]  /*298d0*/  IADD3 R19, P4, R19, UR10, RZ ;  /* 0x0000000a13137c10 */ /* 0x010fca000ff9e0ff */
        /* <DEDUP_REMOVED lines=32> */
[----:B------:R-:W-:Y:S02]  /*29ae0*/  IADD3 R12, P6, R12, UR10, RZ ;  /* 0x0000000a0c0c7c10 */ /* 0x000fe4000ffde0ff */
[----:B------:R-:W-:Y:S02]  /*29af0*/  IADD3.X R13, R13, UR7, RZ, P5, !PT ;  /* 0x000000070d0d7c10 */ /* 0x000fe4000affe4ff */
[----:B------:R-:W-:Y:S02]  /*29b00*/  IADD3 R14, P5, R14, UR10, RZ ;  /* 0x0000000a0e0e7c10 */ /* 0x000fe4000ffbe0ff */
[----:B----4-:R-:W-:-:S02]  /*29b10*/  IADD3.X R15, R15, UR7, RZ, P2, !PT ;  /* 0x000000070f0f7c10 */ /* 0x010fc400097fe4ff */
        /* <DEDUP_REMOVED lines=21> */
[----:B------:R-:W-:Y:S04]  /*29c70*/  STL [R1+0xf74], R5 ;  /* 0x000f740501007387 */ /* 0x000fe80000100800 */
[----:B------:R-:W-:Y:S01]  /*29c80*/  STL [R1+0xf98], R6 ;  /* 0x000f980601007387 */ /* 0x000fe20000100800 */
[----:B------:R-:W-:-:S03]  /*29c90*/  IADD3 R10, P5, R10, UR10, RZ ;  /* 0x0000000a0a0a7c10 */ /* 0x000fc6000ffbe0ff */
[----:B------:R-:W-:Y:S04]  /*29ca0*/  STL [R1+0xf6c], R7 ;  /* 0x000f6c0701007387 */ /* 0x000fe80000100800 */
[----:B------:R0:W-:Y:S01]  /*29cb0*/  STL [R1+0xf88], R19 ;  /* 0x000f881301007387 */ /* 0x0001e20000100800 */
[----:B------:R-:W-:-:S03]  /*29cc0*/  IADD3 R8, P2, R8, UR10, RZ ;  /* 0x0000000a08087c10 */ /* 0x000fc6000ff5e0ff */
[----:B------:R-:W-:Y:S01]  /*29cd0*/  STL [R1+0xf90], R11 ;  /* 0x000f900b01007387 */ /* 0x000fe20000100800 */
[----:B------:R-:W-:Y:S02]  /*29ce0*/  IADD3.X R9, R9, UR7, RZ, P1, !PT ;  /* 0x0000000709097c10 */ /* 0x000fe40008ffe4ff */
[----:B------:R-:W-:Y:S02]  /*29cf0*/  IADD3 R20, P1, R20, UR10, RZ ;  /* 0x0000000a14147c10 */ /* 0x000fe4000ff3e0ff */
[----:B------:R-:W-:Y:S02]  /*29d00*/  IADD3.X R21, R21, UR7, RZ, P4, !PT ;  /* 0x0000000715157c10 */ /* 0x000fe4000a7fe4ff */
[----:B------:R-:W-:Y:S01]  /*29d10*/  IADD3 R22, P4, R22, UR10, RZ ;  /* 0x0000000a16167c10 */ /* 0x000fe2000ff9e0ff */
[----:B0-----:R-:W4:Y:S04]  /*29d20*/  LDL.LU R19, [R1+0xf2c] ;  /* 0x000f2c0001137983 */ /* 0x001f280000300800 */
[----:B------:R-:W-:Y:S04]  /*29d30*/  STL [R1+0xf64], R10 ;  /* 0x000f640a01007387 */ /* 0x000fe80000100800 */
[----:B------:R-:W-:Y:S04]  /*29d40*/  STL [R1+0xf5c], R8 ;  /* 0x000f5c0801007387 */ /* 0x000fe80000100800 */
[----:B------:R-:W-:Y:S01]  /*29d50*/  STL [R1+0xf80], R9 ;  /* 0x000f800901007387 */ /* 0x000fe20000100800 */
[----:B------:R-:W-:-:S02]  /*29d60*/  IADD3.X R23, R23, UR7, RZ, P3, !PT ;  /* 0x0000000717177c10 */ /* 0x000fc40009ffe4ff */
[----:B------:R-:W-:Y:S01]  /*29d70*/  IADD3.X R29, R29, UR7, RZ, P6, !PT ;  /* 0x000000071d1d7c10 */ /* 0x000fe2000b7fe4ff */
[----:B------:R-:W-:Y:S01]  /*29d80*/  STL [R1+0xf54], R20 ;  /* 0x000f541401007387 */ /* 0x000fe20000100800 */
[----:B------:R-:W-:-:S03]  /*29d90*/  IADD3 R16, P3, R16, UR10, RZ ;  /* 0x0000000a10107c10 */ /* 0x000fc6000ff7e0ff */
[----:B------:R-:W-:Y:S04]  /*29da0*/  STL [R1+0xf78], R21 ;  /* 0x000f781501007387 */ /* 0x000fe80000100800 */
[----:B------:R-:W-:Y:S04]  /*29db0*/  STL [R1+0xf4c], R22 ;  /* 0x000f4c1601007387 */ /* 0x000fe80000100800 */
[----:B------:R0:W-:Y:S04]  /*29dc0*/  STL [R1+0xf68], R29 ;  /* 0x000f681d01007387 */ /* 0x0001e80000100800 */
[----:B------:R-:W-:Y:S01]  /*29dd0*/  STL [R1+0xf70], R23 ;  /* 0x000f701701007387 */ /* 0x000fe20000100800 */
[----:B------:R-:W-:-:S03]  /*29de0*/  IADD3 R17, P6, R17, UR10, RZ ;  /* 0x0000000a11117c10 */ /* 0x000fc6000ffde0ff */
[----:B0-----:R-:W4:Y:S04]  /*29df0*/  LDL.LU R29, [R1+0xf50] ;  /* 0x000f5000011d7983 */ /* 0x001f280000300800 */
[----:B------:R-:W-:Y:S01]  /*29e00*/  STL [R1+0xf44], R16 ;  /* 0x000f441001007387 */ /* 0x000fe20000100800 */
[----:B--2---:R-:W-:-:S05]  /*29e10*/  IADD3.X R2, R2, UR7, RZ, P5, !PT ;  /* 0x0000000702027c10 */ /* 0x004fca000affe4ff */
[----:B------:R0:W-:Y:S04]  /*29e20*/  STL [R1+0xf60], R2 ;  /* 0x000f600201007387 */ /* 0x0001e80000100800 */
[----:B0-----:R-:W2:Y:S04]  /*29e30*/  LDL.LU R2, [R1+0xf24] ;  /* 0x000f240001027983 */ /* 0x001ea80000300800 */
[----:B------:R-:W-:Y:S01]  /*29e40*/  STL [R1+0xf3c], R17 ;  /* 0x000f3c1101007387 */ /* 0x000fe20000100800 */
[----:B---3--:R-:W-:-:S05]  /*29e50*/  IADD3.X R28, R28, UR7, RZ, P2, !PT ;  /* 0x000000071c1c7c10 */ /* 0x008fca00097fe4ff */
[----:B------:R0:W-:Y:S04]  /*29e60*/  STL [R1+0xf58], R28 ;  /* 0x000f581c01007387 */ /* 0x0001e80000100800 */
[----:B0-----:R-:W3:Y:S01]  /*29e70*/  LDL.LU R28, [R1+0xf48] ;  /* 0x000f4800011c7983 */ /* 0x001ee20000300800 */
[----:B------:R-:W-:-:S05]  /*29e80*/  IADD3 R18, P5, R18, UR10, RZ ;  /* 0x0000000a12127c10 */ /* 0x000fca000ffbe0ff */
        /* <DEDUP_REMOVED lines=26> */
[----:B------:R-:W4:Y:S04]  /*2a030*/  LDL.LU R16, [R1+0xee8] ;  /* 0x000ee80001107983 */ /* 0x000f280000300800 */
[----:B-1----:R-:W4:Y:S01]  /*2a040*/  LDL.LU R19, [R1+0x1220] ;  /* 0x0012200001137983 */ /* 0x002f220000300800 */
[----:B------:R-:W-:-:S05]  /*2a050*/  IADD3.X R29, R29, UR7, RZ, P1, !PT ;  /* 0x000000071d1d7c10 */ /* 0x000fca0008ffe4ff */
[----:B------:R0:W-:Y:S04]  /*2a060*/  STL [R1+0xf50], R29 ;  /* 0x000f501d01007387 */ /* 0x0001e80000100800 */
[----:B0-----:R-:W4:Y:S01]  /*2a070*/  LDL.LU R29, [R1+0xee0] ;  /* 0x000ee000011d7983 */ /* 0x001f220000300800 */
[----:B--2---:R-:W-:-:S05]  /*2a080*/  IADD3 R2, P1, R2, UR10, RZ ;  /* 0x0000000a02027c10 */ /* 0x004fca000ff3e0ff */
[----:B------:R0:W-:Y:S04]  /*2a090*/  STL [R1+0xf24], R2 ;  /* 0x000f240201007387 */ /* 0x0001e80000100800 */
[----:B0-----:R-:W2:Y:S01]  /*2a0a0*/  LDL.LU R2, [R1+0x1228] ;  /* 0x0012280001027983 */ /* 0x001ea20000300800 */
[----:B---3--:R-:W-:-:S05]  /*2a0b0*/  IADD3.X R28, R28, UR7, RZ, P4, !PT ;  /* 0x000000071c1c7c10 */ /* 0x008fca000a7fe4ff */
[----:B------:R0:W-:Y:S04]  /*2a0c0*/  STL [R1+0xf48], R28 ;  /* 0x000f481c01007387 */ /* 0x0001e80000100800 */
[----:B0-----:R-:W3:Y:S01]  /*2a0d0*/  LDL.LU R28, [R1+0x12e8] ;  /* 0x0012e800011c7983 */ /* 0x001ee20000300800 */
[----:B------:R-:W-:Y:S02]  /*2a0e0*/  IADD3 R12, P4, R12, UR10, RZ ;  /* 0x0000000a0c0c7c10 */ /* 0x000fe4000ff9e0ff */
        /* <DEDUP_REMOVED lines=30> */
[----:B------:R-:W-:Y:S02]  /*2a2d0*/  IADD3.X R9, R9, UR7, RZ, P5, !PT ;  /* 0x0000000709097c10 */ /* 0x000fe4000affe4ff */
[----:B----4-:R-:W-:Y:S02]  /*2a2e0*/  IADD3 R20, P5, R20, UR10, RZ ;  /* 0x0000000a14147c10 */ /* 0x010fe4000ffbe0ff */
[----:B------:R-:W-:Y:S02]  /*2a2f0*/  IADD3.X R21, R21, UR7, RZ, P2, !PT ;  /* 0x0000000715157c10 */ /* 0x000fe400097fe4ff */
[----:B------:R-:W-:Y:S02]  /*2a300*/  IADD3.X R23, R23, UR7, RZ, P1, !PT ;  /* 0x0000000717177c10 */ /* 0x000fe40008ffe4ff */
[----:B------:R-:W-:Y:S01]  /*2a310*/  IADD3 R18, P1, R18, UR10, RZ ;  /* 0x0000000a12127c10 */ /* 0x000fe2000ff3e0ff */
[----:B0-----:R-:W4:Y:S04]  /*2a320*/  LDL.LU R17, [R1+0x1230] ;  /* 0x0012300001117983 */ /* 0x001f280000300800 */
[----:B------:R-:W-:Y:S04]  /*2a330*/  STL [R1+0xf10], R11 ;  /* 0x000f100b01007387 */ /* 0x000fe80000100800 */
[----:B------:R-:W-:Y:S04]  /*2a340*/  STL [R1+0xf08], R10 ;  /* 0x000f080a01007387 */ /* 0x000fe80000100800 */
[----:B------:R-:W-:Y:S01]  /*2a350*/  STL [R1+0xedc], R8 ;  /* 0x000edc0801007387 */ /* 0x000fe20000100800 */
[----:B------:R-:W-:-:S03]  /*2a360*/  IADD3 R22, P2, R22, UR10, RZ ;  /* 0x0000000a16167c10 */ /* 0x000fc6000ff5e0ff */
[----:B------:R-:W-:Y:S04]  /*2a370*/  STL [R1+0xf00], R9 ;  /* 0x000f000901007387 */ /* 0x000fe80000100800 */
[----:B------:R-:W-:Y:S01]  /*2a380*/  STL [R1+0xed4], R20 ;  /* 0x000ed41401007387 */ /* 0x000fe20000100800 */
[----:B------:R-:W-:-:S03]  /*2a390*/  IADD3.X R16, R16, UR7, RZ, P4, !PT ;  /* 0x0000000710107c10 */ /* 0x000fc6000a7fe4ff */
[----:B------:R-:W-:Y:S01]  /*2a3a0*/  STL [R1+0xef8], R21 ;  /* 0x000ef81501007387 */ /* 0x000fe20000100800 */
[----:B------:R-:W-:-:S03]  /*2a3b0*/  IADD3 R19, P4, R19, UR10, RZ ;  /* 0x0000000a13137c10 */ /* 0x000fc6000ff9e0ff */
[----:B------:R0:W-:Y:S04]  /*2a3c0*/  STL [R1+0x1218], R18 ;  /* 0x0012181201007387 */ /* 0x0001e80000100800 */
[----:B------:R-:W-:Y:S01]  /*2a3d0*/  STL [R1+0xecc], R22 ;  /* 0x000ecc1601007387 */ /* 0x000fe20000100800 */
[----:B------:R-:W-:-:S03]  /*2a3e0*/  IADD3.X R29, R29, UR7, RZ, P3, !PT ;  /* 0x000000071d1d7c10 */ /* 0x000fc60009ffe4ff */
[----:B0-----:R-:W4:Y:S04]  /*2a3f0*/  LDL.LU R18, [R1+0xed0] ;  /* 0x000ed00001127983 */ /* 0x001f280000300800 */
[----:B------:R-:W-:Y:S04]  /*2a400*/  STL [R1+0xef0], R23 ;  /* 0x000ef01701007387 */ /* 0x000fe80000100800 */
[----:B------:R0:W-:Y:S04]  /*2a410*/  STL [R1+0x1220], R19 ;  /* 0x0012201301007387 */ /* 0x0001e80000100800 */
[----:B0-----:R-:W4:Y:S04]  /*2a420*/  LDL.LU R19, [R1+0x1238] ;  /* 0x0012380001137983 */ /* 0x001f280000300800 */
[----:B------:R-:W-:Y:S04]  /*2a430*/  STL [R1+0xee8], R16 ;  /* 0x000ee81001007387 */ /* 0x000fe80000100800 */
[----:B------:R-:W4:Y:S04]  /*2a440*/  LDL.LU R3, [R1+0xec8] ;  /* 0x000ec80001037983 */ /* 0x000f280000300800 */
[----:B------:R0:W-:Y:S04]  /*2a450*/  STL [R1+0xee0], R29 ;  /* 0x000ee01d01007387 */ /* 0x0001e80000100800 */
[----:B------:R-:W4:Y:S01]  /*2a460*/  LDL.LU R4, [R1+0x1240] ;  /* 0x0012400001047983 */ /* 0x000f220000300800 */
[----:B--2---:R-:W-:-:S05]  /*2a470*/  IADD3 R2, P3, R2, UR10, RZ ;  /* 0x0000000a02027c10 */ /* 0x004fca000ff7e0ff */
[----:B------:R1:W-:Y:S04]  /*2a480*/  STL [R1+0x1228], R2 ;  /* 0x0012280201007387 */ /* 0x0003e80000100800 */
[----:B------:R-:W2:Y:S01]  /*2a490*/  LDL.LU R10, [R1+0xec4] ;  /* 0x000ec400010a7983 */ /* 0x000ea20000300800 */
[----:B---3--:R-:W-:-:S05]  /*2a4a0*/  IADD3.X R28, R28, UR7, RZ, P6, !PT ;  /* 0x000000071c1c7c10 */ /* 0x008fca000b7fe4ff */
[----:B------:R3:W-:Y:S04]  /*2a4b0*/  STL [R1+0xed8], R28 ;  /* 0x000ed81c01007387 */ /* 0x0007e80000100800 */
[----:B------:R-:W2:Y:S04]  /*2a4c0*/  LDL.LU R11, [R1+0x1248] ;  /* 0x00124800010b7983 */ /* 0x000ea80000300800 */
[----:B0-----:R-:W2:Y:S04]  /*2a4d0*/  LDL.LU R29, [R1+0xec0] ;  /* 0x000ec000011d7983 */ /* 0x001ea80000300800 */
[----:B-1----:R-:W2:Y:S04]  /*2a4e0*/  LDL.LU R2, [R1+0x1250] ;  /* 0x0012500001027983 */ /* 0x002ea80000300800 */
[----:B---3--:R-:W3:Y:S04]  /*2a4f0*/  LDL.LU R28, [R1+0xebc] ;  /* 0x000ebc00011c7983 */ /* 0x008ee80000300800 */
        /* <DEDUP_REMOVED lines=19> */
[----:B------:R-:W4:Y:S01]  /*2a630*/  LDL.LU R16, [R1+0x1244] ;  /* 0x0012440001107983 */ /* 0x000f220000300800 */
[----:B------:R-:W-:-:S05]  /*2a640*/  IADD3.X R18, R18, UR7, RZ, P5, !PT ;  /* 0x0000000712127c10 */ /* 0x000fca000affe4ff */
[----:B------:R1:W-:Y:S04]  /*2a650*/  STL [R1+0xed0], R18 ;  /* 0x000ed01201007387 */ /* 0x0003e80000100800 */
[----:B0-----:R-:W4:Y:S01]  /*2a660*/  LDL.LU R17, [R1+0x1254] ;  /* 0x0012540001117983 */ /* 0x001f220000300800 */
[----:B------:R-:W-:Y:S02]  /*2a670*/  IADD3 R19, P5, R19, UR10, RZ ;  /* 0x0000000a13137c10 */ /* 0x000fe4000ffbe0ff */
[----:B------:R-:W-:Y:S01]  /*2a680*/  IADD3.X R3, R3, UR7, RZ, P2, !PT ;  /* 0x0000000703037c10 */ /* 0x000fe200097fe4ff */
[----:B-1----:R-:W4:Y:S01]  /*2a690*/  LDL.LU R18, [R1+0x125c] ;  /* 0x00125c0001127983 */ /* 0x002f220000300800 */
[----:B------:R-:W-:-:S03]  /*2a6a0*/  IADD3 R4, P2, R4, UR10, RZ ;  /* 0x0000000a04047c10 */ /* 0x000fc6000ff5e0ff */
[----:B------:R0:W-:Y:S04]  /*2a6b0*/  STL [R1+0x1238], R19 ;  /* 0x0012381301007387 */ /* 0x0001e80000100800 */
[----:B0-----:R-:W4:Y:S04]  /*2a6c0*/  LDL.LU R19, [R1+0x1264] ;  /* 0x0012640001137983 */ /* 0x001f280000300800 */
[----:B------:R0:W-:Y:S04]  /*2a6d0*/  STL [R1+0xec8], R3 ;  /* 0x000ec80301007387 */ /* 0x0001e80000100800 */
[----:B0-----:R-:W4:Y:S04]  /*2a6e0*/  LDL.LU R3, [R1+0x12e4] ;  /* 0x0012e40001037983 */ /* 0x001f280000300800 */
[----:B------:R0:W-:Y:S04]  /*2a6f0*/  STL [R1+0x1240], R4 ;  /* 0x0012400401007387 */ /* 0x0001e80000100800 */
[----:B0-----:R-:W4:Y:S01]  /*2a700*/  LDL.LU R4, [R1+0x12e0] ;  /* 0x0012e00001047983 */ /* 0x001f220000300800 */
[----:B--2---:R-:W-:-:S05]  /*2a710*/  IADD3.X R10, R10, UR7, RZ, P1, !PT ;  /* 0x000000070a0a7c10 */ /* 0x004fca0008ffe4ff */
[----:B------:R0:W-:Y:S04]  /*2a720*/  STL [R1+0xec4], R10 ;  /* 0x000ec40a01007387 */ /* 0x0001e80000100800 */
[----:B0-----:R0:W5:Y:S01]  /*2a730*/  LDL.LU R10, [R1+0x12dc] ;  /* 0x0012dc00010a7983 */ /* 0x0011620000300800 */
[----:B------:R-:W-:Y:S02]  /*2a740*/  IADD3 R11, P1, R11, UR10, RZ ;  /* 0x0000000a0b0b7c10 */ /* 0x000fe4000ff3e0ff */
[----:B------:R-:W-:Y:S02]  /*2a750*/  IADD3.X R29, R29, UR7, RZ, P4, !PT ;  /* 0x000000071d1d7c10 */ /* 0x000fe4000a7fe4ff */
[----:B------:R-:W-:Y:S01]  /*2a760*/  IADD3 R2, P4, R2, UR10, RZ ;  /* 0x0000000a02027c10 */ /* 0x000fe2000ff9e0ff */
[----:B------:R1:W-:Y:S01]  /*2a770*/  STL [R1+0x1248], R11 ;  /* 0x0012480b01007387 */ /* 0x0003e20000100800 */
[----:B---3--:R-:W-:-:S03]  /*2a780*/  IADD3.X R28, R28, UR7, RZ, P3, !PT ;  /* 0x000000071c1c7c10 */ /* 0x008fc60009ffe4ff */
[----:B-1----:R0:W5:Y:S04]  /*2a790*/  LDL.LU R11, [R1+0x12d8] ;  /* 0x0012d800010b7983 */ /* 0x0021680000300800 */
[----:B------:R1:W-:Y:S04]  /*2a7a0*/  STL [R1+0xec0], R29 ;  /* 0x000ec01d01007387 */ /* 0x0003e80000100800 */
[----:B-1----:R0:W5:Y:S04]  /*2a7b0*/  LDL.LU R29, [R1+0x12d4] ;  /* 0x0012d400011d7983 */ /* 0x0021680000300800 */
[----:B------:R1:W-:Y:S04]  /*2a7c0*/  STL [R1+0x1250], R2 ;  /* 0x0012500201007387 */ /* 0x0003e80000100800 */
[----:B-1----:R-:W2:Y:S04]  /*2a7d0*/  LDL.LU R2, [R1+0x12d0] ;  /* 0x0012d00001027983 */ /* 0x002ea80000300800 */
[----:B------:R1:W-:Y:S04]  /*2a7e0*/  STL [R1+0xebc], R28 ;  /* 0x000ebc1c01007387 */ /* 0x0003e80000100800 */
[----:B-1----:R-:W3:Y:S01]  /*2a7f0*/  LDL.LU R28, [R1+0x12cc] ;  /* 0x0012cc00011c7983 */ /* 0x002ee20000300800 */
[----:B------:R-:W-:-:S02]  /*2a800*/  IADD3 R12, P3, R12, UR10, RZ ;  /* 0x0000000a0c0c7c10 */ /* 0x000fc4000ff7e0ff */
[----:B------:R-:W-:Y:S02]  /*2a810*/  IADD3.X R13, R13, UR7, RZ, P6, !PT ;  /* 0x000000070d0d7c10 */ /* 0x000fe4000b7fe4ff */
[----:B------:R-:W-:Y:S02]  /*2a820*/  IADD3 R14, P6, R14, UR10, RZ ;  /* 0x0000000a0e0e7c10 */ /* 0x000fe4000ffde0ff */
[----:B------:R-:W-:Y:S02]  /*2a830*/  IADD3.X R15, R15, UR7, RZ, P5, !PT ;  /* 0x000000070f0f7c10 */ /* 0x000fe4000affe4ff */
[----:B------:R-:W-:Y:S01]  /*2a840*/  IADD3 R24, P5, R24, UR10, RZ ;  /* 0x0000000a18187c10 */ /* 0x000fe2000ffbe0ff */
[----:B------:R-:W-:Y:S01]  /*2a850*/  STL [R1+0x1258], R12 ;  /* 0x0012580c01007387 */ /* 0x000fe20000100800 */
[----:B------:R-:W-:Y:S02]  /*2a860*/  IADD3.X R25, R25, UR7, RZ, P2, !PT ;  /* 0x0000000719197c10 */ /* 0x000fe400097fe4ff */
[----:B------:R-:W-:Y:S01]  /*2a870*/  IADD3.X R27, R27, UR7, RZ, P1, !PT ;  /* 0x000000071b1b7c10 */ /* 0x000fe20008ffe4ff */
[----:B------:R-:W-:Y:S04]  /*2a880*/  STL [R1+0xeb8], R13 ;  /* 0x000eb80d01007387 */ /* 0x000fe80000100800 */
[----:B------:R-:W-:Y:S01]  /*2a890*/  STL [R1+0x1260], R14 ;  /* 0x0012600e01007387 */ /* 0x000fe20000100800 */
[----:B------:R-:W-:-:S03]  /*2a8a0*/  IADD3 R26, P2, R26, UR10, RZ ;  /* 0x0000000a1a1a7c10 */ /* 0x000fc6000ff5e0ff */
[----:B------:R-:W-:Y:S04]  /*2a8b0*/  STL [R1+0xeb4], R15 ;  /* 0x000eb40f01007387 */ /* 0x000fe80000100800 */
[----:B------:R-:W-:Y:S04]  /*2a8c0*/  STL [R1+0x1268], R24 ;  /* 0x0012681801007387 */ /* 0x000fe80000100800 */
[----:B------:R-:W-:Y:S01]  /*2a8d0*/  STL [R1+0xeb0], R25 ;  /* 0x000eb01901007387 */ /* 0x000fe20000100800 */
[----:B---3--:R-:W-:-:S05]  /*2a8e0*/  IADD3 R28, P1, R28, UR10, RZ ;  /* 0x0000000a1c1c7c10 */ /* 0x008fca000ff3e0ff */
[----:B------:R1:W-:Y:S04]  /*2a8f0*/  STL [R1+0x1274], R28 ;  /* 0x0012741c01007387 */ /* 0x0003e80000100800 */
[----:B------:R-:W-:Y:S04]  /*2a900*/  STL [R1+0x1270], R26 ;  /* 0x0012701a01007387 */ /* 0x000fe80000100800 */
[----:B-1----:R-:W3:Y:S01]  /*2a910*/  LDL.LU R28, [R1+0x12c8] ;  /* 0x0012c800011c7983 */ /* 0x002ee20000300800 */
[----:B------:R-:W-:Y:S02]  /*2a920*/  IADD3.X R5, R5, UR7, RZ, P4, !PT ;  /* 0x0000000705057c10 */ /* 0x000fe4000a7fe4ff */
[----:B------:R-:W-:-:S02]  /*2a930*/  IADD3 R6, P4, R6, UR10, RZ ;  /* 0x0000000a06067c10 */ /* 0x000fc4000ff9e0ff */
[----:B------:R-:W-:Y:S02]  /*2a940*/  IADD3.X R7, R7, UR7, RZ, P3, !PT ;  /* 0x0000000707077c10 */ /* 0x000fe40009ffe4ff */
[----:B----4-:R-:W-:Y:S01]  /*2a950*/  IADD3 R8, P3, R8, UR10, RZ ;  /* 0x0000000a08087c10 */ /* 0x010fe2000ff7e0ff */
[----:B------:R-:W-:Y:S01]  /*2a960*/  STL [R1+0x1214], R27 ;  /* 0x0012141b01007387 */ /* 0x000fe20000100800 */
[----:B------:R-:W-:-:S03]  /*2a970*/  IADD3.X R9, R9, UR7, RZ, P6, !PT ;  /* 0x0000000709097c10 */ /* 0x000fc6000b7fe4ff */
[----:B------:R-:W-:Y:S01]  /*2a980*/  STL [R1+0x121c], R5 ;  /* 0x00121c0501007387 */ /* 0x000fe20000100800 */
[----:B------:R-:W-:-:S03]  /*2a990*/  IADD3 R20, P6, R20, UR10, RZ ;  /* 0x0000000a14147c10 */ /* 0x000fc6000ffde0ff */
[----:B------:R-:W-:Y:S04]  /*2a9a0*/  STL [R1+0x128c], R6 ;  /* 0x00128c0601007387 */ /* 0x000fe80000100800 */
[----:B------:R-:W-:Y:S01]  /*2a9b0*/  STL [R1+0x1224], R7 ;  /* 0x0012240701007387 */ /* 0x000fe20000100800 */
[----:B------:R-:W-:-:S03]  /*2a9c0*/  IADD3.X R21, R21, UR7, RZ, P5, !PT ;  /* 0x0000000715157c10 */ /* 0x000fc6000affe4ff */
[----:B------:R-:W-:Y:S04]  /*2a9d0*/  STL [R1+0x1288], R8 ;  /* 0x0012880801007387 */ /* 0x000fe80000100800 */
[----:B------:R-:W-:Y:S04]  /*2a9e0*/  STL [R1+0x122c], R9 ;  /* 0x00122c0901007387 */ /* 0x000fe80000100800 */
[----:B------:R-:W-:Y:S01]  /*2a9f0*/  STL [R1+0x1284], R20 ;  /* 0x0012841401007387 */ /* 0x000fe20000100800 */
[----:B---3--:R-:W-:-:S05]  /*2aa00*/  IADD3.X R28, R28, UR7, RZ, P2, !PT ;  /* 0x000000071c1c7c10 */ /* 0x008fca00097fe4ff */
[----:B------:R1:W-:Y:S04]  /*2aa10*/  STL [R1+0x123c], R28 ;  /* 0x00123c1c01007387 */ /* 0x0003e80000100800 */
[----:B------:R-:W-:Y:S04]  /*2aa20*/  STL [R1+0x1234], R21 ;  /* 0x0012341501007387 */ /* 0x000fe80000100800 */
[----:B-1----:R-:W3:Y:S01]  /*2aa30*/  LDL.LU R28, [R1+0x12c4] ;  /* 0x0012c400011c7983 */ /* 0x002ee20000300800 */
[----:B------:R-:W-:Y:S02]  /*2aa40*/  IADD3 R22, P5, R22, UR10, RZ ;  /* 0x0000000a16167c10 */ /* 0x000fe4000ffbe0ff */
[----:B--2---:R-:W-:-:S03]  /*2aa50*/  IADD3.X R2, R2, UR7, RZ, P4, !PT ;  /* 0x0000000702027c10 */ /* 0x004fc6000a7fe4ff */
[----:B------:R-:W-:Y:S04]  /*2aa60*/  STL [R1+0x1280], R22 ;  /* 0x0012801601007387 */ /* 0x000fe80000100800 */
[----:B------:R1:W-:Y:S01]  /*2aa70*/  STL [R1+0x124c], R2 ;  /* 0x00124c0201007387 */ /* 0x0003e20000100800 */
[----:B------:R-:W-:Y:S02]  /*2aa80*/  IADD3 R23, P2, R23, UR10, RZ ;  /* 0x0000000a17177c10 */ /* 0x000fe4000ff5e0ff */
[----:B------:R-:W-:Y:S02]  /*2aa90*/  IADD3.X R16, R16, UR7, RZ, P1, !PT ;  /* 0x0000000710107c10 */ /* 0x000fe40008ffe4ff */
[----:B------:R-:W-:Y:S01]  /*2aaa0*/  IADD3.X R17, R17, UR7, RZ, P3, !PT ;  /* 0x0000000711117c10 */ /* 0x000fe20009ffe4ff */
[----:B-1----:R-:W1:Y:S01]  /*2aab0*/  S2R R2, SR_TID.X ;  /* 0x0000000000027919 */ /* 0x002e620000002100 */
[----:B------:R-:W-:Y:S01]  /*2aac0*/  IADD3.X R18, R18, UR7, RZ, P6, !PT ;  /* 0x0000000712127c10 */ /* 0x000fe2000b7fe4ff */
[----:B------:R-:W-:Y:S04]  /*2aad0*/  STL [R1+0x127c], R23 ;  /* 0x00127c1701007387 */ /* 0x000fe80000100800 */
[----:B------:R-:W-:Y:S01]  /*2aae0*/  STL [R1+0x1244], R16 ;  /* 0x0012441001007387 */ /* 0x000fe20000100800 */
[----:B------:R-:W-:-:S03]  /*2aaf0*/  IADD3.X R19, R19, UR7, RZ, P5, !PT ;  /* 0x0000000713137c10 */ /* 0x000fc6000affe4ff */
[----:B------:R-:W-:Y:S01]  /*2ab00*/  STL [R1+0x1254], R17 ;  /* 0x0012541101007387 */ /* 0x000fe20000100800 */
[----:B------:R-:W-:Y:S01]  /*2ab10*/  IMAD.MOV.U32 R5, RZ, RZ, R3 ;  /* 0x000000ffff057224 */ /* 0x000fe200078e0003 */
[----:B-1----:R-:W-:-:S05]  /*2ab20*/  LOP3.LUT R2, R2, 0x3f, RZ, 0xc0, !PT ;  /* 0x0000003f02027812 */ /* 0x002fca00078ec0ff */
[----:B------:R-:W-:Y:S01]  /*2ab30*/  IMAD.SHL.U32 R2, R2, 0x2, RZ ;  /* 0x0000000202027824 */ /* 0x000fe200078e00ff */
[----:B---3--:R-:W-:-:S05]  /*2ab40*/  IADD3.X R28, R28, UR7, RZ, P2, !PT ;  /* 0x000000071c1c7c10 */ /* 0x008fca00097fe4ff */
[----:B------:R1:W-:Y:S04]  /*2ab50*/  STL [R1+0x126c], R28 ;  /* 0x00126c1c01007387 */ /* 0x0003e80000100800 */
[----:B------:R0:W-:Y:S04]  /*2ab60*/  STL [R1+0x125c], R18 ;  /* 0x00125c1201007387 */ /* 0x0001e80000100800 */
[----:B-1----:R0:W5:Y:S04]  /*2ab70*/  LDL.LU R28, [R1+0x12c0] ;  /* 0x0012c000011c7983 */ /* 0x0021680000300800 */
[----:B------:R0:W-:Y:S04]  /*2ab80*/  STL [R1+0x1264], R19 ;  /* 0x0012641301007387 */ /* 0x0001e80000100800 */
[----:B------:R0:W-:Y:S01]  /*2ab90*/  STL.64 [R1+0xc88], R4 ;  /* 0x000c880401007387 */ /* 0x0001e20000100a00 */
[----:B------:R-:W-:Y:S05]  /*2aba0*/  @P0 BRA `(.L_x_1) ;  /* 0xfffffe60000c0947 */ /* 0x000fea000383ffff */
[----:B-----5:R-:W2:Y:S04]  /*2abb0*/  LDL.LU R29, [R1+0x7d4] ;  /* 0x0007d400011d7983 */ /* 0x020ea80000300800 */
[----:B--2---:R1:W-:Y:S04]  /*2abc0*/  STL [R1+0x1698], R29 ;  /* 0x0016981d01007387 */ /* 0x0043e80000100800 */
[----:B-1----:R-:W2:Y:S04]  /*2abd0*/  LDL.LU R29, [R1+0x744] ;  /* 0x00074400011d7983 */ /* 0x002ea80000300800 */
        /* <DEDUP_REMOVED lines=34> */
[----:B------:R-:W3:Y:S04]  /*2ae00*/  LDL.LU R2, [R1+0x5a4] ;  /* 0x0005a40001027983 */ /* 0x000ee80000300800 */
[----:B---3--:R1:W-:Y:S04]  /*2ae10*/  STL [R1+0x16a0], R2 ;  /* 0x0016a00201007387 */ /* 0x0083e80000100800 */
[----:B-1----:R-:W3:Y:S04]  /*2ae20*/  LDL.LU R2, [R1+0x74c] ;  /* 0x00074c0001027983 */ /* 0x002ee80000300800 */
        /* <DEDUP_REMOVED lines=31> */
[----:B-1----:R-:W2:Y:S04]  /*2b020*/  LDL.LU R2, [R1+0x6ec] ;  /* 0x0006ec0001027983 */ /* 0x002ea80000300800 */
[----:B------:R-:W3:Y:S04]  /*2b030*/  LDL.LU R0, [R1+0x82c] ;  /* 0x00082c0001007983 */ /* 0x000ee80000300800 */
        /* <DEDUP_REMOVED lines=24> */
[----:B0-----:R-:W3:Y:S04]  /*2b1c0*/  LDL.LU R11, [R1+0x5ac] ;  /* 0x0005ac00010b7983 */ /* 0x001ee80000300800 */
[----:B------:R0:W-:Y:S04]  /*2b1d0*/  STL [R1+0x12dc], R10 ;  /* 0x0012dc0a01007387 */ /* 0x0001e80000100800 */
[----:B0-----:R-:W3:Y:S04]  /*2b1e0*/  LDL.LU R10, [R1+0x7dc] ;  /* 0x0007dc00010a7983 */ /* 0x001ee80000300800 */
[----:B------:R0:W-:Y:S04]  /*2b1f0*/  STL [R1+0x12c0], R28 ;  /* 0x0012c01c01007387 */ /* 0x0001e80000100800 */
[----:B0-----:R-:W4:Y:S01]  /*2b200*/  LDL.LU R28, [R1+0x4e4] ;  /* 0x0004e400011c7983 */ /* 0x001f220000300800 */
[----:B--2---:R-:W-:-:S03]  /*2b210*/  F2FP.F16.F32.PACK_AB R29, R2, R29 ;  /* 0x0000001d021d723e */ /* 0x004fc600000000ff */
[----:B------:R-:W2:Y:S04]  /*2b220*/  LDL.LU R2, [R1+0x1720] ;  /* 0x0017200001027983 */ /* 0x000ea80000300800 */
[----:B------:R0:W-:Y:S04]  /*2b230*/  STL [R1+0x88c], R29 ;  /* 0x00088c1d01007387 */ /* 0x0001e80000100800 */
[----:B0-----:R-:W2:Y:S02]  /*2b240*/  LDL.LU R29, [R1+0x171c] ;  /* 0x00171c00011d7983 */ /* 0x001ea40000300800 */
[----:B--2---:R-:W-:-:S02]  /*2b250*/  F2FP.F16.F32.PACK_AB R29, R2, R29 ;  /* 0x0000001d021d723e */ /* 0x004fc400000000ff */
        /* <DEDUP_REMOVED lines=62> */
[----:B0-----:R-:W4:Y:S02]  /*2b640*/  LDL.LU R29, [R1+0x169c] ;  /* 0x00169c00011d7983 */ /* 0x001f240000300800 */
[----:B----4-:R-:W-:-:S02]  /*2b650*/  F2FP.F16.F32.PACK_AB R28, R29, R28 ;  /* 0x0000001c1d1c723e */ /* 0x010fc400000000ff */
[----:B------:R-:W2:Y:S01]  /*2b660*/  LDL.LU R29, [R1+0x1698] ;  /* 0x00169800011d7983 */ /* 0x000ea20000300800 */
[----:B---3--:R-:W-:Y:S02]  /*2b670*/  F2FP.F16.F32.PACK_AB R11, R10, R11 ;  /* 0x0000000b0a0b723e */ /* 0x008fe400000000ff */
[----:B------:R-:W-:Y:S01]  /*2b680*/  F2FP.F16.F32.PACK_AB R4, R0, R4 ;  /* 0x000000040004723e */ /* 0x000fe200000000ff */
[----:B------:R-:W-:Y:S01]  /*2b690*/  STL [R1+0x798], R28 ;  /* 0x0007981c01007387 */ /* 0x000fe20000100800 */
[----:B------:R-:W-:-:S03]  /*2b6a0*/  F2FP.F16.F32.PACK_AB R0, R13, R14 ;  /* 0x0000000e0d00723e */ /* 0x000fc600000000ff */
[----:B------:R-:W-:Y:S01]  /*2b6b0*/  STL [R1+0x794], R11 ;  /* 0x0007940b01007387 */ /* 0x000fe20000100800 */
[----:B--2---:R-:W-:Y:S02]  /*2b6c0*/  F2FP.F16.F32.PACK_AB R10, R29, R2 ;  /* 0x000000021d0a723e */ /* 0x004fe400000000ff */
[----:B------:R-:W-:Y:S02]  /*2b6d0*/  F2FP.F16.F32.PACK_AB R2, R3, R12 ;  /* 0x0000000c0302723e */ /* 0x000fe400000000ff */
[----:B------:R-:W-:Y:S01]  /*2b6e0*/  F2FP.F16.F32.PACK_AB R3, R15, R24 ;  /* 0x000000180f03723e */ /* 0x000fe200000000ff */
[----:B------:R-:W-:Y:S04]  /*2b6f0*/  STL [R1+0x790], R10 ;  /* 0x0007900a01007387 */ /* 0x000fe80000100800 */
[----:B------:R-:W-:Y:S04]  /*2b700*/  STL [R1+0x7ac], R4 ;  /* 0x0007ac0401007387 */ /* 0x000fe80000100800 */
[----:B------:R0:W-:Y:S04]  /*2b710*/  STL [R1+0x7a8], R2 ;  /* 0x0007a80201007387 */ /* 0x0001e80000100800 */
[----:B------:R1:W-:Y:S04]  /*2b720*/  STL [R1+0x7a4], R0 ;  /* 0x0007a40001007387 */ /* 0x0003e80000100800 */
[----:B------:R2:W-:Y:S01]  /*2b730*/  STL [R1+0x7a0], R3 ;  /* 0x0007a00301007387 */ /* 0x0005e20000100800 */
[----:B0-----:R-:W-:-:S02]  /*2b740*/  F2FP.F16.F32.PACK_AB R2, R25, R26 ;  /* 0x0000001a1902723e */ /* 0x001fc400000000ff */
[----:B-1----:R-:W-:-:S03]  /*2b750*/  F2FP.F16.F32.PACK_AB R0, R27, R5 ;  /* 0x000000051b00723e */ /* 0x002fc600000000ff */
[----:B------:R0:W-:Y:S01]  /*2b760*/  STL [R1+0x77c], R2 ;  /* 0x00077c0201007387 */ /* 0x0001e20000100800 */
[----:B--2---:R-:W-:-:S03]  /*2b770*/  F2FP.F16.F32.PACK_AB R3, R6, R7 ;  /* 0x000000070603723e */ /* 0x004fc600000000ff */
[----:B------:R1:W-:Y:S04]  /*2b780*/  STL [R1+0x778], R0 ;  /* 0x0007780001007387 */ /* 0x0003e80000100800 */
[----:B------:R2:W-:Y:S01]  /*2b790*/  STL [R1+0x774], R3 ;  /* 0x0007740301007387 */ /* 0x0005e20000100800 */
[----:B0-----:R-:W-:Y:S02]  /*2b7a0*/  F2FP.F16.F32.PACK_AB R2, R8, R9 ;  /* 0x000000090802723e */ /* 0x001fe400000000ff */
[----:B-1----:R-:W-:-:S03]  /*2b7b0*/  F2FP.F16.F32.PACK_AB R0, R20, R21 ;  /* 0x000000151400723e */ /* 0x002fc600000000ff */
[----:B------:R0:W-:Y:S01]  /*2b7c0*/  STL [R1+0x770], R2 ;  /* 0x0007700201007387 */ /* 0x0001e20000100800 */
[----:B--2---:R-:W-:-:S03]  /*2b7d0*/  F2FP.F16.F32.PACK_AB R3, R22, R23 ;  /* 0x000000171603723e */ /* 0x004fc600000000ff */
[----:B------:R1:W-:Y:S04]  /*2b7e0*/  STL [R1+0x74c], R0 ;  /* 0x00074c0001007387 */ /* 0x0003e80000100800 */
[----:B------:R-:W-:Y:S01]  /*2b7f0*/  STL [R1+0x748], R3 ;  /* 0x0007480301007387 */ /* 0x000fe20000100800 */
[----:B0-----:R-:W-:-:S03]  /*2b800*/  F2FP.F16.F32.PACK_AB R2, R16, R17 ;  /* 0x000000111002723e */ /* 0x001fc600000000ff */
[----:B------:R-:W2:Y:S01]  /*2b810*/  LDL.LU R28, [R1+0x524] ;  /* 0x00052400011c7983 */ /* 0x000ea20000300800 */
[----:B-1----:R-:W-:-:S03]  /*2b820*/  F2FP.F16.F32.PACK_AB R0, R18, R19 ;  /* 0x000000131200723e */ /* 0x002fc600000000ff */
        /* <DEDUP_REMOVED lines=36> */
[----:B------:R-:W3:Y:S04]  /*2ba70*/  LDL.LU R10, [R1+0x7fc] ;  /* 0x0007fc00010a7983 */ /* 0x000ee80000300800 */
[----:B---3--:R0:W-:Y:S04]  /*2ba80*/  STL [R1+0x160c], R10 ;  /* 0x00160c0a01007387 */ /* 0x0081e80000100800 */
[----:B0-----:R-:W3:Y:S04]  /*2ba90*/  LDL.LU R10, [R1+0x764] ;  /* 0x00076400010a7983 */ /* 0x001ee80000300800 */
        /* <DEDUP_REMOVED lines=33> */
[----:B0-----:R-:W2:Y:S04]  /*2bcb0*/  LDL.LU R10, [R1+0x75c] ;  /* 0x00075c00010a7983 */ /* 0x001ea80000300800 */
[----:B------:R-:W3:Y:S04]  /*2bcc0*/  LDL.LU R11, [R1+0x5cc] ;  /* 0x0005cc00010b7983 */ /* 0x000ee80000300800 */
[----:B------:R-:W4:Y:S04]  /*2bcd0*/  LDL.LU R29, [R1+0x7f4] ;  /* 0x0007f400011d7983 */ /* 0x000f280000300800 */
[----:B------:R-:W4:Y:S04]  /*2bce0*/  LDL.LU R2, [R1+0x5c4] ;  /* 0x0005c40001027983 */ /* 0x000f280000300800 */
[----:B------:R-:W3:Y:S04]  /*2bcf0*/  LDL.LU R0, [R1+0x84c] ;  /* 0x00084c0001007983 */ /* 0x000ee80000300800 */
        /* <DEDUP_REMOVED lines=92> */
[----:B------:R-:W2:Y:S01]  /*2c2c0*/  LDL.LU R10, [R1+0x160c] ;  /* 0x00160c00010a7983 */ /* 0x000ea20000300800 */
[----:B---3--:R-:W-:Y:S02]  /*2c2d0*/  F2FP.F16.F32.PACK_AB R4, R0, R4 ;  /* 0x000000040004723e */ /* 0x008fe400000000ff */
[----:B----4-:R-:W-:Y:S01]  /*2c2e0*/  F2FP.F16.F32.PACK_AB R0, R13, R14 ;  /* 0x0000000e0d00723e */ /* 0x010fe200000000ff */
[----:B------:R-:W-:Y:S01]  /*2c2f0*/  STL [R1+0x678], R28 ;  /* 0x0006781c01007387 */ /* 0x000fe20000100800 */
[----:B--2---:R-:W-:Y:S02]  /*2c300*/  F2FP.F16.F32.PACK_AB R11, R10, R11 ;  /* 0x0000000b0a0b723e */ /* 0x004fe400000000ff */
[----:B------:R-:W-:Y:S02]  /*2c310*/  F2FP.F16.F32.PACK_AB R10, R29, R2 ;  /* 0x000000021d0a723e */ /* 0x000fe400000000ff */
[----:B------:R-:W-:Y:S01]  /*2c320*/  F2FP.F16.F32.PACK_AB R2, R3, R12 ;  /* 0x0000000c0302723e */ /* 0x000fe200000000ff */
[----:B------:R-:W-:Y:S01]  /*2c330*/  STL [R1+0x674], R11 ;  /* 0x0006740b01007387 */ /* 0x000fe20000100800 */
[----:B------:R-:W-:-:S03]  /*2c340*/  F2FP.F16.F32.PACK_AB R3, R15, R24 ;  /* 0x000000180f03723e */ /* 0x000fc600000000ff */
        /* <DEDUP_REMOVED lines=16> */
[----:B------:R-:W-:Y:S04]  /*2c450*/  STL [R1+0x5d8], R3 ;  /* 0x0005d80301007387 */ /* 0x000fe80000100800 */
[----:B------:R-:W2:Y:S01]  /*2c460*/  LDL.LU R28, [R1+0x394] ;  /* 0x00039400011c7983 */ /* 0x000ea20000300800 */
[----:B0-----:R-:W-:Y:S02]  /*2c470*/  F2FP.F16.F32.PACK_AB R2, R16, R17 ;  /* 0x000000111002723e */ /* 0x001fe400000000ff */
        /* <DEDUP_REMOVED lines=765> */
[----:B---3--:R-:W-:-:S03]  /*2f450*/  F2FP.F16.F32.PACK_AB R4, R0, R4 ;  /* 0x000000040004723e */ /* 0x008fc600000000ff */
[----:B------:R-:W-:Y:S01]  /*2f460*/  STL [R1+0xd8], R28 ;  /* 0x0000d81c01007387 */ /* 0x000fe20000100800 */
[----:B----4-:R-:W-:Y:S02]  /*2f470*/  F2FP.F16.F32.PACK_AB R0, R13, R14 ;  /* 0x0000000e0d00723e */ /* 0x010fe400000000ff */
[----:B--2---:R-:W-:Y:S02]  /*2f480*/  F2FP.F16.F32.PACK_AB R11, R10, R11 ;  /* 0x0000000b0a0b723e */ /* 0x004fe400000000ff */
[----:B------:R-:W-:Y:S02]  /*2f490*/  F2FP.F16.F32.PACK_AB R10, R29, R2 ;  /* 0x000000021d0a723e */ /* 0x000fe400000000ff */
[----:B------:R-:W-:Y:S02]  /*2f4a0*/  F2FP.F16.F32.PACK_AB R2, R3, R12 ;  /* 0x0000000c0302723e */ /* 0x000fe400000000ff */
[----:B------:R-:W-:Y:S01]  /*2f4b0*/  F2FP.F16.F32.PACK_AB R3, R15, R24 ;  /* 0x000000180f03723e */ /* 0x000fe200000000ff */
[----:B------:R-:W-:Y:S04]  /*2f4c0*/  STL [R1+0xd4], R11 ;  /* 0x0000d40b01007387 */ /* 0x000fe80000100800 */
[----:B------:R-:W-:Y:S04]  /*2f4d0*/  STL [R1+0xd0], R10 ;  /* 0x0000d00a01007387 */ /* 0x000fe80000100800 */
[----:B------:R-:W-:Y:S04]  /*2f4e0*/  STL [R1+0xec], R4 ;  /* 0x0000ec0401007387 */ /* 0x000fe80000100800 */
[----:B------:R0:W-:Y:S04]  /*2f4f0*/  STL [R1+0xe8], R2 ;  /* 0x0000e80201007387 */ /* 0x0001e80000100800 */
[----:B------:R1:W-:Y:S04]  /*2f500*/  STL [R1+0xe4], R0 ;  /* 0x0000e40001007387 */ /* 0x0003e80000100800 */
[----:B------:R2:W-:Y:S01]  /*2f510*/  STL [R1+0xe0], R3 ;  /* 0x0000e00301007387 */ /* 0x0005e20000100800 */
[----:B0-----:R-:W-:-:S02]  /*2f520*/  F2FP.F16.F32.PACK_AB R2, R25, R26 ;  /* 0x0000001a1902723e */ /* 0x001fc400000000ff */
[----:B-1----:R-:W-:Y:S02]  /*2f530*/  F2FP.F16.F32.PACK_AB R0, R27, R5 ;  /* 0x000000051b00723e */ /* 0x002fe400000000ff */
[----:B--2---:R-:W-:Y:S01]  /*2f540*/  F2FP.F16.F32.PACK_AB R3, R6, R7 ;  /* 0x000000070603723e */ /* 0x004fe200000000ff */
        /* <DEDUP_REMOVED lines=8> */
[----:B------:R-:W-:Y:S04]  /*2f5d0*/  STL [R1+0xb8], R3 ;  /* 0x0000b80301007387 */ /* 0x000fe80000100800 */
[----:B------:R-:W2:Y:S01]  /*2f5e0*/  LDL.LU R28, [R1+0x214] ;  /* 0x00021400011c7983 */ /* 0x000ea20000300800 */
[----:B0-----:R-:W-:-:S02]  /*2f5f0*/  F2FP.F16.F32.PACK_AB R2, R16, R17 ;  /* 0x000000111002723e */ /* 0x001fc400000000ff */
        /* <DEDUP_REMOVED lines=253> */
[----:B---3--:R0:W-:Y:S04]  /*305d0*/  STL [R1+0x12e8], R25 ;  /* 0x0012e81901007387 */ /* 0x0081e80000100800 */
[----:B0-----:R-:W3:Y:S04]  /*305e0*/  LDL.LU R25, [R1+0x410] ;  /* 0x0004100001197983 */ /* 0x001ee80000300800 */
[----:B------:R-:W4:Y:S04]  /*305f0*/  LDL.LU R11, [R1+0x630] ;  /* 0x00063000010b7983 */ /* 0x000f280000300800 */
[----:B----4-:R0:W-:Y:S04]  /*30600*/  STL [R1+0x12e4], R11 ;  /* 0x0012e40b01007387 */ /* 0x0101e80000100800 */
[----:B0-----:R-:W4:Y:S04]  /*30610*/  LDL.LU R11, [R1+0x638] ;  /* 0x00063800010b7983 */ /* 0x001f280000300800 */
[----:B------:R-:W4:Y:S04]  /*30620*/  LDL.LU R24, [R1+0xa20] ;  /* 0x000a200001187983 */ /* 0x000f280000300800 */
[----:B------:R-:W4:Y:S04]  /*30630*/  LDL.LU R10, [R1+0x1ac] ;  /* 0x0001ac00010a7983 */ /* 0x000f280000300800 */
[----:B------:R-:W2:Y:S04]  /*30640*/  LDL.LU R9, [R1+0x33c] ;  /* 0x00033c0001097983 */ /* 0x000ea80000300800 */
[----:B--2---:R0:W-:Y:S04]  /*30650*/  STL [R1+0x12d8], R9 ;  /* 0x0012d80901007387 */ /* 0x0041e80000100800 */
[----:B0-----:R-:W2:Y:S04]  /*30660*/  LDL.LU R9, [R1+0x1a4] ;  /* 0x0001a40001097983 */ /* 0x001ea80000300800 */
[----:B------:R-:W3:Y:S04]  /*30670*/  LDL.LU R8, [R1+0x334] ;  /* 0x0003340001087983 */ /* 0x000ee80000300800 */
[----:B---3--:R0:W-:Y:S04]  /*30680*/  STL [R1+0x12d4], R8 ;  /* 0x0012d40801007387 */ /* 0x0081e80000100800 */
[----:B0-----:R-:W3:Y:S04]  /*30690*/  LDL.LU R8, [R1+0x2bc] ;  /* 0x0002bc0001087983 */ /* 0x001ee80000300800 */
[----:B------:R-:W4:Y:S04]  /*306a0*/  LDL.LU R7, [R1+0x51c] ;  /* 0x00051c0001077983 */ /* 0x000f280000300800 */
[----:B----4-:R0:W-:Y:S04]  /*306b0*/  STL [R1+0x12d0], R7 ;  /* 0x0012d00701007387 */ /* 0x0101e80000100800 */
[----:B0-----:R-:W4:Y:S04]  /*306c0*/  LDL.LU R7, [R1+0x2b4] ;  /* 0x0002b40001077983 */ /* 0x001f280000300800 */
[----:B------:R-:W2:Y:S04]  /*306d0*/  LDL.LU R6, [R1+0x514] ;  /* 0x0005140001067983 */ /* 0x000ea80000300800 */
[----:B--2---:R0:W-:Y:S04]  /*306e0*/  STL [R1+0x12cc], R6 ;  /* 0x0012cc0601007387 */ /* 0x0041e80000100800 */
[----:B0-----:R-:W2:Y:S04]  /*306f0*/  LDL.LU R6, [R1+0x43c] ;  /* 0x00043c0001067983 */ /* 0x001ea80000300800 */
[----:B------:R-:W3:Y:S04]  /*30700*/  LDL.LU R5, [R1+0xadc] ;  /* 0x000adc0001057983 */ /* 0x000ee80000300800 */
[----:B---3--:R0:W-:Y:S04]  /*30710*/  STL [R1+0x12c8], R5 ;  /* 0x0012c80501007387 */ /* 0x0081e80000100800 */
[----:B0-----:R-:W3:Y:S04]  /*30720*/  LDL.LU R5, [R1+0x434] ;  /* 0x0004340001057983 */ /* 0x001ee80000300800 */
[----:B------:R-:W4:Y:S01]  /*30730*/  LDL.LU R28, [R1+0x6b4] ;  /* 0x0006b400011c7983 */ /* 0x000f220000300800 */
[----:B------:R-:W-:-:S03]  /*30740*/  F2FP.F16.F32.PACK_AB R27, R26, R27 ;  /* 0x0000001b1a1b723e */ /* 0x000fc600000000ff */
[----:B----4-:R0:W-:Y:S04]  /*30750*/  STL [R1+0x12c4], R28 ;  /* 0x0012c41c01007387 */ /* 0x0101e80000100800 */
[----:B0-----:R-:W4:Y:S04]  /*30760*/  LDL.LU R28, [R1+0x6bc] ;  /* 0x0006bc00011c7983 */ /* 0x001f280000300800 */
        /* <DEDUP_REMOVED lines=62> */
[----:B------:R0:W-:Y:S04]  /*30b50*/  STL [R1], R27 ;  /* 0x0000001b01007387 */ /* 0x0001e80000100800 */
[----:B0-----:R-:W2:Y:S02]  /*30b60*/  LDL.LU R27, [R1+0x12f0] ;  /* 0x0012f000011b7983 */ /* 0x001ea40000300800 */
[----:B--2---:R-:W-:-:S02]  /*30b70*/  F2FP.F16.F32.PACK_AB R27, R26, R27 ;  /* 0x0000001b1a1b723e */ /* 0x004fc400000000ff */
[----:B------:R-:W2:Y:S02]  /*30b80*/  LDL.LU R26, [R1+0x12ec] ;  /* 0x0012ec00011a7983 */ /* 0x000ea40000300800 */
[----:B--2---:R-:W-:Y:S02]  /*30b90*/  F2FP.F16.F32.PACK_AB R26, R25, R26 ;  /* 0x0000001a191a723e */ /* 0x004fe400000000ff */
[----:B------:R-:W2:Y:S02]  /*30ba0*/  LDL.LU R25, [R1+0x12e8] ;  /* 0x0012e80001197983 */ /* 0x000ea40000300800 */
[----:B--2---:R-:W-:Y:S02]  /*30bb0*/  F2FP.F16.F32.PACK_AB R25, R11, R25 ;  /* 0x000000190b19723e */ /* 0x004fe400000000ff */
[----:B------:R-:W2:Y:S02]  /*30bc0*/  LDL.LU R11, [R1+0x12e4] ;  /* 0x0012e400010b7983 */ /* 0x000ea40000300800 */
        /* <DEDUP_REMOVED lines=11> */
[----:B------:R-:W3:Y:S02]  /*30c80*/  LDL.LU R6, [R1+0x12cc] ;  /* 0x0012cc0001067983 */ /* 0x000ee40000300800 */
[----:B---3--:R-:W-:-:S02]  /*30c90*/  F2FP.F16.F32.PACK_AB R6, R5, R6 ;  /* 0x000000060506723e */ /* 0x008fc400000000ff */
[----:B------:R-:W4:Y:S02]  /*30ca0*/  LDL.LU R5, [R1+0x12c8] ;  /* 0x0012c80001057983 */ /* 0x000f240000300800 */
[----:B----4-:R-:W-:Y:S02]  /*30cb0*/  F2FP.F16.F32.PACK_AB R5, R28, R5 ;  /* 0x000000051c05723e */ /* 0x010fe400000000ff */
[----:B------:R-:W2:Y:S01]  /*30cc0*/  LDL.LU R28, [R1+0x12c4] ;  /* 0x0012c400011c7983 */ /* 0x000ea20000300800 */
[----:B------:R-:W-:Y:S02]  /*30cd0*/  F2FP.F16.F32.PACK_AB R15, R29, R15 ;  /* 0x0000000f1d0f723e */ /* 0x000fe400000000ff */
[----:B------:R-:W-:Y:S02]  /*30ce0*/  F2FP.F16.F32.PACK_AB R14, R2, R14 ;  /* 0x0000000e020e723e */ /* 0x000fe400000000ff */
[----:B------:R-:W-:Y:S02]  /*30cf0*/  F2FP.F16.F32.PACK_AB R13, R0, R13 ;  /* 0x0000000d000d723e */ /* 0x000fe400000000ff */
[----:B--2---:R-:W-:-:S02]  /*30d00*/  F2FP.F16.F32.PACK_AB R4, R28, R4 ;  /* 0x000000041c04723e */ /* 0x004fc400000000ff */
[----:B------:R0:W5:Y:S01]  /*30d10*/  LDL.LU R28, [R1+0x12c0] ;  /* 0x0012c000011c7983 */ /* 0x0001620000300800 */
[----:B------:R-:W-:Y:S02]  /*30d20*/  F2FP.F16.F32.PACK_AB R12, R3, R12 ;  /* 0x0000000c030c723e */ /* 0x000fe400000000ff */
[----:B------:R-:W-:Y:S02]  /*30d30*/  F2FP.F16.F32.PACK_AB R19, R20, R19 ;  /* 0x000000131413723e */ /* 0x000fe400000000ff */
[----:B------:R-:W-:Y:S02]  /*30d40*/  F2FP.F16.F32.PACK_AB R18, R21, R18 ;  /* 0x000000121512723e */ /* 0x000fe400000000ff */
[----:B------:R-:W-:Y:S02]  /*30d50*/  F2FP.F16.F32.PACK_AB R17, R22, R17 ;  /* 0x000000111611723e */ /* 0x000fe400000000ff */
[----:B0-----:R-:W-:-:S07]  /*30d60*/  F2FP.F16.F32.PACK_AB R16, R23, R16 ;  /* 0x000000101710723e */ /* 0x001fce00000000ff */
.L_x_0:
[----:B------:R-:W0:Y:S01]  /*30d70*/  S2R R2, SR_CgaCtaId ;  /* 0x0000000000027919 */ /* 0x000e220000008800 */
[----:B-----5:R-:W-:Y:S01]  /*30d80*/  VIADD R0, R28, 0xff ;  /* 0x000000ff1c007836 */ /* 0x020fe20000000000 */
[----:B------:R-:W-:Y:S01]  /*30d90*/  ULDC.64 UR26, c[0x0][0x228] ;  /* 0x00008a00001a7ab9 */ /* 0x000fe20000000a00 */
[----:B------:R-:W-:Y:S01]  /*30da0*/  ULDC UR4, c[0x0][0x244] ;  /* 0x0000910000047ab9 */ /* 0x000fe20000000800 */
[----:B------:R-:W1:Y:S01]  /*30db0*/  S2R R21, SR_TID.X ;  /* 0x0000000000157919 */ /* 0x000e620000002100 */
[----:B------:R-:W-:Y:S01]  /*30dc0*/  ULDC.64 UR6, c[0x0][0x228] ;  /* 0x00008a0000067ab9 */ /* 0x000fe20000000a00 */
[----:B------:R-:W-:Y:S01]  /*30dd0*/  ISETP.GE.AND P0, PT, R0, UR27, PT ;  /* 0x0000001b00007c0c */ /* 0x000fe2000bf06270 */
[----:B------:R-:W-:Y:S01]  /*30de0*/  ULDC.64 UR28, c[0x0][0x228] ;  /* 0x00008a00001c7ab9 */ /* 0x000fe20000000a00 */
[----:B------:R-:W-:Y:S01]  /*30df0*/  MOV R0, 0x400 ;  /* 0x0000040000007802 */ /* 0x000fe20000000f00 */
[----:B------:R-:W-:Y:S01]  /*30e00*/  STL.64 [R1+0x1468], R26 ;  /* 0x0014681a01007387 */ /* 0x000fe20000100a00 */
[----:B------:R-:W-:Y:S01]  /*30e10*/  ULDC.64 UR12, c[0x0][0x228] ;  /* 0x00008a00000c7ab9 */ /* 0x000fe20000000a00 */
[----:B------:R-:W-:Y:S01]  /*30e20*/  ULDC.64 UR10, c[0x0][0x228] ;  /* 0x00008a00000a7ab9 */ /* 0x000fe20000000a00 */
[----:B------:R-:W-:Y:S01]  /*30e30*/  ULDC.64 UR16, c[0x0][0x228] ;  /* 0x00008a0000107ab9 */ /* 0x000fe20000000a00 */
[----:B------:R-:W-:Y:S01]  /*30e40*/  STL.64 [R1+0x1460], R24 ;  /* 0x0014601801007387 */ /* 0x000fe20000100a00 */
[----:B------:R-:W-:Y:S01]  /*30e50*/  ULDC.64 UR14, c[0x0][0x228] ;  /* 0x00008a00000e7ab9 */ /* 0x000fe20000000a00 */
[----:B------:R-:W-:Y:S01]  /*30e60*/  ULDC.64 UR20, c[0x0][0x228] ;  /* 0x00008a0000147ab9 */ /* 0x000fe20000000a00 */
[----:B------:R-:W-:Y:S01]  /*30e70*/  ULDC.64 UR18, c[0x0][0x228] ;  /* 0x00008a0000127ab9 */ /* 0x000fe20000000a00 */
[----:B------:R-:W-:Y:S01]  /*30e80*/  ULDC.64 UR24, c[0x0][0x228] ;  /* 0x00008a0000187ab9 */ /* 0x000fe20000000a00 */
[----:B------:R-:W-:Y:S01]  /*30e90*/  ULDC.64 UR22, c[0x0][0x228] ;  /* 0x00008a0000167ab9 */ /* 0x000fe20000000a00 */
[----:B0-----:R-:W-:-:S02]  /*30ea0*/  LEA R2, R2, R0, 0x18 ;  /* 0x0000000002027211 */ /* 0x001fc400078ec0ff */
[----:B------:R-:W0:Y:S01]  /*30eb0*/  S2R R0, SR_TID.X ;  /* 0x0000000000007919 */ /* 0x000e220000002100 */
[----:B-1----:R-:W-:Y:S02]  /*30ec0*/  LOP3.LUT R21, R21, 0x1f, RZ, 0xc0, !PT ;  /* 0x0000001f15157812 */ /* 0x002fe400078ec0ff */
[C---:B0-----:R-:W-:Y:S02]  /*30ed0*/  LOP3.LUT R20, R0.reuse, 0x3f, RZ, 0xc0, !PT ;  /* 0x0000003f00147812 */ /* 0x041fe400078ec0ff */
[----:B------:R-:W-:-:S03]  /*30ee0*/  LOP3.LUT R3, R0, 0x20, RZ, 0xc0, !PT ;  /* 0x0000002000037812 */ /* 0x000fc600078ec0ff */
[--C-:B------:R-:W-:Y:S01]  /*30ef0*/  IMAD R0, R20, 0x10, R2.reuse ;  /* 0x0000001014007824 */ /* 0x100fe200078e0202 */
[----:B------:R-:W-:Y:S01]  /*30f00*/  BAR.SYNC.DEFER_BLOCKING 0x0 ;  /* 0x0000000000007b1d */ /* 0x000fe20000010000 */
[----:B------:R-:W-:-:S04]  /*30f10*/  IMAD R2, R3, 0x20, R2 ;  /* 0x0000002003027824 */ /* 0x000fc800078e0202 */
[----:B------:R-:W-:-:S05]  /*30f20*/  IMAD R2, R21, 0x10, R2 ;  /* 0x0000001015027824 */ /* 0x000fca00078e0202 */
[----:B------:R0:W-:Y:S04]  /*30f30*/  STSM.16.M88.4 [R2], R16 ;  /* 0x0000001002007844 */ /* 0x0001e80000000200 */
[----:B------:R1:W-:Y:S01]  /*30f40*/  STSM.16.M88.4 [R2+0x200], R12 ;  /* 0x0002000c02007844 */ /* 0x0003e20000000200 */
[----:B------:R-:W-:Y:S06]  /*30f50*/  BAR.SYNC.DEFER_BLOCKING 0x0 ;  /* 0x0000000000007b1d */ /* 0x000fec0000010000 */
[----:B0-----:R-:W3:Y:S04]  /*30f60*/  LDL.LU R16, [R1+0x30] ;  /* 0x0000300001107983 */ /* 0x001ee80000300800 */
[----:B------:R-:W3:Y:S04]  /*30f70*/  LDL.LU R17, [R1+0x34] ;  /* 0x0000340001117983 */ /* 0x000ee80000300800 */
[----:B------:R-:W3:Y:S04]  /*30f80*/  LDL.LU R18, [R1+0x38] ;  /* 0x0000380001127983 */ /* 0x000ee80000300800 */
[----:B------:R-:W3:Y:S04]  /*30f90*/  LDL.LU R19, [R1+0x3c] ;  /* 0x00003c0001137983 */ /* 0x000ee80000300800 */
[----:B--2---:R-:W0:Y:S04]  /*30fa0*/  LDS.128 R20, [R0] ;  /* 0x0000000000147984 */ /* 0x004e280000000c00 */
[----:B------:R-:W2:Y:S01]  /*30fb0*/  LDS.128 R24, [R0+0x400] ;  /* 0x0004000000187984 */ /* 0x000ea20000000c00 */
[----:B------:R-:W-:Y:S06]  /*30fc0*/  BAR.SYNC.DEFER_BLOCKING 0x0 ;  /* 0x0000000000007b1d */ /* 0x000fec0000010000 */
[----:B-1----:R-:W4:Y:S04]  /*30fd0*/  LDL.LU R12, [R1+0x10] ;  /* 0x00001000010c7983 */ /* 0x002f280000300800 */
[----:B------:R-:W4:Y:S04]  /*30fe0*/  LDL.LU R13, [R1+0x14] ;  /* 0x00001400010d7983 */ /* 0x000f280000300800 */
[----:B------:R-:W4:Y:S04]  /*30ff0*/  LDL.LU R14, [R1+0x18] ;  /* 0x00001800010e7983 */ /* 0x000f280000300800 */
[----:B------:R-:W4:Y:S04]  /*31000*/  LDL.LU R15, [R1+0x1c] ;  /* 0x00001c00010f7983 */ /* 0x000f280000300800 */
[----:B------:R-:W-:Y:S04]  /*31010*/  STSM.16.M88.4 [R2], R4 ;  /* 0x0000000402007844 */ /* 0x000fe80000000200 */
[----:B0-----:R-:W-:Y:S04]  /*31020*/  STL.64 [R1+0x12e8], R22 ;  /* 0x0012e81601007387 */ /* 0x001fe80000100a00 */
[----:B------:R0:W-:Y:S04]  /*31030*/  STL.64 [R1+0x12e0], R20 ;  /* 0x0012e01401007387 */ /* 0x0001e80000100a00 */
[----:B------:R-:W-:Y:S01]  /*31040*/  STSM.16.M88.4 [R2+0x200], R8 ;  /* 0x0002000802007844 */ /* 0x000fe20000000200 */
[----:B------:R-:W-:Y:S06]  /*31050*/  BAR.SYNC.DEFER_BLOCKING 0x0 ;  /* 0x0000000000007b1d */ /* 0x000fec0000010000 */
[----:B0-----:R-:W3:Y:S04]  /*31060*/  LDL.LU R20, [R1+0x20] ;  /* 0x0000200001147983 */ /* 0x001ee80000300800 */
[----:B------:R-:W3:Y:S04]  /*31070*/  LDL.LU R21, [R1+0x24] ;  /* 0x0000240001157983 */ /* 0x000ee80000300800 */
[----:B------:R-:W3:Y:S04]  /*31080*/  LDL.LU R22, [R1+0x28] ;  /* 0x0000280001167983 */ /* 0x000ee80000300800 */
[----:B------:R-:W3:Y:S04]  /*31090*/  LDL.LU R23, [R1+0x2c] ;  /* 0x00002c0001177983 */ /* 0x000ee80000300800 */
[----:B--2---:R-:W-:Y:S04]  /*310a0*/  STL.64 [R1+0x150], R24 ;  /* 0x0001501801007387 */ /* 0x004fe80000100a00 */
[----:B------:R0:W-:Y:S04]  /*310b0*/  STL.64 [R1+0x158], R26 ;  /* 0x0001581a01007387 */ /* 0x0001e80000100a00 */
[----:B------:R-:W1:Y:S04]  /*310c0*/  LDS.128 R4, [R0] ;  /* 0x0000000000047984 */ /* 0x000e680000000c00 */
[----:B0-----:R-:W2:Y:S04]  /*310d0*/  LDL.LU.64 R26, [R1+0x1468] ;  /* 0x00146800011a7983 */ /* 0x001ea80000300a00 */
[----:B------:R-:W2:Y:S04]  /*310e0*/  LDL.LU.64 R24, [R1+0x1460] ;  /* 0x0014600001187983 */ /* 0x000ea80000300a00 */
[----:B------:R-:W4:Y:S04]  /*310f0*/  LDL.LU R8, [R1] ;  /* 0x0000000001087983 */ /* 0x000f280000300800 */
[----:B------:R-:W4:Y:S04]  /*31100*/  LDL.LU R9, [R1+0x4] ;  /* 0x0000040001097983 */ /* 0x000f280000300800 */
[----:B------:R-:W4:Y:S04]  /*31110*/  LDL.LU R10, [R1+0x8] ;  /* 0x00000800010a7983 */ /* 0x000f280000300800 */
[----:B------:R-:W4:Y:S04]  /*31120*/  LDL.LU R11, [R1+0xc] ;  /* 0x00000c00010b7983 */ /* 0x000f280000300800 */
[----:B-1----:R-:W-:Y:S04]  /*31130*/  STL.64 [R1+0x12f8], R6 ;  /* 0x0012f80601007387 */ /* 0x002fe80000100a00 */
[----:B------:R-:W-:Y:S04]  /*31140*/  STL.64 [R1+0x12f0], R4 ;  /* 0x0012f00401007387 */ /* 0x000fe80000100a00 */
[----:B------:R-:W0:Y:S01]  /*31150*/  LDS.128 R4, [R0+0x400] ;  /* 0x0004000000047984 */ /* 0x000e220000000c00 */
[----:B------:R-:W-:Y:S06]  /*31160*/  BAR.SYNC.DEFER_BLOCKING 0x0 ;  /* 0x0000000000007b1d */ /* 0x000fec0000010000 */
[----:B0-----:R-:W-:Y:S04]  /*31170*/  STL.64 [R1+0x130], R4 ;  /* 0x0001300401007387 */ /* 0x001fe80000100a00 */
[----:B------:R-:W-:Y:S04]  /*31180*/  STL.64 [R1+0x138], R6 ;  /* 0x0001380601007387 */ /* 0x000fe80000100a00 */
[----:B--2---:R-:W-:Y:S04]  /*31190*/  STSM.16.M88.4 [R2], R24 ;  /* 0x0000001802007844 */ /* 0x004fe80000000200 */
[----:B----4-:R-:W-:Y:S01]  /*311a0*/  STSM.16.M88.4 [R2+0x200], R8 ;  /* 0x0002000802007844 */ /* 0x010fe20000000200 */
[----:B------:R-:W-:Y:S06]  /*311b0*/  BAR.SYNC.DEFER_BLOCKING 0x0 ;  /* 0x0000000000007b1d */ /* 0x000fec0000010000 */
[----:B------:R-:W0:Y:S04]  /*311c0*/  LDS.128 R8, [R0] ;  /* 0x0000000000087984 */ /* 0x000e280000000c00 */
[----:B------:R-:W1:Y:S01]  /*311d0*/  LDS.128 R4, [R0+0x400] ;  /* 0x0004000000047984 */ /* 0x000e620000000c00 */
[----:B------:R-:W-:Y:S06]  /*311e0*/  BAR.SYNC.DEFER_BLOCKING 0x0 ;  /* 0x0000000000007b1d */ /* 0x000fec0000010000 */
[----:B---3--:R-:W-:Y:S04]  /*311f0*/  STSM.16.M88.4 [R2], R20 ;  /* 0x0000001402007844 */ /* 0x008fe80000000200 */
[----:B------:R-:W-:Y:S04]  /*31200*/  STSM.16.M88.4 [R2+0x200], R12 ;  /* 0x0002000c02007844 */ /* 0x000fe80000000200 */
[----:B0-----:R-:W-:Y:S04]  /*31210*/  STL.64 [R1], R8 ;  /* 0x0000000801007387 */ /* 0x001fe80000100a00 */
[----:B------:R-:W-:Y:S01]  /*31220*/  STL.64 [R1+0x8], R10 ;  /* 0x0000080a01007387 */ /* 0x000fe20000100a00 */
[----:B------:R-:W-:Y:S06]  /*31230*/  BAR.SYNC.DEFER_BLOCKING 0x0 ;  /* 0x0000000000007b1d */ /* 0x000fec0000010000 */
[----:B-1----:R-:W-:Y:S04]  /*31240*/  STL.64 [R1+0x160], R4 ;  /* 0x0001600401007387 */ /* 0x002fe80000100a00 */
[----:B------:R-:W-:Y:S04]  /*31250*/  STL.64 [R1+0x168], R6 ;  /* 0x0001680601007387 */ /* 0x000fe80000100a00 */
[----:B------:R-:W0:Y:S04]  /*31260*/  LDS.128 R8, [R0] ;  /* 0x0000000000087984 */ /* 0x000e280000000c00 */
[----:B------:R-:W1:Y:S01]  /*31270*/  LDS.128 R4, [R0+0x400] ;  /* 0x0004000000047984 */ /* 0x000e620000000c00 */
[----:B------:R-:W-:Y:S06]  /*31280*/  BAR.SYNC.DEFER_BLOCKING 0x0 ;  /* 0x0000000000007b1d */ /* 0x000fec0000010000 */
[----:B------:R-:W-:Y:S04]  /*31290*/  STSM.16.M88.4 [R2], R16 ;  /* 0x0000001002007844 */ /* 0x000fe80000000200 */
[----:B0-----:R-:W-:Y:S04]  /*312a0*/  STL.64 [R1+0x1308], R10 ;  /* 0x0013080a01007387 */ /* 0x001fe80000100a00 */
[----:B------:R-:W-:Y:S04]  /*312b0*/  STL.64 [R1+0x1300], R8 ;  /* 0x0013000801007387 */ /* 0x000fe80000100a00 */
[----:B-1----:R-:W-:Y:S04]  /*312c0*/  STL.64 [R1+0x10], R4 ;  /* 0x0000100401007387 */ /* 0x002fe80000100a00 */
[----:B------:R-:W-:Y:S04]  /*312d0*/  STL.64 [R1+0x18], R6 ;  /* 0x0000180601007387 */ /* 0x000fe80000100a00 */
[----:B------:R-:W2:Y:S04]  /*312e0*/  LDL.LU R20, [R1+0xc0] ;  /* 0x0000c00001147983 */ /* 0x000ea80000300800 */
        /* <DEDUP_REMOVED lines=34> */
[----:B------:R-:W3:Y:S04]  /*31510*/  LDL.LU R9, [R1+0xa4] ;  /* 0x0000a40001097983 */ /* 0x000ee80000300800 */
        /* <DEDUP_REMOVED lines=18> */
[----:B--2---:R-:W-:Y:S01]  /*31640*/  STSM.16.M88.4 [R2+0x200], R20 ;  /* 0x0002001402007844 */ /* 0x004fe20000000200 */
[----:B------:R-:W-:Y:S06]  /*31650*/  BAR.SYNC.DEFER_BLOCKING 0x0 ;  /* 0x0000000000007b1d */ /* 0x000fec0000010000 */
[----:B------:R-:W0:Y:S04]  /*31660*/  LDS.128 R20, [R0] ;  /* 0x0000000000147984 */ /* 0x000e280000000c00 */
[----:B0-----:R-:W-:Y:S04]  /*31670*/  STL.64 [R1+0x20], R20 ;  /* 0x0000201401007387 */ /* 0x001fe80000100a00 */
[----:B------:R-:W-:Y:S04]  /*31680*/  STL.64 [R1+0x28], R22 ;  /* 0x0000281601007387 */ /* 0x000fe80000100a00 */
[----:B------:R-:W0:Y:S04]  /*31690*/  LDS.128 R20, [R0+0x400] ;  /* 0x0004000000147984 */ /* 0x000e280000000c00 */
[----:B0-----:R-:W-:Y:S04]  /*316a0*/  STL.64 [R1+0x170], R20 ;  /* 0x0001701401007387 */ /* 0x001fe80000100a00 */
[----:B------:R0:W-:Y:S04]  /*316b0*/  STL.64 [R1+0x178], R22 ;  /* 0x0001781601007387 */ /* 0x0001e80000100a00 */
[----:B0-----:R-:W2:Y:S04]  /*316c0*/  LDL.LU.64 R22, [R1+0x1458] ;  /* 0x0014580001167983 */ /* 0x001ea80000300a00 */
[----:B------:R-:W2:Y:S01]  /*316d0*/  LDL.LU.64 R20, [R1+0x1450] ;  /* 0x0014500001147983 */ /* 0x000ea20000300a00 */
[----:B------:R-:W-:Y:S06]  /*316e0*/  BAR.SYNC.DEFER_BLOCKING 0x0 ;  /* 0x0000000000007b1d */ /* 0x000fec0000010000 */
[----:B--2---:R0:W-:Y:S04]  /*316f0*/  STSM.16.M88.4 [R2], R20 ;  /* 0x0000001402007844 */ /* 0x0041e80000000200 */
[----:B0-----:R-:W2:Y:S04]  /*31700*/  LDL.LU.64 R22, [R1+0x1448] ;  /* 0x0014480001167983 */ /* 0x001ea80000300a00 */
[----:B------:R-:W2:Y:S04]  /*31710*/  LDL.LU.64 R20, [R1+0x1440] ;  /* 0x0014400001147983 */ /* 0x000ea80000300a00 */
        /* <DEDUP_REMOVED lines=19> */
[----:B------:R-:W0:Y:S01]  /*31850*/  LDS.128 R20, [R0+0x400] ;  /* 0x0004000000147984 */ /* 0x000e220000000c00 */
[----:B------:R-:W-:Y:S06]  /*31860*/  BAR.SYNC.DEFER_BLOCKING 0x0 ;  /* 0x0000000000007b1d */ /* 0x000fec0000010000 */
[----:B0-----:R-:W-:Y:S04]  /*31870*/  STL.64 [R1+0x80], R20 ;  /* 0x0000801401007387 */ /* 0x001fe80000100a00 */
[----:B------:R0:W-:Y:S04]  /*31880*/  STL.64 [R1+0x88], R22 ;  /* 0x0000881601007387 */ /* 0x0001e80000100a00 */
[----:B0-----:R-:W2:Y:S04]  /*31890*/  LDL.LU.64 R22, [R1+0x1418] ;  /* 0x0014180001167983 */ /* 0x001ea80000300a00 */
[----:B------:R-:W2:Y:S04]  /*318a0*/  LDL.LU.64 R20, [R1+0x1410] ;  /* 0x0014100001147983 */ /* 0x000ea80000300a00 */
[----:B---3--:R-:W-:Y:S04]  /*318b0*/  STSM.16.M88.4 [R2], R8 ;  /* 0x0000000802007844 */ /* 0x008fe80000000200 */
[----:B----4-:R-:W-:Y:S01]  /*318c0*/  STSM.16.M88.4 [R2+0x200], R24 ;  /* 0x0002001802007844 */ /* 0x010fe20000000200 */
[----:B------:R-:W-:Y:S06]  /*318d0*/  BAR.SYNC.DEFER_BLOCKING 0x0 ;  /* 0x0000000000007b1d */ /* 0x000fec0000010000 */
        /* <DEDUP_REMOVED lines=8> */
[----:B--2---:R-:W-:Y:S01]  /*31960*/  STSM.16.M88.4 [R2+0x200], R20 ;  /* 0x0002001402007844 */ /* 0x004fe20000000200 */
[----:B------:R-:W-:Y:S06]  /*31970*/  BAR.SYNC.DEFER_BLOCKING 0x0 ;  /* 0x0000000000007b1d */ /* 0x000fec0000010000 */
[----:B------:R-:W0:Y:S04]  /*31980*/  LDS.128 R8, [R0] ;  /* 0x0000000000087984 */ /* 0x000e280000000c00 */
[----:B------:R-:W1:Y:S01]  /*31990*/  LDS.128 R4, [R0+0x400] ;  /* 0x0004000000047984 */ /* 0x000e620000000c00 */
[----:B------:R-:W-:Y:S06]  /*319a0*/  BAR.SYNC.DEFER_BLOCKING 0x0 ;  /* 0x0000000000007b1d */ /* 0x000fec0000010000 */
[----:B------:R-:W-:Y:S04]  /*319b0*/  STSM.16.M88.4 [R2], R12 ;  /* 0x0000000c02007844 */ /* 0x000fe80000000200 */
[----:B------:R-:W-:Y:S01]  /*319c0*/  STSM.16.M88.4 [R2+0x200], R16 ;  /* 0x0002001002007844 */ /* 0x000fe20000000200 */
[----:B------:R-:W-:Y:S06]  /*319d0*/  BAR.SYNC.DEFER_BLOCKING 0x0 ;  /* 0x0000000000007b1d */ /* 0x000fec0000010000 */
[----:B0-----:R-:W-:Y:S04]  /*319e0*/  STL.64 [R1+0xa0], R8 ;  /* 0x0000a00801007387 */ /* 0x001fe80000100a00 */
[----:B------:R-:W-:Y:S04]  /*319f0*/  STL.64 [R1+0xa8], R10 ;  /* 0x0000a80a01007387 */ /* 0x000fe80000100a00 */
[----:B-1----:R0:W-:Y:S04]  /*31a00*/  STL.64 [R1+0xb0], R4 ;  /* 0x0000b00401007387 */ /* 0x0021e80000100a00 */
[----:B------:R-:W-:Y:S04]  /*31a10*/  STL.64 [R1+0xb8], R6 ;  /* 0x0000b80601007387 */ /* 0x000fe80000100a00 */
[----:B------:R-:W1:Y:S04]  /*31a20*/  LDS.128 R12, [R0] ;  /* 0x00000000000c7984 */ /* 0x000e680000000c00 */
[----:B------:R-:W2:Y:S04]  /*31a30*/  LDS.128 R8, [R0+0x400] ;  /* 0x0004000000087984 */ /* 0x000ea80000000c00 */
[----:B0-----:R-:W3:Y:S04]  /*31a40*/  LDL.LU R4, [R1+0x1c0] ;  /* 0x0001c00001047983 */ /* 0x001ee80000300800 */
[----:B-1----:R-:W-:Y:S04]  /*31a50*/  STL.64 [R1+0x90], R12 ;  /* 0x0000900c01007387 */ /* 0x002fe80000100a00 */
[----:B------:R-:W-:Y:S04]  /*31a60*/  STL.64 [R1+0x98], R14 ;  /* 0x0000980e01007387 */ /* 0x000fe80000100a00 */
[----:B--2---:R-:W-:Y:S04]  /*31a70*/  STL.64 [R1+0xc0], R8 ;  /* 0x0000c00801007387 */ /* 0x004fe80000100a00 */
[----:B------:R-:W-:Y:S04]  /*31a80*/  STL.64 [R1+0xc8], R10 ;  /* 0x0000c80a01007387 */ /* 0x000fe80000100a00 */
[----:B------:R-:W3:Y:S04]  /*31a90*/  LDL.LU R5, [R1+0x1c4] ;  /* 0x0001c40001057983 */ /* 0x000ee80000300800 */
[----:B------:R-:W2:Y:S04]  /*31aa0*/  LDL.LU R6, [R1+0x1c8] ;  /* 0x0001c80001067983 */ /* 0x000ea80000300800 */
[----:B------:R-:W2:Y:S01]  /*31ab0*/  LDL.LU R7, [R1+0x1cc] ;  /* 0x0001cc0001077983 */ /* 0x000ea20000300800 */
[----:B------:R-:W-:Y:S06]  /*31ac0*/  BAR.SYNC.DEFER_BLOCKING 0x0 ;  /* 0x0000000000007b1d */ /* 0x000fec0000010000 */
        /* <DEDUP_REMOVED lines=81> */
[----:B---3--:R-:W-:Y:S01]  /*31fe0*/  STSM.16.M88.4 [R2+0x200], R8 ;  /* 0x0002000802007844 */ /* 0x008fe20000000200 */
[----:B------:R-:W-:Y:S06]  /*31ff0*/  BAR.SYNC.DEFER_BLOCKING 0x0 ;  /* 0x0000000000007b1d */ /* 0x000fec0000010000 */
[----:B------:R-:W0:Y:S04]  /*32000*/  LDS.128 R8, [R0] ;  /* 0x0000000000087984 */ /* 0x000e280000000c00 */
[----:B0-----:R-:W-:Y:S04]  /*32010*/  STL.64 [R1+0x120], R8 ;  /* 0x0001200801007387 */ /* 0x001fe80000100a00 */
[----:B------:R-:W-:Y:S04]  /*32020*/  STL.64 [R1+0x128], R10 ;  /* 0x0001280a01007387 */ /* 0x000fe80000100a00 */
[----:B------:R-:W0:Y:S01]  /*32030*/  LDS.128 R8, [R0+0x400] ;  /* 0x0004000000087984 */ /* 0x000e220000000c00 */
[----:B------:R-:W-:Y:S06]  /*32040*/  BAR.SYNC.DEFER_BLOCKING 0x0 ;  /* 0x0000000000007b1d */ /* 0x000fec0000010000 */
[----:B----4-:R-:W-:Y:S04]  /*32050*/  STSM.16.M88.4 [R2], R24 ;  /* 0x0000001802007844 */ /* 0x010fe80000000200 */
[----:B0-----:R-:W-:Y:S04]  /*32060*/  STL.64 [R1+0x180], R8 ;  /* 0x0001800801007387 */ /* 0x001fe80000100a00 */
[----:B------:R-:W-:Y:S04]  /*32070*/  STL.64 [R1+0x188], R10 ;  /* 0x0001880a01007387 */ /* 0x000fe80000100a00 */
[----:B--2---:R-:W-:Y:S01]  /*32080*/  STSM.16.M88.4 [R2+0x200], R4 ;  /* 0x0002000402007844 */ /* 0x004fe20000000200 */
[----:B------:R-:W-:Y:S06]  /*32090*/  BAR.SYNC.DEFER_BLOCKING 0x0 ;  /* 0x0000000000007b1d */ /* 0x000fec0000010000 */
[----:B------:R-:W0:Y:S04]  /*320a0*/  LDS.128 R8, [R0] ;  /* 0x0000000000087984 */ /* 0x000e280000000c00 */
[----:B------:R-:W1:Y:S01]  /*320b0*/  LDS.128 R4, [R0+0x400] ;  /* 0x0004000000047984 */ /* 0x000e620000000c00 */
[----:B------:R-:W-:Y:S06]  /*320c0*/  BAR.SYNC.DEFER_BLOCKING 0x0 ;  /* 0x0000000000007b1d */ /* 0x000fec0000010000 */
[----:B------:R-:W-:Y:S04]  /*320d0*/  STSM.16.M88.4 [R2], R20 ;  /* 0x0000001402007844 */ /* 0x000fe80000000200 */
[----:B------:R-:W-:Y:S04]  /*320e0*/  STSM.16.M88.4 [R2+0x200], R12 ;  /* 0x0002000c02007844 */ /* 0x000fe80000000200 */
[----:B0-----:R-:W-:Y:S04]  /*320f0*/  STL.64 [R1+0x110], R8 ;  /* 0x0001100801007387 */ /* 0x001fe80000100a00 */
        /* <DEDUP_REMOVED lines=131> */
[----:B-1----:R0:W-:Y:S04]  /*32930*/  STL.64 [R1+0x260], R12 ;  /* 0x0002600c01007387 */ /* 0x0021e80000100a00 */
[----:B------:R1:W-:Y:S04]  /*32940*/  STL.64 [R1+0x268], R14 ;  /* 0x0002680e01007387 */ /* 0x0003e80000100a00 */
[----:B--2---:R-:W-:Y:S04]  /*32950*/  STL.64 [R1+0x280], R8 ;  /* 0x0002800801007387 */ /* 0x004fe80000100a00 */
[----:B------:R-:W-:Y:S04]  /*32960*/  STL.64 [R1+0x288], R10 ;  /* 0x0002880a01007387 */ /* 0x000fe80000100a00 */
[----:B------:R-:W3:Y:S04]  /*32970*/  LDL.LU R5, [R1+0x644] ;  /* 0x0006440001057983 */ /* 0x000ee80000300800 */
[----:B------:R-:W2:Y:S04]  /*32980*/  LDL.LU R6, [R1+0x648] ;  /* 0x0006480001067983 */ /* 0x000ea80000300800 */
[----:B------:R-:W2:Y:S04]  /*32990*/  LDL.LU R7, [R1+0x64c] ;  /* 0x00064c0001077983 */ /* 0x000ea80000300800 */
[----:B0-----:R-:W4:Y:S04]  /*329a0*/  LDL.LU R12, [R1+0x5a0] ;  /* 0x0005a000010c7983 */ /* 0x001f280000300800 */
[----:B------:R-:W4:Y:S04]  /*329b0*/  LDL.LU R13, [R1+0x5a4] ;  /* 0x0005a400010d7983 */ /* 0x000f280000300800 */
[----:B-1----:R-:W3:Y:S04]  /*329c0*/  LDL.LU R14, [R1+0x5a8] ;  /* 0x0005a800010e7983 */ /* 0x002ee80000300800 */
[----:B------:R-:W3:Y:S01]  /*329d0*/  LDL.LU R15, [R1+0x5ac] ;  /* 0x0005ac00010f7983 */ /* 0x000ee20000300800 */
[----:B------:R-:W-:Y:S06]  /*329e0*/  BAR.SYNC.DEFER_BLOCKING 0x0 ;  /* 0x0000000000007b1d */ /* 0x000fec0000010000 */
[----:B---3--:R-:W-:Y:S04]  /*329f0*/  STL.64 [R1+0x1348], R14 ;  /* 0x0013480e01007387 */ /* 0x008fe80000100a00 */
[----:B----4-:R0:W-:Y:S04]  /*32a00*/  STL.64 [R1+0x1340], R12 ;  /* 0x0013400c01007387 */ /* 0x0101e80000100a00 */
        /* <DEDUP_REMOVED lines=16> */
[----:B--2---:R-:W-:Y:S04]  /*32b10*/  STL.64 [R1+0x1338], R6 ;  /* 0x0013380601007387 */ /* 0x004fe80000100a00 */
[----:B------:R0:W-:Y:S04]  /*32b20*/  STL.64 [R1+0x1330], R4 ;  /* 0x0013300401007387 */ /* 0x0001e80000100a00 */
[----:B0-----:R-:W2:Y:S04]  /*32b30*/  LDL.LU R4, [R1+0x5c0] ;  /* 0x0005c00001047983 */ /* 0x001ea80000300800 */
[----:B------:R-:W2:Y:S04]  /*32b40*/  LDL.LU R5, [R1+0x5c4] ;  /* 0x0005c40001057983 */ /* 0x000ea80000300800 */
[----:B------:R-:W2:Y:S04]  /*32b50*/  LDL.LU R6, [R1+0x5c8] ;  /* 0x0005c80001067983 */ /* 0x000ea80000300800 */
[----:B------:R-:W2:Y:S04]  /*32b60*/  LDL.LU R7, [R1+0x5cc] ;  /* 0x0005cc0001077983 */ /* 0x000ea80000300800 */
        /* <DEDUP_REMOVED lines=16> */
[----:B---3--:R0:W-:Y:S04]  /*32c70*/  STSM.16.M88.4 [R2], R12 ;  /* 0x0000000c02007844 */ /* 0x0081e80000000200 */
[----:B0-----:R-:W3:Y:S04]  /*32c80*/  LDL.LU.64 R14, [R1+0x1368] ;  /* 0x00136800010e7983 */ /* 0x001ee80000300a00 */
[----:B------:R-:W3:Y:S04]  /*32c90*/  LDL.LU.64 R12, [R1+0x1360] ;  /* 0x00136000010c7983 */ /* 0x000ee80000300a00 */
[----:B---3--:R-:W-:Y:S01]  /*32ca0*/  STSM.16.M88.4 [R2+0x200], R12 ;  /* 0x0002000c02007844 */ /* 0x008fe20000000200 */
[----:B------:R-:W-:Y:S06]  /*32cb0*/  BAR.SYNC.DEFER_BLOCKING 0x0 ;  /* 0x0000000000007b1d */ /* 0x000fec0000010000 */
[----:B------:R-:W0:Y:S04]  /*32cc0*/  LDS.128 R12, [R0] ;  /* 0x00000000000c7984 */ /* 0x000e280000000c00 */
[----:B0-----:R-:W-:Y:S04]  /*32cd0*/  STL.64 [R1+0x250], R12 ;  /* 0x0002500c01007387 */ /* 0x001fe80000100a00 */
[----:B------:R-:W-:Y:S04]  /*32ce0*/  STL.64 [R1+0x258], R14 ;  /* 0x0002580e01007387 */ /* 0x000fe80000100a00 */
[----:B------:R-:W0:Y:S04]  /*32cf0*/  LDS.128 R12, [R0+0x400] ;  /* 0x00040000000c7984 */ /* 0x000e280000000c00 */
[----:B0-----:R-:W-:Y:S04]  /*32d00*/  STL.64 [R1+0x270], R12 ;  /* 0x0002700c01007387 */ /* 0x001fe80000100a00 */
[----:B------:R0:W-:Y:S04]  /*32d10*/  STL.64 [R1+0x278], R14 ;  /* 0x0002780e01007387 */ /* 0x0001e80000100a00 */
[----:B0-----:R-:W3:Y:S04]  /*32d20*/  LDL.LU.64 R14, [R1+0x1358] ;  /* 0x00135800010e7983 */ /* 0x001ee80000300a00 */
[----:B------:R-:W3:Y:S01]  /*32d30*/  LDL.LU.64 R12, [R1+0x1350] ;  /* 0x00135000010c7983 */ /* 0x000ee20000300a00 */
[----:B------:R-:W-:Y:S06]  /*32d40*/  BAR.SYNC.DEFER_BLOCKING 0x0 ;  /* 0x0000000000007b1d */ /* 0x000fec0000010000 */
        /* <DEDUP_REMOVED lines=8> */
[----:B------:R-:W0:Y:S01]  /*32dd0*/  LDS.128 R12, [R0+0x400] ;  /* 0x00040000000c7984 */ /* 0x000e220000000c00 */
[----:B------:R-:W-:Y:S06]  /*32de0*/  BAR.SYNC.DEFER_BLOCKING 0x0 ;  /* 0x0000000000007b1d */ /* 0x000fec0000010000 */
[----:B--2---:R-:W-:Y:S04]  /*32df0*/  STSM.16.M88.4 [R2], R4 ;  /* 0x0000000402007844 */ /* 0x004fe80000000200 */
[----:B0-----:R0:W-:Y:S04]  /*32e00*/  STL.64 [R1+0x2c0], R12 ;  /* 0x0002c00c01007387 */ /* 0x0011e80000100a00 */
[----:B------:R1:W-:Y:S04]  /*32e10*/  STL.64 [R1+0x2c8], R14 ;  /* 0x0002c80e01007387 */ /* 0x0003e80000100a00 */
[----:B0-----:R-:W2:Y:S04]  /*32e20*/  LDL.LU R12, [R1+0x6c0] ;  /* 0x0006c000010c7983 */ /* 0x001ea80000300800 */
[----:B------:R-:W2:Y:S04]  /*32e30*/  LDL.LU R13, [R1+0x6c4] ;  /* 0x0006c400010d7983 */ /* 0x000ea80000300800 */
[----:B-1----:R-:W2:Y:S04]  /*32e40*/  LDL.LU R14, [R1+0x6c8] ;  /* 0x0006c800010e7983 */ /* 0x002ea80000300800 */
[----:B------:R-:W2:Y:S04]  /*32e50*/  LDL.LU R15, [R1+0x6cc] ;  /* 0x0006cc00010f7983 */ /* 0x000ea80000300800 */
[----:B------:R-:W3:Y:S04]  /*32e60*/  LDL.LU.64 R6, [R1+0x1338] ;  /* 0x0013380001067983 */ /* 0x000ee80000300a00 */
[----:B------:R-:W3:Y:S04]  /*32e70*/  LDL.LU.64 R4, [R1+0x1330] ;  /* 0x0013300001047983 */ /* 0x000ee80000300a00 */
[----:B----4-:R-:W-:Y:S01]  /*32e80*/  STSM.16.M88.4 [R2+0x200], R8 ;  /* 0x0002000802007844 */ /* 0x010fe20000000200 */
[----:B------:R-:W-:Y:S06]  /*32e90*/  BAR.SYNC.DEFER_BLOCKING 0x0 ;  /* 0x0000000000007b1d */ /* 0x000fec0000010000 */
[----:B------:R-:W0:Y:S04]  /*32ea0*/  LDS.128 R8, [R0] ;  /* 0x0000000000087984 */ /* 0x000e280000000c00 */
[----:B0-----:R-:W-:Y:S04]  /*32eb0*/  STL.64 [R1+0x290], R8 ;  /* 0x0002900801007387 */ /* 0x001fe80000100a00 */
[----:B------:R-:W-:Y:S04]  /*32ec0*/  STL.64 [R1+0x298], R10 ;  /* 0x0002980a01007387 */ /* 0x000fe80000100a00 */
[----:B------:R-:W0:Y:S01]  /*32ed0*/  LDS.128 R8, [R0+0x400] ;  /* 0x0004000000087984 */ /* 0x000e220000000c00 */
[----:B------:R-:W-:Y:S06]  /*32ee0*/  BAR.SYNC.DEFER_BLOCKING 0x0 ;  /* 0x0000000000007b1d */ /* 0x000fec0000010000 */
[----:B------:R-:W-:Y:S04]  /*32ef0*/  STSM.16.M88.4 [R2], R24 ;  /* 0x0000001802007844 */ /* 0x000fe80000000200 */
[----:B0-----:R-:W-:Y:S04]  /*32f00*/  STL.64 [R1+0x2b0], R8 ;  /* 0x0002b00801007387 */ /* 0x001fe80000100a00 */
[----:B------:R-:W-:Y:S04]  /*32f10*/  STL.64 [R1+0x2b8], R10 ;  /* 0x0002b80a01007387 */ /* 0x000fe80000100a00 */
[----:B---3--:R-:W-:Y:S01]  /*32f20*/  STSM.16.M88.4 [R2+0x200], R4 ;  /* 0x0002000402007844 */ /* 0x008fe20000000200 */
[----:B------:R-:W-:Y:S06]  /*32f30*/  BAR.SYNC.DEFER_BLOCKING 0x0 ;  /* 0x0000000000007b1d */ /* 0x000fec0000010000 */
[----:B------:R-:W0:Y:S04]  /*32f40*/  LDS.128 R8, [R0] ;  /* 0x0000000000087984 */ /* 0x000e280000000c00 */
[----:B------:R-:W1:Y:S01]  /*32f50*/  LDS.128 R4, [R0+0x400] ;  /* 0x0004000000047984 */ /* 0x000e620000000c00 */
[----:B------:R-:W-:Y:S06]  /*32f60*/  BAR.SYNC.DEFER_BLOCKING 0x0 ;  /* 0x0000000000007b1d */ /* 0x000fec0000010000 */
[----:B------:R-:W-:Y:S04]  /*32f70*/  STSM.16.M88.4 [R2], R20 ;  /* 0x0000001402007844 */ /* 0x000fe80000000200 */
[----:B------:R3:W-:Y:S04]  /*32f80*/  STSM.16.M88.4 [R2+0x200], R16 ;  /* 0x0002001002007844 */ /* 0x0007e80000000200 */
[----:B0-----:R-:W-:Y:S04]  /*32f90*/  STL.64 [R1+0x2d0], R8 ;  /* 0x0002d00801007387 */ /* 0x001fe80000100a00 */
[----:B------:R-:W-:Y:S01]  /*32fa0*/  STL.64 [R1+0x2d8], R10 ;  /* 0x0002d80a01007387 */ /* 0x000fe20000100a00 */
[----:B------:R-:W-:Y:S06]  /*32fb0*/  BAR.SYNC.DEFER_BLOCKING 0x0 ;  /* 0x0000000000007b1d */ /* 0x000fec0000010000 */
[----:B-1----:R-:W-:Y:S04]  /*32fc0*/  STL.64 [R1+0x300], R4 ;  /* 0x0003000401007387 */ /* 0x002fe80000100a00 */
[----:B------:R-:W-:Y:S04]  /*32fd0*/  STL.64 [R1+0x308], R6 ;  /* 0x0003080601007387 */ /* 0x000fe80000100a00 */
[----:B------:R-:W4:Y:S04]  /*32fe0*/  LDL.LU R24, [R1+0x6d0] ;  /* 0x0006d00001187983 */ /* 0x000f280000300800 */
[----:B------:R-:W4:Y:S04]  /*32ff0*/  LDL.LU R25, [R1+0x6d4] ;  /* 0x0006d40001197983 */ /* 0x000f280000300800 */
[----:B------:R-:W0:Y:S04]  /*33000*/  LDS.128 R8, [R0] ;  /* 0x0000000000087984 */ /* 0x000e280000000c00 */
[----:B------:R-:W1:Y:S04]  /*33010*/  LDS.128 R4, [R0+0x400] ;  /* 0x0004000000047984 */ /* 0x000e680000000c00 */
[----:B------:R-:W4:Y:S04]  /*33020*/  LDL.LU R26, [R1+0x6d8] ;  /* 0x0006d800011a7983 */ /* 0x000f280000300800 */
[----:B------:R-:W4:Y:S04]  /*33030*/  LDL.LU R27, [R1+0x6dc] ;  /* 0x0006dc00011b7983 */ /* 0x000f280000300800 */
        /* <DEDUP_REMOVED lines=8> */
[----:B0-----:R0:W-:Y:S04]  /*330c0*/  STL.64 [R1+0x2e0], R8 ;  /* 0x0002e00801007387 */ /* 0x0011e80000100a00 */
[----:B------:R2:W-:Y:S04]  /*330d0*/  STL.64 [R1+0x2e8], R10 ;  /* 0x0002e80a01007387 */ /* 0x0005e80000100a00 */
[----:B-1----:R-:W-:Y:S04]  /*330e0*/  STL.64 [R1+0x2f0], R4 ;  /* 0x0002f00401007387 */ /* 0x002fe80000100a00 */
[----:B------:R-:W-:Y:S04]  /*330f0*/  STL.64 [R1+0x2f8], R6 ;  /* 0x0002f80601007387 */ /* 0x000fe80000100a00 */
[----:B0-----:R-:W4:Y:S04]  /*33100*/  LDL.LU R8, [R1+0x770] ;  /* 0x0007700001087983 */ /* 0x001f280000300800 */
[----:B------:R-:W4:Y:S04]  /*33110*/  LDL.LU R9, [R1+0x774] ;  /* 0x0007740001097983 */ /* 0x000f280000300800 */
[----:B--2---:R-:W2:Y:S04]  /*33120*/  LDL.LU R10, [R1+0x778] ;  /* 0x00077800010a7983 */ /* 0x004ea80000300800 */
[----:B------:R-:W2:Y:S01]  /*33130*/  LDL.LU R11, [R1+0x77c] ;  /* 0x00077c00010b7983 */ /* 0x000ea20000300800 */
[----:B------:R-:W-:Y:S06]  /*33140*/  BAR.SYNC.DEFER_BLOCKING 0x0 ;  /* 0x0000000000007b1d */ /* 0x000fec0000010000 */
[----:B------:R-:W-:Y:S04]  /*33150*/  STSM.16.M88.4 [R2], R12 ;  /* 0x0000000c02007844 */ /* 0x000fe80000000200 */
[----:B--2---:R-:W-:Y:S04]  /*33160*/  STL.64 [R1+0x1318], R10 ;  /* 0x0013180a01007387 */ /* 0x004fe80000100a00 */
[----:B----4-:R0:W-:Y:S04]  /*33170*/  STL.64 [R1+0x1310], R8 ;  /* 0x0013100801007387 */ /* 0x0101e80000100a00 */
[----:B0-----:R-:W2:Y:S04]  /*33180*/  LDL.LU R8, [R1+0x740] ;  /* 0x0007400001087983 */ /* 0x001ea80000300800 */
[----:B------:R-:W2:Y:S04]  /*33190*/  LDL.LU R9, [R1+0x744] ;  /* 0x0007440001097983 */ /* 0x000ea80000300800 */
[----:B------:R-:W4:Y:S04]  /*331a0*/  LDL.LU R10, [R1+0x748] ;  /* 0x00074800010a7983 */ /* 0x000f280000300800 */
[----:B------:R-:W4:Y:S04]  /*331b0*/  LDL.LU R11, [R1+0x74c] ;  /* 0x00074c00010b7983 */ /* 0x000f280000300800 */
[----:B------:R-:W-:Y:S01]  /*331c0*/  STSM.16.M88.4 [R2+0x200], R24 ;  /* 0x0002001802007844 */ /* 0x000fe20000000200 */
[----:B------:R-:W-:Y:S06]  /*331d0*/  BAR.SYNC.DEFER_BLOCKING 0x0 ;  /* 0x0000000000007b1d */ /* 0x000fec0000010000 */
[----:B------:R-:W0:Y:S04]  /*331e0*/  LDS.128 R24, [R0] ;  /* 0x0000000000187984 */ /* 0x000e280000000c00 */
[----:B----4-:R-:W-:Y:S04]  /*331f0*/  STL.64 [R1+0x1328], R10 ;  /* 0x0013280a01007387 */ /* 0x010fe80000100a00 */
[----:B--2---:R-:W-:Y:S04]  /*33200*/  STL.64 [R1+0x1320], R8 ;  /* 0x0013200801007387 */ /* 0x004fe80000100a00 */
[----:B------:R-:W1:Y:S01]  /*33210*/  LDS.128 R8, [R0+0x400] ;  /* 0x0004000000087984 */ /* 0x000e620000000c00 */
[----:B------:R-:W-:Y:S06]  /*33220*/  BAR.SYNC.DEFER_BLOCKING 0x0 ;  /* 0x0000000000007b1d */ /* 0x000fec0000010000 */
[----:B------:R-:W2:Y:S04]  /*33230*/  LDL.LU R4, [R1+0x7a0] ;  /* 0x0007a00001047983 */ /* 0x000ea80000300800 */
[----:B------:R-:W2:Y:S04]  /*33240*/  LDL.LU R5, [R1+0x7a4] ;  /* 0x0007a40001057983 */ /* 0x000ea80000300800 */
[----:B------:R-:W2:Y:S04]  /*33250*/  LDL.LU R6, [R1+0x7a8] ;  /* 0x0007a80001067983 */ /* 0x000ea80000300800 */
[----:B------:R-:W2:Y:S04]  /*33260*/  LDL.LU R7, [R1+0x7ac] ;  /* 0x0007ac0001077983 */ /* 0x000ea80000300800 */
[----:B---3--:R-:W-:Y:S04]  /*33270*/  STSM.16.M88.4 [R2], R20 ;  /* 0x0000001402007844 */ /* 0x008fe80000000200 */
[----:B------:R3:W-:Y:S04]  /*33280*/  STSM.16.M88.4 [R2+0x200], R16 ;  /* 0x0002001002007844 */ /* 0x0007e80000000200 */
[----:B------:R-:W4:Y:S04]  /*33290*/  LDL.LU R12, [R1+0x790] ;  /* 0x00079000010c7983 */ /* 0x000f280000300800 */
[----:B------:R-:W4:Y:S04]  /*332a0*/  LDL.LU R13, [R1+0x794] ;  /* 0x00079400010d7983 */ /* 0x000f280000300800 */
[----:B------:R-:W4:Y:S04]  /*332b0*/  LDL.LU R14, [R1+0x798] ;  /* 0x00079800010e7983 */ /* 0x000f280000300800 */
[----:B------:R-:W4:Y:S04]  /*332c0*/  LDL.LU R15, [R1+0x79c] ;  /* 0x00079c00010f7983 */ /* 0x000f280000300800 */
[----:B0-----:R-:W-:Y:S04]  /*332d0*/  STL.64 [R1+0x320], R24 ;  /* 0x0003201801007387 */ /* 0x001fe80000100a00 */
[----:B------:R-:W-:Y:S04]  /*332e0*/  STL.64 [R1+0x328], R26 ;  /* 0x0003281a01007387 */ /* 0x000fe80000100a00 */
[----:B-1----:R-:W-:Y:S04]  /*332f0*/  STL.64 [R1+0x340], R8 ;  /* 0x0003400801007387 */ /* 0x002fe80000100a00 */
[----:B------:R-:W-:Y:S01]  /*33300*/  STL.64 [R1+0x348], R10 ;  /* 0x0003480a01007387 */ /* 0x000fe20000100a00 */
[----:B------:R-:W-:Y:S06]  /*33310*/  BAR.SYNC.DEFER_BLOCKING 0x0 ;  /* 0x0000000000007b1d */ /* 0x000fec0000010000 */
[----:B---3--:R-:W3:Y:S04]  /*33320*/  LDL.LU R16, [R1+0x860] ;  /* 0x0008600001107983 */ /* 0x008ee80000300800 */
[----:B------:R-:W3:Y:S04]  /*33330*/  LDL.LU R17, [R1+0x864] ;  /* 0x0008640001117983 */ /* 0x000ee80000300800 */
[----:B------:R-:W3:Y:S04]  /*33340*/  LDL.LU R18, [R1+0x868] ;  /* 0x0008680001127983 */ /* 0x000ee80000300800 */
[----:B------:R-:W3:Y:S04]  /*33350*/  LDL.LU R19, [R1+0x86c] ;  /* 0x00086c0001137983 */ /* 0x000ee80000300800 */
[----:B------:R-:W0:Y:S04]  /*33360*/  LDS.128 R8, [R0] ;  /* 0x0000000000087984 */ /* 0x000e280000000c00 */
[----:B------:R-:W3:Y:S04]  /*33370*/  LDL.LU R20, [R1+0x8b0] ;  /* 0x0008b00001147983 */ /* 0x000ee80000300800 */
[----:B0-----:R-:W-:Y:S04]  /*33380*/  STL.64 [R1+0x310], R8 ;  /* 0x0003100801007387 */ /* 0x001fe80000100a00 */
[----:B------:R-:W-:Y:S04]  /*33390*/  STL.64 [R1+0x318], R10 ;  /* 0x0003180a01007387 */ /* 0x000fe80000100a00 */
[----:B------:R-:W0:Y:S04]  /*333a0*/  LDS.128 R8, [R0+0x400] ;  /* 0x0004000000087984 */ /* 0x000e280000000c00 */
[----:B------:R-:W3:Y:S04]  /*333b0*/  LDL.LU R21, [R1+0x8b4] ;  /* 0x0008b40001157983 */ /* 0x000ee80000300800 */
[----:B------:R-:W3:Y:S04]  /*333c0*/  LDL.LU R22, [R1+0x8b8] ;  /* 0x0008b80001167983 */ /* 0x000ee80000300800 */
[----:B------:R-:W3:Y:S04]  /*333d0*/  LDL.LU R23, [R1+0x8bc] ;  /* 0x0008bc0001177983 */ /* 0x000ee80000300800 */
[----:B------:R-:W3:Y:S04]  /*333e0*/  LDL.LU R24, [R1+0x880] ;  /* 0x0008800001187983 */ /* 0x000ee80000300800 */
[----:B------:R-:W3:Y:S04]  /*333f0*/  LDL.LU R25, [R1+0x884] ;  /* 0x0008840001197983 */ /* 0x000ee80000300800 */
[----:B------:R-:W3:Y:S04]  /*33400*/  LDL.LU R26, [R1+0x888] ;  /* 0x00088800011a7983 */ /* 0x000ee80000300800 */
[----:B------:R-:W3:Y:S01]  /*33410*/  LDL.LU R27, [R1+0x88c] ;  /* 0x00088c00011b7983 */ /* 0x000ee20000300800 */
[----:B------:R-:W-:Y:S06]  /*33420*/  BAR.SYNC.DEFER_BLOCKING 0x0 ;  /* 0x0000000000007b1d */ /* 0x000fec0000010000 */
[----:B0-----:R-:W-:Y:S04]  /*33430*/  STL.64 [R1+0x330], R8 ;  /* 0x0003300801007387 */ /* 0x001fe80000100a00 */
[----:B------:R0:W-:Y:S04]  /*33440*/  STL.64 [R1+0x338], R10 ;  /* 0x0003380a01007387 */ /* 0x0001e80000100a00 */
[----:B0-----:R-:W2:Y:S04]  /*33450*/  LDL.LU.64 R10, [R1+0x1328] ;  /* 0x00132800010a7983 */ /* 0x001ea80000300a00 */
[----:B------:R-:W2:Y:S04]  /*33460*/  LDL.LU.64 R8, [R1+0x1320] ;  /* 0x0013200001087983 */ /* 0x000ea80000300a00 */
        /* <DEDUP_REMOVED lines=10> */
[----:B------:R-:W-:Y:S04]  /*33510*/  STSM.16.M88.4 [R2], R4 ;  /* 0x0000000402007844 */ /* 0x000fe80000000200 */
[----:B----4-:R-:W-:Y:S01]  /*33520*/  STSM.16.M88.4 [R2+0x200], R12 ;  /* 0x0002000c02007844 */ /* 0x010fe20000000200 */
[----:B------:R-:W-:Y:S06]  /*33530*/  BAR.SYNC.DEFER_BLOCKING 0x0 ;  /* 0x0000000000007b1d */ /* 0x000fec0000010000 */
[----:B------:R-:W1:Y:S04]  /*33540*/  LDS.128 R12, [R0] ;  /* 0x00000000000c7984 */ /* 0x000e680000000c00 */
[----:B0-----:R-:W-:Y:S04]  /*33550*/  STL.64 [R1+0x370], R8 ;  /* 0x0003700801007387 */ /* 0x001fe80000100a00 */
[----:B------:R0:W-:Y:S04]  /*33560*/  STL.64 [R1+0x378], R10 ;  /* 0x0003780a01007387 */ /* 0x0001e80000100a00 */
[----:B------:R-:W2:Y:S04]  /*33570*/  LDS.128 R4, [R0+0x400] ;  /* 0x0004000000047984 */ /* 0x000ea80000000c00 */
[----:B0-----:R-:W4:Y:S04]  /*33580*/  LDL.LU.64 R10, [R1+0x1308] ;  /* 0x00130800010a7983 */ /* 0x001f280000300a00 */
[----:B------:R-:W4:Y:S04]  /*33590*/  LDL.LU.64 R8, [R1+0x1300] ;  /* 0x0013000001087983 */ /* 0x000f280000300a00 */
[----:B-1----:R0:W-:Y:S04]  /*335a0*/  STL [R1+0x12dc], R12 ;  /* 0x0012dc0c01007387 */ /* 0x0021e80000100800 */
[----:B------:R1:W-:Y:S04]  /*335b0*/  STL [R1+0x12d8], R13 ;  /* 0x0012d80d01007387 */ /* 0x0003e80000100800 */
[----:B------:R3:W-:Y:S04]  /*335c0*/  STL [R1+0x12d4], R14 ;  /* 0x0012d40e01007387 */ /* 0x0007e80000100800 */
[----:B------:R2:W-:Y:S04]  /*335d0*/  STL [R1+0x12d0], R15 ;  /* 0x0012d00f01007387 */ /* 0x0005e80000100800 */
[----:B0-----:R-:W4:Y:S04]  /*335e0*/  LDL.LU R12, [R1+0x7b0] ;  /* 0x0007b000010c7983 */ /* 0x001f280000300800 */
[----:B-1----:R-:W4:Y:S04]  /*335f0*/  LDL.LU R13, [R1+0x7b4] ;  /* 0x0007b400010d7983 */ /* 0x002f280000300800 */
[----:B---3--:R-:W4:Y:S04]  /*33600*/  LDL.LU R14, [R1+0x7b8] ;  /* 0x0007b800010e7983 */ /* 0x008f280000300800 */
[----:B--2---:R-:W4:Y:S01]  /*33610*/  LDL.LU R15, [R1+0x7bc] ;  /* 0x0007bc00010f7983 */ /* 0x004f220000300800 */
[----:B------:R-:W-:Y:S06]  /*33620*/  BAR.SYNC.DEFER_BLOCKING 0x0 ;  /* 0x0000000000007b1d */ /* 0x000fec0000010000 */
[----:B------:R-:W-:Y:S04]  /*33630*/  STL.64 [R1+0x350], R4 ;  /* 0x0003500401007387 */ /* 0x000fe80000100a00 */
[----:B------:R0:W-:Y:S04]  /*33640*/  STL.64 [R1+0x358], R6 ;  /* 0x0003580601007387 */ /* 0x0001e80000100a00 */
[----:B0-----:R-:W2:Y:S04]  /*33650*/  LDL.LU.64 R6, [R1+0x12f8] ;  /* 0x0012f80001067983 */ /* 0x001ea80000300a00 */
[----:B------:R-:W3:Y:S04]  /*33660*/  LDL.LU.64 R4, [R1+0x12f0] ;  /* 0x0012f00001047983 */ /* 0x000ee80000300a00 */
[----:B----4-:R0:W-:Y:S04]  /*33670*/  STSM.16.M88.4 [R2], R12 ;  /* 0x0000000c02007844 */ /* 0x0101e80000000200 */
[----:B------:R-:W-:Y:S01]  /*33680*/  STSM.16.M88.4 [R2+0x200], R16 ;  /* 0x0002001002007844 */ /* 0x000fe20000000200 */
[----:B------:R-:W-:Y:S06]  /*33690*/  BAR.SYNC.DEFER_BLOCKING 0x0 ;  /* 0x0000000000007b1d */ /* 0x000fec0000010000 */
[----:B0-----:R-:W4:Y:S04]  /*336a0*/  LDL R12, [R1+0xc80] ;  /* 0x000c8000010c7983 */ /* 0x001f280000100800 */
[----:B------:R-:W0:Y:S04]  /*336b0*/  LDS.128 R16, [R0] ;  /* 0x0000000000107984 */ /* 0x000e280000000c00 */
[----:B0-----:R-:W-:Y:S04]  /*336c0*/  STL.64 [R1+0x380], R16 ;  /* 0x0003801001007387 */ /* 0x001fe80000100a00 */
[----:B------:R-:W-:Y:S04]  /*336d0*/  STL.64 [R1+0x388], R18 ;  /* 0x0003881201007387 */ /* 0x000fe80000100a00 */
[----:B------:R-:W0:Y:S01]  /*336e0*/  LDS.128 R16, [R0+0x400] ;  /* 0x0004000000107984 */ /* 0x000e220000000c00 */
[----:B------:R-:W-:Y:S06]  /*336f0*/  BAR.SYNC.DEFER_BLOCKING 0x0 ;  /* 0x0000000000007b1d */ /* 0x000fec0000010000 */
[----:B------:R1:W-:Y:S04]  /*33700*/  STSM.16.M88.4 [R2], R20 ;  /* 0x0000001402007844 */ /* 0x0003e80000000200 */
[----:B0-----:R-:W-:Y:S04]  /*33710*/  STL [R1+0x12cc], R17 ;  /* 0x0012cc1101007387 */ /* 0x001fe80000100800 */
[----:B------:R-:W-:Y:S04]  /*33720*/  STL [R1+0x12c8], R18 ;  /* 0x0012c81201007387 */ /* 0x000fe80000100800 */
[----:B------:R-:W-:Y:S04]  /*33730*/  STL [R1+0x12c4], R0 ;  /* 0x0012c40001007387 */ /* 0x000fe80000100800 */
[----:B------:R0:W-:Y:S04]  /*33740*/  STL [R1+0x12c0], R19 ;  /* 0x0012c01301007387 */ /* 0x0001e80000100800 */
[----:B-1----:R-:W2:Y:S04]  /*33750*/  LDL.LU.64 R22, [R1+0x12e8] ;  /* 0x0012e80001167983 */ /* 0x002ea80000300a00 */
[----:B------:R-:W3:Y:S04]  /*33760*/  LDL.LU.64 R20, [R1+0x12e0] ;  /* 0x0012e00001147983 */ /* 0x000ee80000300a00 */
[----:B0-----:R-:W2:Y:S04]  /*33770*/  LDL.LU R19, [R1+0xc84] ;  /* 0x000c840001137983 */ /* 0x001ea80000300800 */
[----:B------:R0:W-:Y:S04]  /*33780*/  STSM.16.M88.4 [R2+0x200], R24 ;  /* 0x0002001802007844 */ /* 0x0001e80000000200 */
[----:B------:R-:W2:Y:S04]  /*33790*/  LDL.LU R0, [R1+0x150] ;  /* 0x0001500001007983 */ /* 0x000ea80000300800 */
[----:B------:R-:W2:Y:S04]  /*337a0*/  LDL.LU R18, [R1+0x130] ;  /* 0x0001300001127983 */ /* 0x000ea80000300800 */
[----:B------:R-:W2:Y:S01]  /*337b0*/  LDL.LU R17, [R1+0x154] ;  /* 0x0001540001117983 */ /* 0x000ea20000300800 */
[----:B0-----:R-:W0:Y:S03]  /*337c0*/  LDC R27, c[0x0][0x244] ;  /* 0x00009100ff1b7b82 */ /* 0x001e260000000800 */
[----:B------:R-:W2:Y:S04]  /*337d0*/  LDL.LU R15, [R1+0x134] ;  /* 0x00013400010f7983 */ /* 0x000ea80000300800 */
[----:B------:R-:W2:Y:S01]  /*337e0*/  LDL.LU R14, [R1+0x158] ;  /* 0x00015800010e7983 */ /* 0x000ea20000300800 */
[C---:B----4-:R-:W-:Y:S01]  /*337f0*/  IMAD R26, R12.reuse, UR4, RZ ;  /* 0x000000040c1a7c24 */ /* 0x050fe2000f8e02ff */
[----:B------:R-:W-:Y:S01]  /*33800*/  BAR.SYNC.DEFER_BLOCKING 0x0 ;  /* 0x0000000000007b1d */ /* 0x000fe20000010000 */
[----:B------:R-:W-:-:S05]  /*33810*/  ISETP.GE.AND P1, PT, R12, UR6, PT ;  /* 0x000000060c007c0c */ /* 0x000fca000bf26270 */
[----:B------:R-:W-:Y:S01]  /*33820*/  ULDC.64 UR4, c[0x0][0x220] ;  /* 0x0000880000047ab9 */ /* 0x000fe20000000a00 */
[----:B------:R-:W-:Y:S02]  /*33830*/  ISETP.LT.AND P1, PT, R28, UR29, !P1 ;  /* 0x0000001d1c007c0c */ /* 0x000fe4000cf21270 */
[----:B------:R-:W-:Y:S01]  /*33840*/  LEA R24, P2, R26, UR4, 0x1 ;  /* 0x000000041a187c11 */ /* 0x000fe2000f8408ff */
[----:B------:R-:W-:Y:S02]  /*33850*/  ULDC UR4, c[0x0][0x248] ;  /* 0x0000920000047ab9 */ /* 0x000fe40000000800 */
[----:B------:R-:W-:Y:S01]  /*33860*/  IMAD R29, R28, UR4, RZ ;  /* 0x000000041c1d7c24 */ /* 0x000fe2000f8e02ff */
[----:B------:R-:W-:Y:S01]  /*33870*/  LEA.HI.X.SX32 R25, R26, UR5, 0x1, P2 ;  /* 0x000000051a197c11 */ /* 0x000fe200090f0eff */
[----:B------:R-:W-:Y:S02]  /*33880*/  ULDC.64 UR4, c[0x0][0x228] ;  /* 0x00008a0000047ab9 */ /* 0x000fe40000000a00 */
[----:B------:R-:W-:-:S05]  /*33890*/  IMAD.WIDE R2, R29, 0x2, R24 ;  /* 0x000000021d027825 */ /* 0x000fca00078e0218 */
[----:B---3--:R0:W-:Y:S01]  /*338a0*/  @P1 STG.E.U16 desc[UR8][R2.64], R20 ;  /* 0x0000001402001986 */ /* 0x0081e2000c101508 */
[----:B------:R-:W-:Y:S01]  /*338b0*/  ISETP.GE.AND P1, PT, R28, UR7, PT ;  /* 0x000000071c007c0c */ /* 0x000fe2000bf26270 */
[----:B------:R-:W-:-:S03]  /*338c0*/  ULDC.64 UR6, c[0x0][0x220] ;  /* 0x0000880000067ab9 */ /* 0x000fc60000000a00 */
[----:B--2---:R-:W-:Y:S01]  /*338d0*/  ISETP.LT.AND P1, PT, R19, UR4, !P1 ;  /* 0x0000000413007c0c */ /* 0x004fe2000cf21270 */
[----:B------:R-:W-:Y:S01]  /*338e0*/  ULDC UR4, c[0x0][0x22c] ;  /* 0x00008b0000047ab9 */ /* 0x000fe20000000800 */
[----:B0-----:R-:W-:-:S05]  /*338f0*/  IMAD R3, R27, 0x40, R26 ;  /* 0x000000401b037824 */ /* 0x001fca00078e021a */
[----:B------:R-:W-:-:S04]  /*33900*/  LEA R2, P2, R3, UR6, 0x1 ;  /* 0x0000000603027c11 */ /* 0x000fc8000f8408ff */
[----:B------:R-:W-:Y:S01]  /*33910*/  LEA.HI.X.SX32 R3, R3, UR7, 0x1, P2 ;  /* 0x0000000703037c11 */ /* 0x000fe200090f0eff */
[----:B------:R-:W-:Y:S01]  /*33920*/  ULDC.64 UR6, c[0x0][0x228] ;  /* 0x00008a0000067ab9 */ /* 0x000fe20000000a00 */
[----:B------:R-:W-:Y:S01]  /*33930*/  PRMT R20, R20, 0x7632, R20 ;  /* 0x0000763214147816 */ /* 0x000fe20000000014 */
[----:B------:R-:W-:-:S05]  /*33940*/  IMAD.WIDE R26, R29, 0x2, R2 ;  /* 0x000000021d1a7825 */ /* 0x000fca00078e0202 */
[----:B------:R0:W-:Y:S02]  /*33950*/  @P1 STG.E.U16 desc[UR8][R26.64], R20 ;  /* 0x000000141a001986 */ /* 0x0001e4000c101508 */
[----:B0-----:R-:W-:-:S05]  /*33960*/  VIADD R20, R28, 0x1 ;  /* 0x000000011c147836 */ /* 0x001fca0000000000 */
[----:B------:R-:W-:Y:S01]  /*33970*/  ISETP.GE.AND P1, PT, R20, UR4, PT ;  /* 0x0000000414007c0c */ /* 0x000fe2000bf26270 */
[----:B------:R-:W-:-:S03]  /*33980*/  ULDC UR4, c[0x0][0x248] ;  /* 0x0000920000047ab9 */ /* 0x000fc60000000800 */
[----:B------:R-:W-:Y:S01]  /*33990*/  ISETP.LT.AND P2, PT, R12, UR6, !P1 ;  /* 0x000000060c007c0c */ /* 0x000fe2000cf41270 */
[----:B------:R-:W-:Y:S01]  /*339a0*/  VIADD R20, R29, UR4 ;  /* 0x000000041d147c36 */ /* 0x000fe20008000000 */
[----:B------:R-:W2:Y:S01]  /*339b0*/  LDL.LU R12, [R1+0x138] ;  /* 0x00013800010c7983 */ /* 0x000ea20000300800 */
[----:B------:R-:W-:Y:S01]  /*339c0*/  ISETP.LT.AND P1, PT, R19, UR12, !P1 ;  /* 0x0000000c13007c0c */ /* 0x000fe2000cf21270 */
[----:B------:R-:W-:Y:S01]  /*339d0*/  ULDC UR4, c[0x0][0x22c] ;  /* 0x00008b0000047ab9 */ /* 0x000fe20000000800 */
[----:B------:R-:W-:Y:S01]  /*339e0*/  IMAD.WIDE R26, R20, 0x2, R24 ;  /* 0x00000002141a7825 */ /* 0x000fe200078e0218 */
[----:B------:R-:W3:Y:S01]  /*339f0*/  LDL.LU R13, [R1+0x15c] ;  /* 0x00015c00010d7983 */ /* 0x000ee20000300800 */
[----:B------:R-:W-:Y:S01]  /*33a00*/  ULDC UR6, c[0x0][0x228] ;  /* 0x00008a0000067ab9 */ /* 0x000fe20000000800 */
[----:B------:R-:W-:Y:S02]  /*33a10*/  ULDC UR12, c[0x0][0x228] ;  /* 0x00008a00000c7ab9 */ /* 0x000fe40000000800 */
[----:B------:R-:W4:Y:S04]  /*33a20*/  LDL.LU R29, [R1+0xc80] ;  /* 0x000c8000011d7983 */ /* 0x000f280000300800 */
[----:B------:R0:W-:Y:S02]  /*33a30*/  @P2 STG.E.U16 desc[UR8][R26.64], R4 ;  /* 0x000000041a002986 */ /* 0x0001e4000c101508 */
[----:B0-----:R-:W-:Y:S01]  /*33a40*/  PRMT R4, R4, 0x7632, R4 ;  /* 0x0000763204047816 */ /* 0x001fe20000000004 */
[----:B------:R-:W-:-:S05]  /*33a50*/  IMAD.WIDE R26, R20, 0x2, R2 ;  /* 0x00000002141a7825 */ /* 0x000fca00078e0202 */
[----:B------:R0:W-:Y:S02]  /*33a60*/  @P1 STG.E.U16 desc[UR8][R26.64], R4 ;  /* 0x000000041a001986 */ /* 0x0001e4000c101508 */
[----:B0-----:R-:W-:-:S05]  /*33a70*/  VIADD R4, R28, 0x2 ;  /* 0x000000021c047836 */ /* 0x001fca0000000000 */
[----:B------:R-:W-:Y:S01]  /*33a80*/  ISETP.GE.AND P1, PT, R4, UR4, PT ;  /* 0x0000000404007c0c */ /* 0x000fe2000bf26270 */
[----:B------:R-:W-:Y:S02]  /*33a90*/  ULDC UR4, c[0x0][0x248] ;  /* 0x0000920000047ab9 */ /* 0x000fe40000000800 */
[----:B------:R-:W-:Y:S01]  /*33aa0*/  VIADD R4, R20, UR4 ;  /* 0x0000000414047c36 */ /* 0x000fe20008000000 */
[----:B------:R-:W-:-:S03]  /*33ab0*/  ULDC UR4, c[0x0][0x22c] ;  /* 0x00008b0000047ab9 */ /* 0x000fc60000000800 */
[----:B------:R-:W-:Y:S01]  /*33ac0*/  IMAD.WIDE R26, R4, 0x2, R24 ;  /* 0x00000002041a7825 */ /* 0x000fe200078e0218 */
[----:B----4-:R-:W-:Y:S01]  /*33ad0*/  ISETP.LT.AND P2, PT, R29, UR10, !P1 ;  /* 0x0000000a1d007c0c */ /* 0x010fe2000cf41270 */
[----:B------:R-:W-:Y:S01]  /*33ae0*/  ULDC UR10, c[0x0][0x228] ;  /* 0x00008a00000a7ab9 */ /* 0x000fe20000000800 */
[----:B------:R-:W-:Y:S01]  /*33af0*/  ISETP.LT.AND P1, PT, R19, UR16, !P1 ;  /* 0x0000001013007c0c */ /* 0x000fe2000cf21270 */
[----:B------:R-:W-:-:S10]  /*33b00*/  ULDC UR16, c[0x0][0x228] ;  /* 0x00008a0000107ab9 */ /* 0x000fd40000000800 */
[----:B------:R0:W-:Y:S02]  /*33b10*/  @P2 STG.E.U16 desc[UR8][R26.64], R21 ;  /* 0x000000151a002986 */ /* 0x0001e4000c101508 */
[----:B0-----:R-:W-:Y:S01]  /*33b20*/  PRMT R26, R21, 0x7632, R26 ;  /* 0x00007632151a7816 */ /* 0x001fe2000000001a */
[----:B------:R-:W-:-:S05]  /*33b30*/  IMAD.WIDE R20, R4, 0x2, R2 ;  /* 0x0000000204147825 */ /* 0x000fca00078e0202 */
[----:B------:R0:W-:Y:S02]  /*33b40*/  @P1 STG.E.U16 desc[UR8][R20.64], R26 ;  /* 0x0000001a14001986 */ /* 0x0001e4000c101508 */
[----:B0-----:R-:W-:-:S05]  /*33b50*/  VIADD R20, R28, 0x3 ;  /* 0x000000031c147836 */ /* 0x001fca0000000000 */
[----:B------:R-:W-:Y:S01]  /*33b60*/  ISETP.GE.AND P1, PT, R20, UR4, PT ;  /* 0x0000000414007c0c */ /* 0x000fe2000bf26270 */
[----:B------:R-:W-:-:S03]  /*33b70*/  ULDC UR4, c[0x0][0x248] ;  /* 0x0000920000047ab9 */ /* 0x000fc60000000800 */
[----:B------:R-:W-:Y:S01]  /*33b80*/  ISETP.LT.AND P2, PT, R29, UR14, !P1 ;  /* 0x0000000e1d007c0c */ /* 0x000fe2000cf41270 */
[----:B------:R-:W-:Y:S01]  /*33b90*/  VIADD R20, R4, UR4 ;  /* 0x0000000404147c36 */ /* 0x000fe20008000000 */
[----:B------:R-:W-:Y:S01]  /*33ba0*/  ISETP.LT.AND P1, PT, R19, UR20, !P1 ;  /* 0x0000001413007c0c */ /* 0x000fe2000cf21270 */
[----:B------:R-:W-:Y:S01]  /*33bb0*/  ULDC UR4, c[0x0][0x22c] ;  /* 0x00008b0000047ab9 */ /* 0x000fe20000000800 */
[----:B------:R-:W-:Y:S01]  /*33bc0*/  PRMT R21, R5, 0x7632, R21 ;  /* 0x0000763205157816 */ /* 0x000fe20000000015 */
[----:B------:R-:W-:Y:S01]  /*33bd0*/  IMAD.WIDE R26, R20, 0x2, R24 ;  /* 0x00000002141a7825 */ /* 0x000fe200078e0218 */
[----:B------:R-:W-:-:S07]  /*33be0*/  ULDC UR14, c[0x0][0x228] ;  /* 0x00008a00000e7ab9 */ /* 0x000fce0000000800 */
[----:B------:R0:W-:Y:S02]  /*33bf0*/  @P2 STG.E.U16 desc[UR8][R26.64], R5 ;  /* 0x000000051a002986 */ /* 0x0001e4000c101508 */
[----:B0-----:R-:W-:-:S05]  /*33c00*/  IMAD.WIDE R4, R20, 0x2, R2 ;  /* 0x0000000214047825 */ /* 0x001fca00078e0202 */
        /* <DEDUP_REMOVED lines=8> */
[----:B------:R-:W-:Y:S01]  /*33c90*/  VIADD R21, R28, 0x15 ;  /* 0x000000151c157836 */ /* 0x000fe20000000000 */
[----:B------:R-:W-:Y:S01]  /*33ca0*/  ULDC UR18, c[0x0][0x228] ;  /* 0x00008a0000127ab9 */ /* 0x000fe20000000800 */
[----:B------:R-:W-:-:S07]  /*33cb0*/  IMAD.WIDE R4, R20, 0x2, R24 ;  /* 0x0000000214047825 */ /* 0x000fce00078e0218 */
        /* <DEDUP_REMOVED lines=10> */
[----:B------:R-:W-:Y:S02]  /*33d60*/  ULDC UR4, c[0x0][0x22c] ;  /* 0x00008b0000047ab9 */ /* 0x000fe40000000800 */
[----:B------:R-:W-:-:S08]  /*33d70*/  IMAD.WIDE R4, R20, 0x2, R24 ;  /* 0x0000000214047825 */ /* 0x000fd000078e0218 */
        /* <DEDUP_REMOVED lines=9> */
[----:B------:R-:W-:Y:S02]  /*33e10*/  ULDC UR4, c[0x0][0x228] ;  /* 0x00008a0000047ab9 */ /* 0x000fe40000000800 */
[----:B------:R-:W-:Y:S01]  /*33e20*/  ISETP.LT.AND P1, PT, R19, UR4, !P1 ;  /* 0x0000000413007c0c */ /* 0x000fe2000cf21270 */
[----:B------:R-:W-:Y:S01]  /*33e30*/  IMAD.WIDE R4, R6, 0x2, R24 ;  /* 0x0000000206047825 */ /* 0x000fe200078e0218 */
[----:B------:R-:W-:-:S07]  /*33e40*/  ULDC UR4, c[0x0][0x22c] ;  /* 0x00008b0000047ab9 */ /* 0x000fce0000000800 */
        /* <DEDUP_REMOVED lines=8> */
[----:B------:R-:W-:Y:S02]  /*33ed0*/  ULDC UR4, c[0x0][0x248] ;  /* 0x0000920000047ab9 */ /* 0x000fe40000000800 */
[----:B------:R-:W-:Y:S01]  /*33ee0*/  VIADD R6, R6, UR4 ;  /* 0x0000000406067c36 */ /* 0x000fe20008000000 */
[----:B------:R-:W-:Y:S02]  /*33ef0*/  ULDC UR4, c[0x0][0x228] ;  /* 0x00008a0000047ab9 */ /* 0x000fe40000000800 */
[----:B------:R-:W-:Y:S01]  /*33f00*/  ISETP.LT.AND P1, PT, R19, UR4, !P1 ;  /* 0x0000000413007c0c */ /* 0x000fe2000cf21270 */
[----:B------:R-:W-:Y:S01]  /*33f10*/  IMAD.WIDE R4, R6, 0x2, R24 ;  /* 0x0000000206047825 */ /* 0x000fe200078e0218 */
[----:B------:R-:W-:-:S05]  /*33f20*/  ULDC UR4, c[0x0][0x22c] ;  /* 0x00008b0000047ab9 */ /* 0x000fca0000000800 */
        /* <DEDUP_REMOVED lines=13> */
[----:B------:R-:W-:Y:S01]  /*34000*/  PRMT R7, R0, 0x7632, R7 ;  /* 0x0000763200077816 */ /* 0x000fe20000000007 */
[----:B------:R-:W-:-:S04]  /*34010*/  ULDC UR4, c[0x0][0x22c] ;  /* 0x00008b0000047ab9 */ /* 0x000fc80000000800 */
[----:B------:R0:W-:Y:S02]  /*34020*/  @P2 STG.E.U16 desc[UR8][R4.64], R0 ;  /* 0x0000000004002986 */ /* 0x0001e4000c101508 */
[----:B0-----:R-:W-:-:S05]  /*34030*/  IMAD.WIDE R4, R6, 0x2, R2 ;  /* 0x0000000206047825 */ /* 0x001fca00078e0202 */
        /* <DEDUP_REMOVED lines=63> */
[----:B--2---:R-:W-:Y:S01]  /*34430*/  PRMT R7, R12, 0x7632, R7 ;  /* 0x000076320c077816 */ /* 0x004fe20000000007 */
[----:B------:R-:W-:Y:S02]  /*34440*/  ULDC UR4, c[0x0][0x228] ;  /* 0x00008a0000047ab9 */ /* 0x000fe40000000800 */
[----:B------:R-:W-:-:S06]  /*34450*/  IMAD.WIDE R4, R6, 0x2, R24 ;  /* 0x0000000206047825 */ /* 0x000fcc00078e0218 */
[----:B------:R0:W-:Y:S04]  /*34460*/  @P2 STG.E.U16 desc[UR8][R4.64], R12 ;  /* 0x0000000c04002986 */ /* 0x0001e8000c101508 */
[----:B0-----:R-:W2:Y:S04]  /*34470*/  LDL.LU R12, [R1+0x13c] ;  /* 0x00013c00010c7983 */ /* 0x001ea80000300800 */
[----:B------:R-:W4:Y:S01]  /*34480*/  LDL.LU R14, [R1] ;  /* 0x00000000010e7983 */ /* 0x000f220000300800 */
[----:B------:R-:W-:Y:S01]  /*34490*/  ISETP.LT.AND P1, PT, R19, UR4, !P1 ;  /* 0x0000000413007c0c */ /* 0x000fe2000cf21270 */
[----:B------:R-:W-:Y:S01]  /*344a0*/  IMAD.WIDE R4, R6, 0x2, R2 ;  /* 0x0000000206047825 */ /* 0x000fe200078e0202 */
[----:B------:R-:W-:-:S11]  /*344b0*/  ULDC UR4, c[0x0][0x22c] ;  /* 0x00008b0000047ab9 */ /* 0x000fd60000000800 */
        /* <DEDUP_REMOVED lines=10> */
[----:B---3--:R-:W-:Y:S01]  /*34560*/  PRMT R7, R13, 0x7632, R7 ;  /* 0x000076320d077816 */ /* 0x008fe20000000007 */
[----:B------:R-:W-:-:S04]  /*34570*/  ULDC UR4, c[0x0][0x22c] ;  /* 0x00008b0000047ab9 */ /* 0x000fc80000000800 */
[----:B------:R0:W-:Y:S02]  /*34580*/  @P2 STG.E.U16 desc[UR8][R4.64], R13 ;  /* 0x0000000d04002986 */ /* 0x0001e4000c101508 */
[----:B0-----:R-:W-:Y:S02]  /*34590*/  IMAD.WIDE R4, R6, 0x2, R2 ;  /* 0x0000000206047825 */ /* 0x001fe400078e0202 */
[----:B------:R-:W3:Y:S04]  /*345a0*/  LDL.LU R13, [R1+0x8] ;  /* 0x00000800010d7983 */ /* 0x000ee80000300800 */
[----:B------:R0:W-:Y:S02]  /*345b0*/  @P1 STG.E.U16 desc[UR8][R4.64], R7 ;  /* 0x0000000704001986 */ /* 0x0001e4000c101508 */
[----:B0-----:R-:W-:-:S05]  /*345c0*/  VIADD R4, R28, 0xf ;  /* 0x0000000f1c047836 */ /* 0x001fca0000000000 */
[----:B------:R-:W-:Y:S01]  /*345d0*/  ISETP.GE.AND P1, PT, R4, UR4, PT ;  /* 0x0000000404007c0c */ /* 0x000fe2000bf26270 */
[----:B------:R-:W-:-:S03]  /*345e0*/  ULDC UR4, c[0x0][0x228] ;  /* 0x00008a0000047ab9 */ /* 0x000fc60000000800 */
[----:B------:R-:W-:Y:S01]  /*345f0*/  ISETP.LT.AND P3, PT, R29, UR4, !P1 ;  /* 0x000000041d007c0c */ /* 0x000fe2000cf61270 */
[----:B------:R-:W-:Y:S01]  /*34600*/  ULDC UR4, c[0x0][0x248] ;  /* 0x0000920000047ab9 */ /* 0x000fe20000000800 */
[----:B------:R-:W-:Y:S02]  /*34610*/  VIADD R7, R28, 0x10 ;  /* 0x000000101c077836 */ /* 0x000fe40000000000 */
[----:B------:R-:W-:Y:S01]  /*34620*/  VIADD R6, R6, UR4 ;  /* 0x0000000406067c36 */ /* 0x000fe20008000000 */
[----:B------:R-:W-:Y:S01]  /*34630*/  ISETP.LT.AND P2, PT, R19, UR6, !P1 ;  /* 0x0000000613007c0c */ /* 0x000fe2000cf41270 */
[----:B------:R-:W-:Y:S01]  /*34640*/  ULDC UR4, c[0x0][0x22c] ;  /* 0x00008b0000047ab9 */ /* 0x000fe20000000800 */
[----:B------:R-:W-:Y:S01]  /*34650*/  ULDC UR6, c[0x0][0x228] ;  /* 0x00008a0000067ab9 */ /* 0x000fe20000000800 */
[----:B------:R-:W-:Y:S01]  /*34660*/  IMAD.WIDE R4, R6, 0x2, R24 ;  /* 0x0000000206047825 */ /* 0x000fe200078e0218 */
[----:B------:R-:W-:Y:S01]  /*34670*/  ISETP.GE.AND P1, PT, R7, UR4, PT ;  /* 0x0000000407007c0c */ /* 0x000fe2000bf26270 */
[----:B------:R-:W-:-:S03]  /*34680*/  ULDC UR4, c[0x0][0x228] ;  /* 0x00008a0000047ab9 */ /* 0x000fc60000000800 */
[----:B--2---:R0:W-:Y:S01]  /*34690*/  @P3 STG.E.U16 desc[UR8][R4.64], R12 ;  /* 0x0000000c04003986 */ /* 0x0041e2000c101508 */
[----:B------:R-:W-:Y:S01]  /*346a0*/  ISETP.LT.AND P3, PT, R29, UR4, !P1 ;  /* 0x000000041d007c0c */ /* 0x000fe2000cf61270 */
[----:B------:R-:W-:Y:S01]  /*346b0*/  ULDC UR4, c[0x0][0x248] ;  /* 0x0000920000047ab9 */ /* 0x000fe20000000800 */
[----:B------:R-:W-:Y:S01]  /*346c0*/  PRMT R7, R12, 0x7632, R7 ;  /* 0x000076320c077816 */ /* 0x000fe20000000007 */
[C---:B0-----:R-:W-:Y:S01]  /*346d0*/  IMAD.WIDE R4, R6.reuse, 0x2, R2 ;  /* 0x0000000206047825 */ /* 0x041fe200078e0202 */
[----:B------:R-:W2:Y:S03]  /*346e0*/  LDL.LU R12, [R1+0xc] ;  /* 0x00000c00010c7983 */ /* 0x000ea60000300800 */
[----:B------:R-:W-:Y:S01]  /*346f0*/  VIADD R6, R6, UR4 ;  /* 0x0000000406067c36 */ /* 0x000fe20008000000 */
[----:B------:R0:W-:Y:S01]  /*34700*/  @P2 STG.E.U16 desc[UR8][R4.64], R7 ;  /* 0x0000000704002986 */ /* 0x0001e2000c101508 */
[----:B------:R-:W-:Y:S01]  /*34710*/  ULDC UR4, c[0x0][0x22c] ;  /* 0x00008b0000047ab9 */ /* 0x000fe20000000800 */
[----:B------:R-:W-:Y:S01]  /*34720*/  ISETP.LT.AND P2, PT, R19, UR6, !P1 ;  /* 0x0000000613007c0c */ /* 0x000fe2000cf41270 */
[----:B------:R-:W-:Y:S01]  /*34730*/  ULDC UR6, c[0x0][0x228] ;  /* 0x00008a0000067ab9 */ /* 0x000fe20000000800 */
[----:B0-----:R-:W-:-:S02]  /*34740*/  VIADD R7, R28, 0x11 ;  /* 0x000000111c077836 */ /* 0x001fc40000000000 */
[----:B------:R-:W-:-:S03]  /*34750*/  IMAD.WIDE R4, R6, 0x2, R24 ;  /* 0x0000000206047825 */ /* 0x000fc600078e0218 */
[----:B------:R-:W-:Y:S01]  /*34760*/  ISETP.GE.AND P1, PT, R7, UR4, PT ;  /* 0x0000000407007c0c */ /* 0x000fe2000bf26270 */
[----:B------:R-:W-:Y:S01]  /*34770*/  ULDC UR4, c[0x0][0x248] ;  /* 0x0000920000047ab9 */ /* 0x000fe20000000800 */
[----:B----4-:R0:W-:Y:S01]  /*34780*/  @P3 STG.E.U16 desc[UR8][R4.64], R14 ;  /* 0x0000000e04003986 */ /* 0x0101e2000c101508 */
[----:B------:R-:W-:-:S03]  /*34790*/  PRMT R7, R14, 0x7632, R7 ;  /* 0x000076320e077816 */ /* 0x000fc60000000007 */
[----:B0-----:R-:W4:Y:S04]  /*347a0*/  LDL.LU R14, [R1+0x4] ;  /* 0x00000400010e7983 */ /* 0x001f280000300800 */
[----:B------:R-:W2:Y:S04]  /*347b0*/  LDL.LU R27, [R1+0x160] ;  /* 0x00016000011b7983 */ /* 0x000ea80000300800 */
[----:B------:R-:W2:Y:S04]  /*347c0*/  LDL.LU R0, [R1+0x10] ;  /* 0x0000100001007983 */ /* 0x000ea80000300800 */
[----:B------:R-:W2:Y:S04]  /*347d0*/  LDL.LU R18, [R1+0x164] ;  /* 0x0001640001127983 */ /* 0x000ea80000300800 */
[----:B------:R-:W2:Y:S01]  /*347e0*/  LDL.LU R17, [R1+0x14] ;  /* 0x0000140001117983 */ /* 0x000ea20000300800 */
[C---:B------:R-:W-:Y:S01]  /*347f0*/  IMAD.WIDE R4, R6.reuse, 0x2, R2 ;  /* 0x0000000206047825 */ /* 0x040fe200078e0202 */
[----:B------:R-:W-:Y:S01]  /*34800*/  ISETP.LT.AND P4, PT, R29, UR6, !P1 ;  /* 0x000000061d007c0c */ /* 0x000fe2000cf81270 */
[----:B------:R-:W-:Y:S01]  /*34810*/  ULDC UR6, c[0x0][0x228] ;  /* 0x00008a0000067ab9 */ /* 0x000fe20000000800 */
[----:B------:R-:W2:Y:S01]  /*34820*/  LDL.LU R15, [R1+0x168] ;  /* 0x00016800010f7983 */ /* 0x000ea20000300800 */
[----:B------:R-:W-:Y:S01]  /*34830*/  VIADD R6, R6, UR4 ;  /* 0x0000000406067c36 */ /* 0x000fe20008000000 */
[----:B------:R-:W-:-:S02]  /*34840*/  ULDC UR4, c[0x0][0x22c] ;  /* 0x00008b0000047ab9 */ /* 0x000fc40000000800 */
[----:B------:R0:W-:Y:S01]  /*34850*/  @P2 STG.E.U16 desc[UR8][R4.64], R7 ;  /* 0x0000000704002986 */ /* 0x0001e2000c101508 */
[----:B------:R-:W-:Y:S01]  /*34860*/  ISETP.LT.AND P1, PT, R19, UR6, !P1 ;  /* 0x0000000613007c0c */ /* 0x000fe2000cf21270 */
[----:B------:R-:W-:Y:S01]  /*34870*/  ULDC UR6, c[0x0][0x228] ;  /* 0x00008a0000067ab9 */ /* 0x000fe20000000800 */
[----:B0-----:R-:W-:Y:S02]  /*34880*/  VIADD R7, R28, 0x12 ;  /* 0x000000121c077836 */ /* 0x001fe40000000000 */
[----:B------:R-:W-:-:S03]  /*34890*/  IMAD.WIDE R4, R6, 0x2, R24 ;  /* 0x0000000206047825 */ /* 0x000fc600078e0218 */
[----:B------:R-:W-:Y:S01]  /*348a0*/  ISETP.GE.AND P3, PT, R7, UR4, PT ;  /* 0x0000000407007c0c */ /* 0x000fe2000bf66270 */
[----:B------:R-:W-:Y:S01]  /*348b0*/  ULDC UR4, c[0x0][0x248] ;  /* 0x0000920000047ab9 */ /* 0x000fe20000000800 */
[----:B------:R0:W-:Y:S02]  /*348c0*/  @P4 STG.E.U16 desc[UR8][R4.64], R8 ;  /* 0x0000000804004986 */ /* 0x0001e4000c101508 */
[----:B------:R-:W-:Y:S01]  /*348d0*/  ISETP.LT.AND P4, PT, R29, UR6, !P3 ;  /* 0x000000061d007c0c */ /* 0x000fe2000df81270 */
[----:B------:R-:W-:Y:S01]  /*348e0*/  VIADD R7, R28, 0x13 ;  /* 0x000000131c077836 */ /* 0x000fe20000000000 */
[----:B------:R-:W-:Y:S01]  /*348f0*/  ULDC UR6, c[0x0][0x22c] ;  /* 0x00008b0000067ab9 */ /* 0x000fe20000000800 */
[----:B0-----:R-:W-:Y:S01]  /*34900*/  PRMT R8, R8, 0x7632, R8 ;  /* 0x0000763208087816 */ /* 0x001fe20000000008 */
[----:B------:R-:W-:-:S04]  /*34910*/  IMAD.WIDE R4, R6, 0x2, R2 ;  /* 0x0000000206047825 */ /* 0x000fc800078e0202 */
[----:B------:R-:W-:Y:S01]  /*34920*/  VIADD R6, R6, UR4 ;  /* 0x0000000406067c36 */ /* 0x000fe20008000000 */
[----:B------:R0:W-:Y:S01]  /*34930*/  @P1 STG.E.U16 desc[UR8][R4.64], R8 ;  /* 0x0000000804001986 */ /* 0x0001e2000c101508 */
[----:B------:R-:W-:Y:S01]  /*34940*/  ISETP.GE.AND P2, PT, R7, UR6, PT ;  /* 0x0000000607007c0c */ /* 0x000fe2000bf46270 */
[----:B------:R-:W-:Y:S01]  /*34950*/  ULDC UR4, c[0x0][0x22c] ;  /* 0x00008b0000047ab9 */ /* 0x000fe20000000800 */
[----:B0-----:R-:W-:Y:S01]  /*34960*/  IMAD.WIDE R4, R6, 0x2, R24 ;  /* 0x0000000206047825 */ /* 0x001fe200078e0218 */
[----:B------:R-:W-:-:S03]  /*34970*/  ULDC UR6, c[0x0][0x228] ;  /* 0x00008a0000067ab9 */ /* 0x000fc60000000800 */
[----:B------:R-:W-:Y:S01]  /*34980*/  VIADD R7, R28, 0x14 ;  /* 0x000000141c077836 */ /* 0x000fe20000000000 */
[----:B------:R-:W-:Y:S01]  /*34990*/  ISETP.LT.AND P5, PT, R29, UR6, !P2 ;  /* 0x000000061d007c0c */ /* 0x000fe2000d7a1270 */
[----:B------:R-:W-:-:S03]  /*349a0*/  ULDC UR6, c[0x0][0x228] ;  /* 0x00008a0000067ab9 */ /* 0x000fc60000000800 */
[----:B------:R-:W-:Y:S01]  /*349b0*/  ISETP.GE.AND P1, PT, R7, UR4, PT ;  /* 0x0000000407007c0c */ /* 0x000fe2000bf26270 */
[----:B------:R-:W-:Y:S02]  /*349c0*/  ULDC UR4, c[0x0][0x228] ;  /* 0x00008a0000047ab9 */ /* 0x000fe40000000800 */
[----:B------:R-:W-:Y:S01]  /*349d0*/  ISETP.LT.AND P3, PT, R19, UR4, !P3 ;  /* 0x0000000413007c0c */ /* 0x000fe2000df61270 */
[----:B------:R-:W-:Y:S02]  /*349e0*/  ULDC UR4, c[0x0][0x248] ;  /* 0x0000920000047ab9 */ /* 0x000fe40000000800 */
[----:B------:R-:W-:Y:S01]  /*349f0*/  VIADD R20, R6, UR4 ;  /* 0x0000000406147c36 */ /* 0x000fe20008000000 */
[----:B------:R-:W-:Y:S01]  /*34a00*/  ULDC UR4, c[0x0][0x228] ;  /* 0x00008a0000047ab9 */ /* 0x000fe20000000800 */
[----:B------:R-:W-:Y:S01]  /*34a10*/  ISETP.LT.AND P6, PT, R29, UR6, !P1 ;  /* 0x000000061d007c0c */ /* 0x000fe2000cfc1270 */
[----:B------:R-:W-:Y:S01]  /*34a20*/  ULDC UR6, c[0x0][0x228] ;  /* 0x00008a0000067ab9 */ /* 0x000fe20000000800 */
[----:B------:R-:W-:Y:S01]  /*34a30*/  VIADD R22, R28, 0x17 ;  /* 0x000000171c167836 */ /* 0x000fe20000000000 */
[----:B----4-:R0:W-:Y:S01]  /*34a40*/  @P4 STG.E.U16 desc[UR8][R4.64], R14 ;  /* 0x0000000e04004986 */ /* 0x0101e2000c101508 */
[----:B------:R-:W-:-:S03]  /*34a50*/  PRMT R8, R14, 0x7632, R8 ;  /* 0x000076320e087816 */ /* 0x000fc60000000008 */
[----:B0-----:R-:W4:Y:S01]  /*34a60*/  LDL.LU R14, [R1+0x18] ;  /* 0x00001800010e7983 */ /* 0x001f220000300800 */
[----:B------:R-:W-:Y:S01]  /*34a70*/  ISETP.LT.AND P4, PT, R19, UR4, !P2 ;  /* 0x0000000413007c0c */ /* 0x000fe2000d781270 */
[----:B------:R-:W-:Y:S01]  /*34a80*/  IMAD.WIDE R4, R6, 0x2, R2 ;  /* 0x0000000206047825 */ /* 0x000fe200078e0202 */
[----:B------:R-:W-:-:S03]  /*34a90*/  ULDC UR4, c[0x0][0x248] ;  /* 0x0000920000047ab9 */ /* 0x000fc60000000800 */
[C---:B------:R-:W-:Y:S01]  /*34aa0*/  IMAD.WIDE R6, R20.reuse, 0x2, R24 ;  /* 0x0000000214067825 */ /* 0x040fe200078e0218 */
[----:B------:R0:W-:Y:S04]  /*34ab0*/  @P3 STG.E.U16 desc[UR8][R4.64], R8 ;  /* 0x0000000804003986 */ /* 0x0001e8000c101508 */
[----:B------:R1:W-:Y:S01]  /*34ac0*/  @P5 STG.E.U16 desc[UR8][R6.64], R9 ;  /* 0x0000000906005986 */ /* 0x0003e2000c101508 */
[C---:B0-----:R-:W-:Y:S01]  /*34ad0*/  VIADD R8, R20.reuse, UR4 ;  /* 0x0000000414087c36 */ /* 0x041fe20008000000 */
[----:B------:R-:W-:Y:S01]  /*34ae0*/  ULDC UR4, c[0x0][0x22c] ;  /* 0x00008b0000047ab9 */ /* 0x000fe20000000800 */
[----:B------:R-:W-:Y:S01]  /*34af0*/  IMAD.WIDE R4, R20, 0x2, R2 ;  /* 0x0000000214047825 */ /* 0x000fe200078e0202 */
[----:B-1----:R-:W-:Y:S02]  /*34b00*/  PRMT R9, R9, 0x7632, R9 ;  /* 0x0000763209097816 */ /* 0x002fe40000000009 */
[----:B------:R-:W-:Y:S01]  /*34b10*/  ISETP.GE.AND P2, PT, R21, UR4, PT ;  /* 0x0000000415007c0c */ /* 0x000fe2000bf46270 */
[----:B------:R-:W-:-:S02]  /*34b20*/  ULDC UR4, c[0x0][0x228] ;  /* 0x00008a0000047ab9 */ /* 0x000fc40000000800 */
[----:B------:R0:W-:Y:S01]  /*34b30*/  @P4 STG.E.U16 desc[UR8][R4.64], R9 ;  /* 0x0000000904004986 */ /* 0x0001e2000c101508 */
[----:B------:R-:W-:Y:S01]  /*34b40*/  ISETP.LT.AND P1, PT, R19, UR4, !P1 ;  /* 0x0000000413007c0c */ /* 0x000fe2000cf21270 */
[----:B------:R-:W-:Y:S01]  /*34b50*/  IMAD.WIDE R6, R8, 0x2, R24 ;  /* 0x0000000208067825 */ /* 0x000fe200078e0218 */
[----:B------:R-:W-:Y:S01]  /*34b60*/  ISETP.LT.AND P4, PT, R29, UR6, !P2 ;  /* 0x000000061d007c0c */ /* 0x000fe2000d781270 */
[----:B------:R-:W-:Y:S01]  /*34b70*/  ULDC UR4, c[0x0][0x248] ;  /* 0x0000920000047ab9 */ /* 0x000fe20000000800 */
[----:B---3--:R-:W-:Y:S01]  /*34b80*/  PRMT R20, R13, 0x7632, R20 ;  /* 0x000076320d147816 */ /* 0x008fe20000000014 */
[----:B------:R-:W-:Y:S01]  /*34b90*/  VIADD R21, R28, 0x16 ;  /* 0x000000161c157836 */ /* 0x000fe20000000000 */
[----:B------:R1:W-:Y:S01]  /*34ba0*/  @P6 STG.E.U16 desc[UR8][R6.64], R13 ;  /* 0x0000000d06006986 */ /* 0x0003e2000c101508 */
[----:B------:R-:W-:Y:S01]  /*34bb0*/  ULDC UR6, c[0x0][0x22c] ;  /* 0x00008b0000067ab9 */ /* 0x000fe20000000800 */
[C---:B0-----:R-:W-:Y:S01]  /*34bc0*/  VIADD R9, R8.reuse, UR4 ;  /* 0x0000000408097c36 */ /* 0x041fe20008000000 */
[----:B------:R-:W-:Y:S01]  /*34bd0*/  ULDC UR4, c[0x0][0x22c] ;  /* 0x00008b0000047ab9 */ /* 0x000fe20000000800 */
[----:B------:R-:W-:Y:S01]  /*34be0*/  IMAD.WIDE R4, R8, 0x2, R2 ;  /* 0x0000000208047825 */ /* 0x000fe200078e0202 */
[----:B------:R-:W-:Y:S01]  /*34bf0*/  ISETP.GE.AND P3, PT, R21, UR4, PT ;  /* 0x0000000415007c0c */ /* 0x000fe2000bf66270 */
[----:B------:R-:W-:-:S02]  /*34c00*/  ULDC UR4, c[0x0][0x228] ;  /* 0x00008a0000047ab9 */ /* 0x000fc40000000800 */
[----:B-1----:R-:W-:Y:S01]  /*34c10*/  IMAD.WIDE R6, R9, 0x2, R24 ;  /* 0x0000000209067825 */ /* 0x002fe200078e0218 */
[----:B------:R-:W-:Y:S01]  /*34c20*/  ISETP.GE.AND P5, PT, R22, UR6, PT ;  /* 0x0000000616007c0c */ /* 0x000fe2000bfa6270 */
[----:B------:R0:W-:Y:S01]  /*34c30*/  @P1 STG.E.U16 desc[UR8][R4.64], R20 ;  /* 0x0000001404001986 */ /* 0x0001e2000c101508 */
[----:B------:R-:W-:-:S03]  /*34c40*/  ULDC UR6, c[0x0][0x228] ;  /* 0x00008a0000067ab9 */ /* 0x000fc60000000800 */
[----:B------:R-:W3:Y:S01]  /*34c50*/  LDL.LU R13, [R1+0x16c] ;  /* 0x00016c00010d7983 */ /* 0x000ee20000300800 */
[----:B------:R-:W-:Y:S01]  /*34c60*/  ISETP.LT.AND P6, PT, R29, UR6, !P3 ;  /* 0x000000061d007c0c */ /* 0x000fe2000dfc1270 */
[C---:B------:R-:W-:Y:S01]  /*34c70*/  VIADD R21, R28.reuse, 0x19 ;  /* 0x000000191c157836 */ /* 0x040fe20000000000 */
[----:B------:R-:W-:Y:S01]  /*34c80*/  ULDC UR6, c[0x0][0x22c] ;  /* 0x00008b0000067ab9 */ /* 0x000fe20000000800 */
[----:B------:R1:W-:Y:S01]  /*34c90*/  @P4 STG.E.U16 desc[UR8][R6.64], R10 ;  /* 0x0000000a06004986 */ /* 0x0003e2000c101508 */
[----:B------:R-:W-:Y:S01]  /*34ca0*/  ISETP.LT.AND P4, PT, R19, UR4, !P2 ;  /* 0x0000000413007c0c */ /* 0x000fe2000d781270 */
[----:B------:R-:W-:Y:S02]  /*34cb0*/  ULDC UR4, c[0x0][0x248] ;  /* 0x0000920000047ab9 */ /* 0x000fe40000000800 */
[C---:B------:R-:W-:Y:S02]  /*34cc0*/  VIADD R8, R9.reuse, UR4 ;  /* 0x0000000409087c36 */ /* 0x040fe40008000000 */
[----:B0-----:R-:W-:Y:S01]  /*34cd0*/  IMAD.WIDE R4, R9, 0x2, R2 ;  /* 0x0000000209047825 */ /* 0x001fe200078e0202 */
[----:B------:R-:W-:Y:S01]  /*34ce0*/  ISETP.GE.AND P2, PT, R21, UR6, PT ;  /* 0x0000000615007c0c */ /* 0x000fe2000bf46270 */
[----:B------:R-:W-:Y:S01]  /*34cf0*/  ULDC UR6, c[0x0][0x228] ;  /* 0x00008a0000067ab9 */ /* 0x000fe20000000800 */
[----:B------:R-:W-:Y:S01]  /*34d00*/  ULDC UR4, c[0x0][0x22c] ;  /* 0x00008b0000047ab9 */ /* 0x000fe20000000800 */
[----:B------:R-:W-:Y:S01]  /*34d10*/  VIADD R20, R28, 0x18 ;  /* 0x000000181c147836 */ /* 0x000fe20000000000 */
[----:B-1----:R-:W-:Y:S01]  /*34d20*/  PRMT R10, R10, 0x7632, R10 ;  /* 0x000076320a0a7816 */ /* 0x002fe2000000000a */
[----:B------:R-:W-:Y:S01]  /*34d30*/  IMAD.WIDE R6, R8, 0x2, R24 ;  /* 0x0000000208067825 */ /* 0x000fe200078e0218 */
[----:B------:R-:W-:Y:S01]  /*34d40*/  ISETP.LT.AND P3, PT, R19, UR6, !P3 ;  /* 0x0000000613007c0c */ /* 0x000fe2000df61270 */
[----:B------:R-:W-:-:S02]  /*34d50*/  ULDC UR6, c[0x0][0x22c] ;  /* 0x00008b0000067ab9 */ /* 0x000fc40000000800 */
[----:B------:R0:W-:Y:S01]  /*34d60*/  @P4 STG.E.U16 desc[UR8][R4.64], R10 ;  /* 0x0000000a04004986 */ /* 0x0001e2000c101508 */
[----:B------:R-:W-:Y:S01]  /*34d70*/  ISETP.GE.AND P1, PT, R20, UR4, PT ;  /* 0x0000000414007c0c */ /* 0x000fe2000bf26270 */
[----:B------:R-:W-:Y:S02]  /*34d80*/  ULDC UR4, c[0x0][0x248] ;  /* 0x0000920000047ab9 */ /* 0x000fe40000000800 */
[----:B--2---:R1:W-:Y:S01]  /*34d90*/  @P6 STG.E.U16 desc[UR8][R6.64], R12 ;  /* 0x0000000c06006986 */ /* 0x0043e2000c101508 */
[----:B------:R-:W-:Y:S01]  /*34da0*/  ISETP.LT.AND P6, PT, R29, UR10, !P5 ;  /* 0x0000000a1d007c0c */ /* 0x000fe2000efc1270 */
[----:B------:R-:W-:Y:S01]  /*34db0*/  VIADD R21, R28, 0x1b ;  /* 0x0000001b1c157836 */ /* 0x000fe20000000000 */
[----:B------:R-:W-:Y:S01]  /*34dc0*/  ISETP.LT.AND P5, PT, R19, UR12, !P5 ;  /* 0x0000000c13007c0c */ /* 0x000fe2000efa1270 */
[----:B------:R-:W-:Y:S01]  /*34dd0*/  ULDC UR12, c[0x0][0x228] ;  /* 0x00008a00000c7ab9 */ /* 0x000fe20000000800 */
[----:B------:R-:W-:Y:S01]  /*34de0*/  PRMT R20, R12, 0x7632, R20 ;  /* 0x000076320c147816 */ /* 0x000fe20000000014 */
[----:B------:R-:W-:Y:S01]  /*34df0*/  ULDC UR10, c[0x0][0x22c] ;  /* 0x00008b00000a7ab9 */ /* 0x000fe20000000800 */
[----:B0-----:R-:W-:-:S02]  /*34e00*/  VIADD R4, R28, 0x1a ;  /* 0x0000001a1c047836 */ /* 0x001fc40000000000 */
[----:B------:R-:W-:Y:S01]  /*34e10*/  VIADD R10, R8, UR4 ;  /* 0x00000004080a7c36 */ /* 0x000fe20008000000 */
[----:B------:R-:W-:Y:S01]  /*34e20*/  PRMT R22, R11, 0x7632, R22 ;  /* 0x000076320b167816 */ /* 0x000fe20000000016 */
[----:B-1----:R-:W2:Y:S01]  /*34e30*/  LDL.LU R12, [R1+0x1c] ;  /* 0x00001c00010c7983 */ /* 0x002ea20000300800 */
[----:B------:R-:W-:Y:S01]  /*34e40*/  ISETP.GE.AND P4, PT, R4, UR6, PT ;  /* 0x0000000604007c0c */ /* 0x000fe2000bf86270 */
[----:B------:R-:W-:Y:S01]  /*34e50*/  IMAD.WIDE R4, R8, 0x2, R2 ;  /* 0x0000000208047825 */ /* 0x000fe200078e0202 */
[----:B------:R-:W-:Y:S01]  /*34e60*/  ULDC UR4, c[0x0][0x22c] ;  /* 0x00008b0000047ab9 */ /* 0x000fe20000000800 */
[----:B------:R-:W2:Y:S01]  /*34e70*/  LDL.LU R26, [R1+0x20] ;  /* 0x00002000011a7983 */ /* 0x000ea20000300800 */
[----:B------:R-:W-:Y:S01]  /*34e80*/  ULDC UR6, c[0x0][0x248] ;  /* 0x0000920000067ab9 */ /* 0x000fe20000000800 */
[----:B------:R-:W-:-:S04]  /*34e90*/  IMAD.WIDE R6, R10, 0x2, R24 ;  /* 0x000000020a067825 */ /* 0x000fc800078e0218 */
[----:B------:R-:W-:Y:S01]  /*34ea0*/  IMAD.WIDE R8, R10, 0x2, R2 ;  /* 0x000000020a087825 */ /* 0x000fe200078e0202 */
[----:B------:R0:W-:Y:S01]  /*34eb0*/  @P3 STG.E.U16 desc[UR8][R4.64], R20 ;  /* 0x0000001404003986 */ /* 0x0001e2000c101508 */
[----:B------:R-:W-:Y:S01]  /*34ec0*/  ISETP.GE.AND P3, PT, R21, UR4, PT ;  /* 0x0000000415007c0c */ /* 0x000fe2000bf66270 */
[----:B------:R-:W-:Y:S02]  /*34ed0*/  ULDC UR4, c[0x0][0x248] ;  /* 0x0000920000047ab9 */ /* 0x000fe40000000800 */
[----:B------:R1:W-:Y:S01]  /*34ee0*/  @P6 STG.E.U16 desc[UR8][R6.64], R11 ;  /* 0x0000000b06006986 */ /* 0x0003e2000c101508 */
[C---:B------:R-:W-:Y:S01]  /*34ef0*/  ISETP.LT.AND P6, PT, R29.reuse, UR16, !P2 ;  /* 0x000000101d007c0c */ /* 0x040fe2000d7c1270 */
[----:B------:R-:W-:Y:S02]  /*34f00*/  ULDC UR16, c[0x0][0x228] ;  /* 0x00008a0000107ab9 */ /* 0x000fe40000000800 */
[----:B------:R1:W-:Y:S01]  /*34f10*/  @P5 STG.E.U16 desc[UR8][R8.64], R22 ;  /* 0x0000001608005986 */ /* 0x0003e2000c101508 */
[----:B------:R-:W-:Y:S01]  /*34f20*/  ISETP.LT.AND P5, PT, R29, UR12, !P1 ;  /* 0x0000000c1d007c0c */ /* 0x000fe2000cfa1270 */
[----:B------:R-:W-:Y:S01]  /*34f30*/  ULDC UR12, c[0x0][0x228] ;  /* 0x00008a00000c7ab9 */ /* 0x000fe20000000800 */
[----:B------:R-:W-:Y:S01]  /*34f40*/  ISETP.LT.AND P1, PT, R19, UR14, !P1 ;  /* 0x0000000e13007c0c */ /* 0x000fe2000cf21270 */
[----:B0-----:R-:W-:-:S02]  /*34f50*/  VIADD R20, R28, 0x1c ;  /* 0x0000001c1c147836 */ /* 0x001fc40000000000 */
[----:B-1----:R-:W-:Y:S01]  /*34f60*/  VIADD R6, R10, UR4 ;  /* 0x000000040a067c36 */ /* 0x002fe20008000000 */
[----:B------:R-:W-:Y:S01]  /*34f70*/  ISETP.LT.AND P2, PT, R19, UR18, !P2 ;  /* 0x0000001213007c0c */ /* 0x000fe2000d741270 */
[----:B------:R-:W-:Y:S01]  /*34f80*/  ULDC UR4, c[0x0][0x248] ;  /* 0x0000920000047ab9 */ /* 0x000fe20000000800 */
[----:B------:R-:W-:Y:S01]  /*34f90*/  PRMT R23, R0, 0x7632, R23 ;  /* 0x0000763200177816 */ /* 0x000fe20000000017 */
[C---:B------:R-:W-:Y:S01]  /*34fa0*/  VIADD R21, R6.reuse, UR6 ;  /* 0x0000000606157c36 */ /* 0x040fe20008000000 */
[----:B------:R-:W-:Y:S01]  /*34fb0*/  PRMT R22, R27, 0x7632, R22 ;  /* 0x000076321b167816 */ /* 0x000fe20000000016 */
[C---:B------:R-:W-:Y:S01]  /*34fc0*/  IMAD.WIDE R4, R6.reuse, 0x2, R24 ;  /* 0x0000000206047825 */ /* 0x040fe200078e0218 */
[----:B------:R-:W-:Y:S01]  /*34fd0*/  ULDC UR6, c[0x0][0x22c] ;  /* 0x00008b0000067ab9 */ /* 0x000fe20000000800 */
[----:B------:R-:W-:Y:S01]  /*34fe0*/  ULDC UR14, c[0x0][0x228] ;  /* 0x00008a00000e7ab9 */ /* 0x000fe20000000800 */
[----:B------:R-:W-:Y:S01]  /*34ff0*/  ULDC UR18, c[0x0][0x228] ;  /* 0x00008a0000127ab9 */ /* 0x000fe20000000800 */
[----:B------:R-:W-:Y:S01]  /*35000*/  IMAD.WIDE R6, R6, 0x2, R2 ;  /* 0x0000000206067825 */ /* 0x000fe200078e0202 */
[----:B------:R0:W-:Y:S03]  /*35010*/  @P5 STG.E.U16 desc[UR8][R4.64], R27 ;  /* 0x0000001b04005986 */ /* 0x0001e6000c101508 */
[C---:B------:R-:W-:Y:S01]  /*35020*/  IMAD.WIDE R8, R21.reuse, 0x2, R24 ;  /* 0x0000000215087825 */ /* 0x040fe200078e0218 */
[----:B------:R-:W-:Y:S03]  /*35030*/  @P1 STG.E.U16 desc[UR8][R6.64], R22 ;  /* 0x0000001606001986 */ /* 0x000fe6000c101508 */
[----:B------:R-:W-:Y:S01]  /*35040*/  IMAD.WIDE R10, R21, 0x2, R2 ;  /* 0x00000002150a7825 */ /* 0x000fe200078e0202 */
[----:B------:R1:W-:Y:S01]  /*35050*/  @P6 STG.E.U16 desc[UR8][R8.64], R0 ;  /* 0x0000000008006986 */ /* 0x0003e2000c101508 */
[----:B------:R-:W-:Y:S01]  /*35060*/  ISETP.GE.AND P5, PT, R20, UR10, PT ;  /* 0x0000000a14007c0c */ /* 0x000fe2000bfa6270 */
[----:B------:R-:W-:-:S02]  /*35070*/  ULDC UR10, c[0x0][0x228] ;  /* 0x00008a00000a7ab9 */ /* 0x000fc40000000800 */
[----:B------:R1:W-:Y:S01]  /*35080*/  @P2 STG.E.U16 desc[UR8][R10.64], R23 ;  /* 0x000000170a002986 */ /* 0x0003e2000c101508 */
[----:B------:R-:W-:Y:S01]  /*35090*/  ISETP.LT.AND P2, PT, R29, UR10, !P4 ;  /* 0x0000000a1d007c0c */ /* 0x000fe2000e741270 */
[----:B0-----:R-:W-:Y:S02]  /*350a0*/  VIADD R4, R28, 0x1d ;  /* 0x0000001d1c047836 */ /* 0x001fe40000000000 */
[----:B-1----:R-:W2:Y:S01]  /*350b0*/  LDL.LU R0, [R1+0x30] ;  /* 0x0000300001007983 */ /* 0x002ea20000300800 */
[----:B------:R-:W-:Y:S02]  /*350c0*/  VIADD R6, R21, UR4 ;  /* 0x0000000415067c36 */ /* 0x000fe40008000000 */
[----:B------:R-:W-:Y:S01]  /*350d0*/  ISETP.GE.AND P1, PT, R4, UR6, PT ;  /* 0x0000000604007c0c */ /* 0x000fe2000bf26270 */
[----:B------:R-:W-:Y:S01]  /*350e0*/  ULDC UR4, c[0x0][0x248] ;  /* 0x0000920000047ab9 */ /* 0x000fe20000000800 */
[----:B------:R-:W-:Y:S01]  /*350f0*/  PRMT R20, R18, 0x7632, R20 ;  /* 0x0000763212147816 */ /* 0x000fe20000000014 */
[C---:B------:R-:W-:Y:S01]  /*35100*/  IMAD.WIDE R4, R6.reuse, 0x2, R24 ;  /* 0x0000000206047825 */ /* 0x040fe200078e0218 */
[----:B------:R-:W-:Y:S01]  /*35110*/  ISETP.LT.AND P4, PT, R19, UR12, !P4 ;  /* 0x0000000c13007c0c */ /* 0x000fe2000e781270 */
[----:B------:R-:W-:Y:S01]  /*35120*/  ULDC UR6, c[0x0][0x228] ;  /* 0x00008a0000067ab9 */ /* 0x000fe20000000800 */
[----:B------:R-:W-:Y:S01]  /*35130*/  ISETP.LT.AND P6, PT, R29, UR14, !P3 ;  /* 0x0000000e1d007c0c */ /* 0x000fe2000dfc1270 */
[C---:B------:R-:W-:Y:S01]  /*35140*/  VIADD R10, R6.reuse, UR4 ;  /* 0x00000004060a7c36 */ /* 0x040fe20008000000 */
[----:B------:R0:W-:Y:S01]  /*35150*/  @P2 STG.E.U16 desc[UR8][R4.64], R18 ;  /* 0x0000001204002986 */ /* 0x0001e2000c101508 */
[----:B------:R-:W-:Y:S01]  /*35160*/  IMAD.WIDE R6, R6, 0x2, R2 ;  /* 0x0000000206067825 */ /* 0x000fe200078e0202 */
[----:B------:R-:W-:Y:S01]  /*35170*/  ULDC UR10, c[0x0][0x228] ;  /* 0x00008a00000a7ab9 */ /* 0x000fe20000000800 */
[----:B------:R-:W-:Y:S01]  /*35180*/  ULDC UR4, c[0x0][0x22c] ;  /* 0x00008b0000047ab9 */ /* 0x000fe20000000800 */
[----:B------:R-:W-:Y:S01]  /*35190*/  ULDC UR12, c[0x0][0x228] ;  /* 0x00008a00000c7ab9 */ /* 0x000fe20000000800 */
[----:B------:R-:W-:Y:S01]  /*351a0*/  VIADD R11, R28, 0x1e ;  /* 0x0000001e1c0b7836 */ /* 0x000fe20000000000 */
[----:B------:R-:W-:Y:S01]  /*351b0*/  ULDC UR14, c[0x0][0x228] ;  /* 0x00008a00000e7ab9 */ /* 0x000fe20000000800 */
[----:B0-----:R-:W2:Y:S01]  /*351c0*/  LDL.LU R18, [R1+0x24] ;  /* 0x0000240001127983 */ /* 0x001ea20000300800 */
[----:B------:R-:W-:-:S03]  /*351d0*/  IMAD.WIDE R8, R10, 0x2, R24 ;  /* 0x000000020a087825 */ /* 0x000fc600078e0218 */
[----:B------:R0:W-:Y:S04]  /*351e0*/  @P4 STG.E.U16 desc[UR8][R6.64], R20 ;  /* 0x0000001406004986 */ /* 0x0001e8000c101508 */
[----:B------:R1:W-:Y:S01]  /*351f0*/  @P6 STG.E.U16 desc[UR8][R8.64], R17 ;  /* 0x0000001108006986 */ /* 0x0003e2000c101508 */
[----:B------:R-:W-:Y:S01]  /*35200*/  ISETP.LT.AND P3, PT, R19, UR6, !P3 ;  /* 0x0000000613007c0c */ /* 0x000fe2000df61270 */
[C---:B------:R-:W-:Y:S01]  /*35210*/  VIADD R4, R28.reuse, 0x1f ;  /* 0x0000001f1c047836 */ /* 0x040fe20000000000 */
[----:B0-----:R-:W-:Y:S01]  /*35220*/  PRMT R20, R17, 0x7632, R20 ;  /* 0x0000763211147816 */ /* 0x001fe20000000014 */
[----:B------:R-:W-:Y:S01]  /*35230*/  ULDC UR6, c[0x0][0x22c] ;  /* 0x00008b0000067ab9 */ /* 0x000fe20000000800 */
[----:B-1----:R-:W2:Y:S01]  /*35240*/  LDL.LU R17, [R1+0x34] ;  /* 0x0000340001117983 */ /* 0x002ea20000300800 */
[----:B------:R-:W-:Y:S01]  /*35250*/  ISETP.LT.AND P6, PT, R29, UR10, !P5 ;  /* 0x0000000a1d007c0c */ /* 0x000fe2000efc1270 */
[----:B------:R-:W-:Y:S01]  /*35260*/  VIADD R21, R28, 0x20 ;  /* 0x000000201c157836 */ /* 0x000fe20000000000 */
[----:B------:R-:W-:Y:S01]  /*35270*/  ISETP.GE.AND P2, PT, R11, UR4, PT ;  /* 0x000000040b007c0c */ /* 0x000fe2000bf46270 */
[----:B------:R-:W-:Y:S01]  /*35280*/  ULDC UR4, c[0x0][0x248] ;  /* 0x0000920000047ab9 */ /* 0x000fe20000000800 */
[----:B------:R-:W-:Y:S01]  /*35290*/  ISETP.LT.AND P5, PT, R19, UR12, !P5 ;  /* 0x0000000c13007c0c */ /* 0x000fe2000efa1270 */
[----:B------:R-:W-:Y:S01]  /*352a0*/  VIADD R11, R10, UR4 ;  /* 0x000000040a0b7c36 */ /* 0x000fe20008000000 */
[----:B------:R-:W-:Y:S01]  /*352b0*/  ISETP.GE.AND P4, PT, R4, UR6, PT ;  /* 0x0000000604007c0c */ /* 0x000fe2000bf86270 */
[----:B------:R-:W-:Y:S01]  /*352c0*/  IMAD.WIDE R4, R10, 0x2, R2 ;  /* 0x000000020a047825 */ /* 0x000fe200078e0202 */
[----:B------:R-:W-:Y:S01]  /*352d0*/  ULDC UR12, c[0x0][0x228] ;  /* 0x00008a00000c7ab9 */ /* 0x000fe20000000800 */
[----:B------:R-:W-:Y:S01]  /*352e0*/  ULDC UR4, c[0x0][0x22c] ;  /* 0x00008b0000047ab9 */ /* 0x000fe20000000800 */
[----:B------:R-:W-:Y:S01]  /*352f0*/  ULDC UR10, c[0x0][0x22c] ;  /* 0x00008b00000a7ab9 */ /* 0x000fe20000000800 */
[----:B------:R-:W-:Y:S01]  /*35300*/  IMAD.WIDE R6, R11, 0x2, R24 ;  /* 0x000000020b067825 */ /* 0x000fe200078e0218 */
[----:B------:R-:W-:Y:S01]  /*35310*/  @P3 STG.E.U16 desc[UR8][R4.64], R20 ;  /* 0x0000001404003986 */ /* 0x000fe2000c101508 */
[----:B------:R-:W-:Y:S01]  /*35320*/  PRMT R10, R15, 0x7632, R10 ;  /* 0x000076320f0a7816 */ /* 0x000fe2000000000a */
[----:B------:R-:W-:Y:S01]  /*35330*/  ULDC UR6, c[0x0][0x248] ;  /* 0x0000920000067ab9 */ /* 0x000fe20000000800 */
[----:B------:R-:W-:Y:S01]  /*35340*/  IMAD.WIDE R8, R11, 0x2, R2 ;  /* 0x000000020b087825 */ /* 0x000fe200078e0202 */
[----:B------:R0:W-:Y:S01]  /*35350*/  @P6 STG.E.U16 desc[UR8][R6.64], R15 ;  /* 0x0000000f06006986 */ /* 0x0001e2000c101508 */
[----:B------:R-:W-:Y:S01]  /*35360*/  ISETP.GE.AND P3, PT, R21, UR4, PT ;  /* 0x0000000415007c0c */ /* 0x000fe2000bf66270 */
[----:B------:R-:W-:-:S02]  /*35370*/  ULDC UR4, c[0x0][0x248] ;  /* 0x0000920000047ab9 */ /* 0x000fc40000000800 */
[----:B------:R1:W-:Y:S01]  /*35380*/  @P5 STG.E.U16 desc[UR8][R8.64], R10 ;  /* 0x0000000a08005986 */ /* 0x0003e2000c101508 */
[----:B------:R-:W-:Y:S01]  /*35390*/  ISETP.LT.AND P5, PT, R29, UR12, !P1 ;  /* 0x0000000c1d007c0c */ /* 0x000fe2000cfa1270 */
[----:B------:R-:W-:Y:S02]  /*353a0*/  ULDC UR12, c[0x0][0x228] ;  /* 0x00008a00000c7ab9 */ /* 0x000fe40000000800 */
[----:B0-----:R-:W2:Y:S01]  /*353b0*/  LDL.LU R15, [R1+0x28] ;  /* 0x00002800010f7983 */ /* 0x001ea20000300800 */
[----:B------:R-:W-:Y:S01]  /*353c0*/  VIADD R6, R11, UR4 ;  /* 0x000000040b067c36 */ /* 0x000fe20008000000 */
[----:B----4-:R-:W-:-:S03]  /*353d0*/  PRMT R23, R14, 0x7632, R23 ;  /* 0x000076320e177816 */ /* 0x010fc60000000017 */
[C---:B------:R-:W-:Y:S01]  /*353e0*/  IMAD.WIDE R4, R6.reuse, 0x2, R24 ;  /* 0x0000000206047825 */ /* 0x040fe200078e0218 */
[----:B------:R-:W-:Y:S01]  /*353f0*/  ISETP.LT.AND P1, PT, R19, UR14, !P1 ;  /* 0x0000000e13007c0c */ /* 0x000fe2000cf21270 */
[----:B------:R-:W-:Y:S01]  /*35400*/  ULDC UR4, c[0x0][0x248] ;  /* 0x0000920000047ab9 */ /* 0x000fe20000000800 */
[----:B------:R-:W-:Y:S01]  /*35410*/  ISETP.LT.AND P6, PT, R29, UR16, !P2 ;  /* 0x000000101d007c0c */ /* 0x000fe2000d7c1270 */
[C---:B------:R-:W-:Y:S01]  /*35420*/  VIADD R21, R6.reuse, UR6 ;  /* 0x0000000606157c36 */ /* 0x040fe20008000000 */
[----:B------:R0:W-:Y:S01]  /*35430*/  @P5 STG.E.U16 desc[UR8][R4.64], R14 ;  /* 0x0000000e04005986 */ /* 0x0001e2000c101508 */
[----:B------:R-:W-:Y:S01]  /*35440*/  ISETP.LT.AND P2, PT, R19, UR18, !P2 ;  /* 0x0000001213007c0c */ /* 0x000fe2000d741270 */
[----:B------:R-:W-:Y:S01]  /*35450*/  IMAD.WIDE R6, R6, 0x2, R2 ;  /* 0x0000000206067825 */ /* 0x000fe200078e0202 */
[----:B------:R-:W-:Y:S01]  /*35460*/  ULDC UR6, c[0x0][0x22c] ;  /* 0x00008b0000067ab9 */ /* 0x000fe20000000800 */
[----:B------:R-:W-:Y:S01]  /*35470*/  ULDC UR14, c[0x0][0x228] ;  /* 0x00008a00000e7ab9 */ /* 0x000fe20000000800 */
[----:B------:R-:W-:Y:S01]  /*35480*/  ULDC UR16, c[0x0][0x228] ;  /* 0x00008a0000107ab9 */ /* 0x000fe20000000800 */
[----:B-1----:R-:W-:Y:S01]  /*35490*/  IMAD.WIDE R8, R21, 0x2, R24 ;  /* 0x0000000215087825 */ /* 0x002fe200078e0218 */
[----:B------:R-:W-:Y:S01]  /*354a0*/  ULDC UR18, c[0x0][0x228] ;  /* 0x00008a0000127ab9 */ /* 0x000fe20000000800 */
[----:B0-----:R-:W4:Y:S02]  /*354b0*/  LDL.LU R14, [R1+0x38] ;  /* 0x00003800010e7983 */ /* 0x001f240000300800 */
[----:B------:R-:W-:-:S02]  /*354c0*/  VIADD R20, R28, 0x21 ;  /* 0x000000211c147836 */ /* 0x000fc40000000000 */
[----:B------:R-:W-:Y:S01]  /*354d0*/  IMAD.WIDE R10, R21, 0x2, R2 ;  /* 0x00000002150a7825 */ /* 0x000fe200078e0202 */
[----:B------:R0:W-:Y:S02]  /*354e0*/  @P1 STG.E.U16 desc[UR8][R6.64], R23 ;  /* 0x0000001706001986 */ /* 0x0001e4000c101508 */
[----:B------:R-:W-:Y:S01]  /*354f0*/  ISETP.GE.AND P5, PT, R20, UR10, PT ;  /* 0x0000000a14007c0c */ /* 0x000fe2000bfa6270 */
[----:B------:R-:W-:Y:S01]  /*35500*/  ULDC UR10, c[0x0][0x228] ;  /* 0x00008a00000a7ab9 */ /* 0x000fe20000000800 */
[----:B------:R-:W-:-:S05]  /*35510*/  VIADD R4, R28, 0x22 ;  /* 0x000000221c047836 */ /* 0x000fca0000000000 */
[----:B------:R-:W-:Y:S01]  /*35520*/  ISETP.GE.AND P1, PT, R4, UR6, PT ;  /* 0x0000000604007c0c */ /* 0x000fe2000bf26270 */
[----:B------:R-:W-:Y:S01]  /*35530*/  ULDC UR6, c[0x0][0x228] ;  /* 0x00008a0000067ab9 */ /* 0x000fe20000000800 */
[----:B0-----:R-:W-:Y:S01]  /*35540*/  VIADD R6, R21, UR4 ;  /* 0x0000000415067c36 */ /* 0x001fe20008000000 */
[----:B------:R-:W-:-:S03]  /*35550*/  ULDC UR4, c[0x0][0x248] ;  /* 0x0000920000047ab9 */ /* 0x000fc60000000800 */
[C---:B------:R-:W-:Y:S01]  /*35560*/  IMAD.WIDE R4, R6.reuse, 0x2, R24 ;  /* 0x0000000206047825 */ /* 0x040fe200078e0218 */
[----:B---3--:R-:W-:Y:S01]  /*35570*/  PRMT R22, R13, 0x7632, R22 ;  /* 0x000076320d167816 */ /* 0x008fe20000000016 */
[----:B------:R0:W-:Y:S04]  /*35580*/  @P6 STG.E.U16 desc[UR8][R8.64], R13 ;  /* 0x0000000d08006986 */ /* 0x0001e8000c101508 */
[----:B------:R1:W-:Y:S01]  /*35590*/  @P2 STG.E.U16 desc[UR8][R10.64], R22 ;  /* 0x000000160a002986 */ /* 0x0003e2000c101508 */
[----:B------:R-:W-:Y:S01]  /*355a0*/  ISETP.LT.AND P2, PT, R29, UR10, !P4 ;  /* 0x0000000a1d007c0c */ /* 0x000fe2000e741270 */
[----:B------:R-:W-:Y:S02]  /*355b0*/  ULDC UR10, c[0x0][0x228] ;  /* 0x00008a00000a7ab9 */ /* 0x000fe40000000800 */
[----:B0-----:R-:W3:Y:S01]  /*355c0*/  LDL.LU R13, [R1+0x2c] ;  /* 0x00002c00010d7983 */ /* 0x001ee20000300800 */
[----:B------:R-:W-:Y:S01]  /*355d0*/  ISETP.LT.AND P4, PT, R19, UR12, !P4 ;  /* 0x0000000c13007c0c */ /* 0x000fe2000e781270 */
[----:B------:R-:W-:Y:S01]  /*355e0*/  ULDC UR12, c[0x0][0x228] ;  /* 0x00008a00000c7ab9 */ /* 0x000fe20000000800 */
[----:B------:R-:W-:Y:S01]  /*355f0*/  ISETP.LT.AND P6, PT, R29, UR14, !P3 ;  /* 0x0000000e1d007c0c */ /* 0x000fe2000dfc1270 */
[C---:B-1----:R-:W-:Y:S01]  /*35600*/  VIADD R10, R6.reuse, UR4 ;  /* 0x00000004060a7c36 */ /* 0x042fe20008000000 */
[----:B------:R-:W-:Y:S01]  /*35610*/  ULDC UR4, c[0x0][0x22c] ;  /* 0x00008b0000047ab9 */ /* 0x000fe20000000800 */
[----:B------:R-:W-:Y:S01]  /*35620*/  IMAD.WIDE R6, R6, 0x2, R2 ;  /* 0x0000000206067825 */ /* 0x000fe200078e0202 */
[----:B------:R-:W-:-:S03]  /*35630*/  ULDC UR14, c[0x0][0x228] ;  /* 0x00008a00000e7ab9 */ /* 0x000fc60000000800 */
[----:B------:R-:W-:Y:S01]  /*35640*/  IMAD.WIDE R8, R10, 0x2, R24 ;  /* 0x000000020a087825 */ /* 0x000fe200078e0218 */
[----:B--2---:R-:W-:Y:S01]  /*35650*/  PRMT R20, R12, 0x7632, R20 ;  /* 0x000076320c147816 */ /* 0x004fe20000000014 */
[----:B------:R0:W-:Y:S02]  /*35660*/  @P2 STG.E.U16 desc[UR8][R4.64], R12 ;  /* 0x0000000c04002986 */ /* 0x0001e4000c101508 */
[C---:B------:R-:W-:Y:S02]  /*35670*/  VIADD R11, R28.reuse, 0x23 ;  /* 0x000000231c0b7836 */ /* 0x040fe40000000000 */
[----:B0-----:R-:W2:Y:S04]  /*35680*/  LDL.LU R12, [R1+0x3c] ;  /* 0x00003c00010c7983 */ /* 0x001ea80000300800 */
[----:B------:R-:W2:Y:S01]  /*35690*/  LDL.LU R27, [R1+0x170] ;  /* 0x00017000011b7983 */ /* 0x000ea20000300800 */
[----:B------:R-:W-:Y:S01]  /*356a0*/  ISETP.LT.AND P3, PT, R19, UR6, !P3 ;  /* 0x0000000613007c0c */ /* 0x000fe2000df61270 */
[----:B------:R-:W-:-:S02]  /*356b0*/  VIADD R4, R28, 0x24 ;  /* 0x000000241c047836 */ /* 0x000fc40000000000 */
[----:B------:R0:W-:Y:S01]  /*356c0*/  @P4 STG.E.U16 desc[UR8][R6.64], R20 ;  /* 0x0000001406004986 */ /* 0x0001e2000c101508 */
[----:B------:R-:W-:Y:S01]  /*356d0*/  ISETP.GE.AND P2, PT, R11, UR4, PT ;  /* 0x000000040b007c0c */ /* 0x000fe2000bf46270 */
[----:B------:R-:W-:Y:S01]  /*356e0*/  ULDC UR4, c[0x0][0x248] ;  /* 0x0000920000047ab9 */ /* 0x000fe20000000800 */
[----:B------:R-:W-:Y:S01]  /*356f0*/  ULDC UR6, c[0x0][0x22c] ;  /* 0x00008b0000067ab9 */ /* 0x000fe20000000800 */
[----:B------:R1:W-:Y:S01]  /*35700*/  @P6 STG.E.U16 desc[UR8][R8.64], R26 ;  /* 0x0000001a08006986 */ /* 0x0003e2000c101508 */
[----:B------:R-:W-:Y:S01]  /*35710*/  ISETP.LT.AND P6, PT, R29, UR10, !P5 ;  /* 0x0000000a1d007c0c */ /* 0x000fe2000efc1270 */
[----:B------:R-:W-:Y:S01]  /*35720*/  VIADD R11, R10, UR4 ;  /* 0x000000040a0b7c36 */ /* 0x000fe20008000000 */
[----:B------:R-:W-:Y:S01]  /*35730*/  ISETP.LT.AND P5, PT, R19, UR12, !P5 ;  /* 0x0000000c13007c0c */ /* 0x000fe2000efa1270 */
[----:B------:R-:W-:Y:S01]  /*35740*/  VIADD R21, R28, 0x25 ;  /* 0x000000251c157836 */ /* 0x000fe20000000000 */
[----:B------:R-:W-:Y:S01]  /*35750*/  ISETP.GE.AND P4, PT, R4, UR6, PT ;  /* 0x0000000604007c0c */ /* 0x000fe2000bf86270 */
[----:B------:R-:W-:Y:S01]  /*35760*/  IMAD.WIDE R4, R10, 0x2, R2 ;  /* 0x000000020a047825 */ /* 0x000fe200078e0202 */
[----:B------:R-:W-:Y:S01]  /*35770*/  ULDC UR12, c[0x0][0x228] ;  /* 0x00008a00000c7ab9 */ /* 0x000fe20000000800 */
[----:B0-----:R-:W-:Y:S01]  /*35780*/  PRMT R20, R26, 0x7632, R20 ;  /* 0x000076321a147816 */ /* 0x001fe20000000014 */
[----:B------:R-:W-:Y:S01]  /*35790*/  ULDC UR4, c[0x0][0x22c] ;  /* 0x00008b0000047ab9 */ /* 0x000fe20000000800 */
[C---:B------:R-:W-:Y:S01]  /*357a0*/  IMAD.WIDE R6, R11.reuse, 0x2, R24 ;  /* 0x000000020b067825 */ /* 0x040fe200078e0218 */
[----:B------:R-:W-:Y:S01]  /*357b0*/  ULDC UR6, c[0x0][0x248] ;  /* 0x0000920000067ab9 */ /* 0x000fe20000000800 */
[----:B------:R-:W-:Y:S01]  /*357c0*/  ULDC UR10, c[0x0][0x22c] ;  /* 0x00008b00000a7ab9 */ /* 0x000fe20000000800 */
[----:B------:R-:W-:Y:S01]  /*357d0*/  @P3 STG.E.U16 desc[UR8][R4.64], R20 ;  /* 0x0000001404003986 */ /* 0x000fe2000c101508 */
[----:B-1----:R-:W-:Y:S01]  /*357e0*/  IMAD.WIDE R8, R11, 0x2, R2 ;  /* 0x000000020b087825 */ /* 0x002fe200078e0202 */
[----:B------:R-:W-:Y:S01]  /*357f0*/  ISETP.GE.AND P3, PT, R21, UR4, PT ;  /* 0x0000000415007c0c */ /* 0x000fe2000bf66270 */
[----:B------:R-:W-:Y:S01]  /*35800*/  ULDC UR4, c[0x0][0x248] ;  /* 0x0000920000047ab9 */ /* 0x000fe20000000800 */
[----:B------:R-:W-:Y:S01]  /*35810*/  PRMT R10, R0, 0x7632, R10 ;  /* 0x00007632000a7816 */ /* 0x000fe2000000000a */
[----:B------:R0:W-:Y:S04]  /*35820*/  @P6 STG.E.U16 desc[UR8][R6.64], R0 ;  /* 0x0000000006006986 */ /* 0x0001e8000c101508 */
[----:B------:R-:W-:Y:S01]  /*35830*/  @P5 STG.E.U16 desc[UR8][R8.64], R10 ;  /* 0x0000000a08005986 */ /* 0x000fe2000c101508 */
[----:B------:R-:W-:-:S02]  /*35840*/  ISETP.LT.AND P5, PT, R29, UR12, !P1 ;  /* 0x0000000c1d007c0c */ /* 0x000fc4000cfa1270 */
[----:B------:R-:W-:Y:S01]  /*35850*/  PRMT R22, R18, 0x7632, R22 ;  /* 0x0000763212167816 */ /* 0x000fe20000000016 */
[----:B0-----:R-:W2:Y:S01]  /*35860*/  LDL.LU R0, [R1+0x40] ;  /* 0x0000400001007983 */ /* 0x001ea20000300800 */
[----:B------:R-:W-:Y:S01]  /*35870*/  VIADD R6, R11, UR4 ;  /* 0x000000040b067c36 */ /* 0x000fe20008000000 */
[----:B------:R-:W-:Y:S01]  /*35880*/  ISETP.LT.AND P1, PT, R19, UR14, !P1 ;  /* 0x0000000e13007c0c */ /* 0x000fe2000cf21270 */
[----:B------:R-:W-:Y:S01]  /*35890*/  VIADD R20, R28, 0x26 ;  /* 0x000000261c147836 */ /* 0x000fe20000000000 */
[----:B------:R-:W-:Y:S01]  /*358a0*/  ISETP.LT.AND P6, PT, R29, UR16, !P2 ;  /* 0x000000101d007c0c */ /* 0x000fe2000d7c1270 */
[C---:B------:R-:W-:Y:S01]  /*358b0*/  IMAD.WIDE R4, R6.reuse, 0x2, R24 ;  /* 0x0000000206047825 */ /* 0x040fe200078e0218 */
[----:B------:R-:W-:Y:S01]  /*358c0*/  ULDC UR4, c[0x0][0x248] ;  /* 0x0000920000047ab9 */ /* 0x000fe20000000800 */
[----:B------:R-:W-:Y:S01]  /*358d0*/  ULDC UR12, c[0x0][0x228] ;  /* 0x00008a00000c7ab9 */ /* 0x000fe20000000800 */
[----:B------:R-:W-:Y:S01]  /*358e0*/  ULDC UR14, c[0x0][0x228] ;  /* 0x00008a00000e7ab9 */ /* 0x000fe20000000800 */
[C---:B------:R-:W-:Y:S01]  /*358f0*/  VIADD R21, R6.reuse, UR6 ;  /* 0x0000000606157c36 */ /* 0x040fe20008000000 */
[----:B------:R0:W-:Y:S01]  /*35900*/  @P5 STG.E.U16 desc[UR8][R4.64], R18 ;  /* 0x0000001204005986 */ /* 0x0001e2000c101508 */
[----:B------:R-:W-:Y:S01]  /*35910*/  ISETP.LT.AND P2, PT, R19, UR18, !P2 ;  /* 0x0000001213007c0c */ /* 0x000fe2000d741270 */
[----:B------:R-:W-:Y:S01]  /*35920*/  IMAD.WIDE R6, R6, 0x2, R2 ;  /* 0x0000000206067825 */ /* 0x000fe200078e0202 */
[----:B------:R-:W-:Y:S01]  /*35930*/  ULDC UR6, c[0x0][0x22c] ;  /* 0x00008b0000067ab9 */ /* 0x000fe20000000800 */
[----:B------:R-:W-:Y:S01]  /*35940*/  ULDC UR16, c[0x0][0x228] ;  /* 0x00008a0000107ab9 */ /* 0x000fe20000000800 */
[----:B0-----:R-:W2:Y:S01]  /*35950*/  LDL.LU R18, [R1+0x174] ;  /* 0x0001740001127983 */ /* 0x001ea20000300800 */
[----:B------:R-:W-:Y:S01]  /*35960*/  IMAD.WIDE R8, R21, 0x2, R24 ;  /* 0x0000000215087825 */ /* 0x000fe200078e0218 */
[----:B------:R-:W-:Y:S01]  /*35970*/  PRMT R23, R17, 0x7632, R23 ;  /* 0x0000763211177816 */ /* 0x000fe20000000017 */
[----:B------:R-:W-:Y:S01]  /*35980*/  ULDC UR18, c[0x0][0x228] ;  /* 0x00008a0000127ab9 */ /* 0x000fe20000000800 */
[----:B------:R-:W-:Y:S01]  /*35990*/  @P1 STG.E.U16 desc[UR8][R6.64], R22 ;  /* 0x0000001606001986 */ /* 0x000fe2000c101508 */
[----:B------:R-:W-:-:S03]  /*359a0*/  IMAD.WIDE R10, R21, 0x2, R2 ;  /* 0x00000002150a7825 */ /* 0x000fc600078e0202 */
[----:B------:R0:W-:Y:S01]  /*359b0*/  @P6 STG.E.U16 desc[UR8][R8.64], R17 ;  /* 0x0000001108006986 */ /* 0x0001e2000c101508 */
[----:B------:R-:W-:Y:S01]  /*359c0*/  ISETP.GE.AND P5, PT, R20, UR10, PT ;  /* 0x0000000a14007c0c */ /* 0x000fe2000bfa6270 */
[----:B------:R-:W-:Y:S02]  /*359d0*/  ULDC UR10, c[0x0][0x228] ;  /* 0x00008a00000a7ab9 */ /* 0x000fe40000000800 */
[----:B------:R1:W-:Y:S01]  /*359e0*/  @P2 STG.E.U16 desc[UR8][R10.64], R23 ;  /* 0x000000170a002986 */ /* 0x0003e2000c101508 */
[----:B------:R-:W-:Y:S01]  /*359f0*/  ISETP.LT.AND P2, PT, R29, UR10, !P4 ;  /* 0x0000000a1d007c0c */ /* 0x000fe2000e741270 */
[----:B------:R-:W-:Y:S02]  /*35a00*/  VIADD R4, R28, 0x27 ;  /* 0x000000271c047836 */ /* 0x000fe40000000000 */
[----:B0-----:R-:W2:Y:S01]  /*35a10*/  LDL.LU R17, [R1+0x44] ;  /* 0x0000440001117983 */ /* 0x001ea20000300800 */
        /* <DEDUP_REMOVED lines=8> */
[C---:B-1----:R-:W-:Y:S01]  /*35aa0*/  VIADD R10, R6.reuse, UR4 ;  /* 0x00000004060a7c36 */ /* 0x042fe20008000000 */
        /* <DEDUP_REMOVED lines=10> */
[----:B----4-:R1:W-:Y:S01]  /*35b50*/  @P6 STG.E.U16 desc[UR8][R8.64], R14 ;  /* 0x0000000e08006986 */ /* 0x0103e2000c101508 */
[----:B0-----:R-:W-:-:S03]  /*35b60*/  PRMT R20, R14, 0x7632, R20 ;  /* 0x000076320e147816 */ /* 0x001fc60000000014 */
[----:B-1----:R-:W4:Y:S01]  /*35b70*/  LDL.LU R14, [R1+0x48] ;  /* 0x00004800010e7983 */ /* 0x002f220000300800 */
[----:B------:R-:W-:Y:S01]  /*35b80*/  ISETP.LT.AND P3, PT, R19, UR6, !P3 ;  /* 0x0000000613007c0c */ /* 0x000fe2000df61270 */
[----:B------:R-:W-:Y:S01]  /*35b90*/  VIADD R4, R28, 0x29 ;  /* 0x000000291c047836 */ /* 0x000fe20000000000 */
[----:B------:R-:W-:Y:S01]  /*35ba0*/  ISETP.LT.AND P6, PT, R29, UR10, !P5 ;  /* 0x0000000a1d007c0c */ /* 0x000fe2000efc1270 */
[----:B------:R-:W-:Y:S01]  /*35bb0*/  ULDC UR6, c[0x0][0x22c] ;  /* 0x00008b0000067ab9 */ /* 0x000fe20000000800 */
        /* <DEDUP_REMOVED lines=10> */
[----:B------:R0:W-:Y:S01]  /*35c60*/  @P3 STG.E.U16 desc[UR8][R4.64], R20 ;  /* 0x0000001404003986 */ /* 0x0001e2000c101508 */
[----:B------:R-:W-:-:S02]  /*35c70*/  ULDC UR10, c[0x0][0x22c] ;  /* 0x00008b00000a7ab9 */ /* 0x000fc40000000800 */
[----:B------:R-:W-:-:S04]  /*35c80*/  IMAD.WIDE R8, R11, 0x2, R2 ;  /* 0x000000020b087825 */ /* 0x000fc800078e0202 */
[----:B------:R-:W-:-:S05]  /*35c90*/  VIADD R21, R28, 0x2a ;  /* 0x0000002a1c157836 */ /* 0x000fca0000000000 */
[----:B------:R-:W-:Y:S01]  /*35ca0*/  ISETP.GE.AND P3, PT, R21, UR4, PT ;  /* 0x0000000415007c0c */ /* 0x000fe2000bf66270 */
[----:B------:R-:W-:Y:S01]  /*35cb0*/  ULDC UR4, c[0x0][0x248] ;  /* 0x0000920000047ab9 */ /* 0x000fe20000000800 */
[----:B---3--:R-:W-:Y:S01]  /*35cc0*/  PRMT R10, R13, 0x7632, R10 ;  /* 0x000076320d0a7816 */ /* 0x008fe2000000000a */
[----:B------:R1:W-:Y:S04]  /*35cd0*/  @P6 STG.E.U16 desc[UR8][R6.64], R13 ;  /* 0x0000000d06006986 */ /* 0x0003e8000c101508 */
[----:B------:R3:W-:Y:S01]  /*35ce0*/  @P5 STG.E.U16 desc[UR8][R8.64], R10 ;  /* 0x0000000a08005986 */ /* 0x0007e2000c101508 */
[----:B------:R-:W-:Y:S01]  /*35cf0*/  ISETP.LT.AND P5, PT, R29, UR12, !P1 ;  /* 0x0000000c1d007c0c */ /* 0x000fe2000cfa1270 */
[----:B0-----:R-:W-:Y:S02]  /*35d00*/  VIADD R20, R28, 0x2b ;  /* 0x0000002b1c147836 */ /* 0x001fe40000000000 */
[----:B-1----:R-:W4:Y:S01]  /*35d10*/  LDL.LU R13, [R1+0x17c] ;  /* 0x00017c00010d7983 */ /* 0x002f220000300800 */
[----:B------:R-:W-:Y:S01]  /*35d20*/  VIADD R6, R11, UR4 ;  /* 0x000000040b067c36 */ /* 0x000fe20008000000 */
[----:B------:R-:W-:Y:S01]  /*35d30*/  ISETP.LT.AND P1, PT, R19, UR14, !P1 ;  /* 0x0000000e13007c0c */ /* 0x000fe2000cf21270 */
[----:B------:R-:W-:Y:S01]  /*35d40*/  ULDC UR4, c[0x0][0x248] ;  /* 0x0000920000047ab9 */ /* 0x000fe20000000800 */
[----:B------:R-:W-:Y:S01]  /*35d50*/  ISETP.LT.AND P6, PT, R29, UR16, !P2 ;  /* 0x000000101d007c0c */ /* 0x000fe2000d7c1270 */
[C---:B------:R-:W-:Y:S01]  /*35d60*/  IMAD.WIDE R4, R6.reuse, 0x2, R24 ;  /* 0x0000000206047825 */ /* 0x040fe200078e0218 */
[----:B------:R-:W-:Y:S01]  /*35d70*/  ISETP.LT.AND P2, PT, R19, UR18, !P2 ;  /* 0x0000001213007c0c */ /* 0x000fe2000d741270 */
[----:B------:R-:W-:Y:S01]  /*35d80*/  ULDC UR12, c[0x0][0x228] ;  /* 0x00008a00000c7ab9 */ /* 0x000fe20000000800 */
[----:B------:R-:W-:Y:S01]  /*35d90*/  ULDC UR14, c[0x0][0x228] ;  /* 0x00008a00000e7ab9 */ /* 0x000fe20000000800 */
[C---:B------:R-:W-:Y:S01]  /*35da0*/  VIADD R21, R6.reuse, UR6 ;  /* 0x0000000606157c36 */ /* 0x040fe20008000000 */
[----:B------:R-:W-:Y:S01]  /*35db0*/  ULDC UR6, c[0x0][0x22c] ;  /* 0x00008b0000067ab9 */ /* 0x000fe20000000800 */
[----:B------:R-:W-:Y:S01]  /*35dc0*/  IMAD.WIDE R6, R6, 0x2, R2 ;  /* 0x0000000206067825 */ /* 0x000fe200078e0202 */
[----:B------:R-:W-:Y:S01]  /*35dd0*/  ULDC UR16, c[0x0][0x228] ;  /* 0x00008a0000107ab9 */ /* 0x000fe20000000800 */
[----:B------:R-:W-:-:S02]  /*35de0*/  ULDC UR18, c[0x0][0x228] ;  /* 0x00008a0000127ab9 */ /* 0x000fc40000000800 */
[C---:B---3--:R-:W-:Y:S01]  /*35df0*/  IMAD.WIDE R8, R21.reuse, 0x2, R24 ;  /* 0x0000000215087825 */ /* 0x048fe200078e0218 */
[----:B--2---:R-:W-:Y:S01]  /*35e00*/  PRMT R23, R12, 0x7632, R23 ;  /* 0x000076320c177816 */ /* 0x004fe20000000017 */
[----:B------:R0:W-:Y:S02]  /*35e10*/  @P5 STG.E.U16 desc[UR8][R4.64], R12 ;  /* 0x0000000c04005986 */ /* 0x0001e4000c101508 */
[----:B------:R-:W-:Y:S01]  /*35e20*/  IMAD.WIDE R10, R21, 0x2, R2 ;  /* 0x00000002150a7825 */ /* 0x000fe200078e0202 */
[----:B------:R-:W-:Y:S01]  /*35e30*/  PRMT R22, R27, 0x7632, R22 ;  /* 0x000076321b167816 */ /* 0x000fe20000000016 */
[----:B0-----:R-:W2:Y:S01]  /*35e40*/  LDL.LU R12, [R1+0x4c] ;  /* 0x00004c00010c7983 */ /* 0x001ea20000300800 */
[----:B------:R-:W-:Y:S01]  /*35e50*/  ISETP.GE.AND P5, PT, R20, UR10, PT ;  /* 0x0000000a14007c0c */ /* 0x000fe2000bfa6270 */
[----:B------:R-:W-:Y:S02]  /*35e60*/  ULDC UR10, c[0x0][0x228] ;  /* 0x00008a00000a7ab9 */ /* 0x000fe40000000800 */
[----:B------:R-:W3:Y:S04]  /*35e70*/  LDL.LU R26, [R1+0x60] ;  /* 0x00006000011a7983 */ /* 0x000ee80000300800 */
[----:B------:R0:W-:Y:S04]  /*35e80*/  @P1 STG.E.U16 desc[UR8][R6.64], R23 ;  /* 0x0000001706001986 */ /* 0x0001e8000c101508 */
[----:B------:R-:W-:Y:S01]  /*35e90*/  @P6 STG.E.U16 desc[UR8][R8.64], R27 ;  /* 0x0000001b08006986 */ /* 0x000fe2000c101508 */
[----:B------:R-:W-:-:S03]  /*35ea0*/  VIADD R4, R28, 0x2c ;  /* 0x0000002c1c047836 */ /* 0x000fc60000000000 */
[----:B------:R1:W-:Y:S01]  /*35eb0*/  @P2 STG.E.U16 desc[UR8][R10.64], R22 ;  /* 0x000000160a002986 */ /* 0x0003e2000c101508 */
[----:B------:R-:W-:Y:S01]  /*35ec0*/  ISETP.LT.AND P2, PT, R29, UR10, !P4 ;  /* 0x0000000a1d007c0c */ /* 0x000fe2000e741270 */
[----:B------:R-:W-:Y:S01]  /*35ed0*/  ULDC UR10, c[0x0][0x228] ;  /* 0x00008a00000a7ab9 */ /* 0x000fe20000000800 */
[----:B0-----:R-:W-:Y:S01]  /*35ee0*/  VIADD R6, R21, UR4 ;  /* 0x0000000415067c36 */ /* 0x001fe20008000000 */
[----:B------:R-:W-:Y:S01]  /*35ef0*/  ISETP.GE.AND P1, PT, R4, UR6, PT ;  /* 0x0000000604007c0c */ /* 0x000fe2000bf26270 */
[----:B------:R-:W-:Y:S01]  /*35f00*/  ULDC UR4, c[0x0][0x248] ;  /* 0x0000920000047ab9 */ /* 0x000fe20000000800 */
[----:B------:R-:W-:Y:S01]  /*35f10*/  ISETP.LT.AND P4, PT, R19, UR12, !P4 ;  /* 0x0000000c13007c0c */ /* 0x000fe2000e781270 */
[C---:B------:R-:W-:Y:S01]  /*35f20*/  IMAD.WIDE R4, R6.reuse, 0x2, R24 ;  /* 0x0000000206047825 */ /* 0x040fe200078e0218 */
[----:B------:R-:W-:Y:S01]  /*35f30*/  ISETP.LT.AND P6, PT, R29, UR14, !P3 ;  /* 0x0000000e1d007c0c */ /* 0x000fe2000dfc1270 */
[----:B------:R-:W-:Y:S01]  /*35f40*/  ULDC UR6, c[0x0][0x228] ;  /* 0x00008a0000067ab9 */ /* 0x000fe20000000800 */
[----:B------:R-:W-:Y:S01]  /*35f50*/  ULDC UR12, c[0x0][0x228] ;  /* 0x00008a00000c7ab9 */ /* 0x000fe20000000800 */
[C---:B-1----:R-:W-:Y:S01]  /*35f60*/  VIADD R10, R6.reuse, UR4 ;  /* 0x00000004060a7c36 */ /* 0x042fe20008000000 */
[----:B------:R-:W-:Y:S01]  /*35f70*/  ULDC UR4, c[0x0][0x22c] ;  /* 0x00008b0000047ab9 */ /* 0x000fe20000000800 */
[----:B------:R-:W-:Y:S01]  /*35f80*/  IMAD.WIDE R6, R6, 0x2, R2 ;  /* 0x0000000206067825 */ /* 0x000fe200078e0202 */
[----:B------:R-:W-:-:S03]  /*35f90*/  ULDC UR14, c[0x0][0x228] ;  /* 0x00008a00000e7ab9 */ /* 0x000fc60000000800 */
[----:B------:R-:W-:Y:S01]  /*35fa0*/  IMAD.WIDE R8, R10, 0x2, R24 ;  /* 0x000000020a087825 */ /* 0x000fe200078e0218 */
[----:B------:R-:W-:Y:S01]  /*35fb0*/  PRMT R20, R0, 0x7632, R20 ;  /* 0x0000763200147816 */ /* 0x000fe20000000014 */
[----:B------:R0:W-:Y:S04]  /*35fc0*/  @P2 STG.E.U16 desc[UR8][R4.64], R0 ;  /* 0x0000000004002986 */ /* 0x0001e8000c101508 */
[----:B0-----:R-:W3:Y:S01]  /*35fd0*/  LDL.LU R0, [R1+0x50] ;  /* 0x0000500001007983 */ /* 0x001ee20000300800 */
[----:B------:R-:W-:-:S03]  /*35fe0*/  VIADD R11, R28, 0x2d ;  /* 0x0000002d1c0b7836 */ /* 0x000fc60000000000 */
[----:B------:R0:W-:Y:S04]  /*35ff0*/  @P4 STG.E.U16 desc[UR8][R6.64], R20 ;  /* 0x0000001406004986 */ /* 0x0001e8000c101508 */
[----:B------:R1:W-:Y:S01]  /*36000*/  @P6 STG.E.U16 desc[UR8][R8.64], R18 ;  /* 0x0000001208006986 */ /* 0x0003e2000c101508 */
[----:B------:R-:W-:Y:S01]  /*36010*/  ISETP.LT.AND P3, PT, R19, UR6, !P3 ;  /* 0x0000000613007c0c */ /* 0x000fe2000df61270 */
[----:B------:R-:W-:Y:S01]  /*36020*/  VIADD R4, R28, 0x2e ;  /* 0x0000002e1c047836 */ /* 0x000fe20000000000 */
[----:B0-----:R-:W-:Y:S01]  /*36030*/  PRMT R20, R18, 0x7632, R20 ;  /* 0x0000763212147816 */ /* 0x001fe20000000014 */
[----:B------:R-:W-:Y:S01]  /*36040*/  ULDC UR6, c[0x0][0x22c] ;  /* 0x00008b0000067ab9 */ /* 0x000fe20000000800 */
[----:B-1----:R-:W3:Y:S01]  /*36050*/  LDL.LU R18, [R1+0x64] ;  /* 0x0000640001127983 */ /* 0x002ee20000300800 */
        /* <DEDUP_REMOVED lines=22> */
[----:B0-----:R-:W3:Y:S01]  /*361c0*/  LDL.LU R17, [R1+0x54] ;  /* 0x0000540001117983 */ /* 0x001ee20000300800 */
[----:B------:R-:W-:Y:S01]  /*361d0*/  VIADD R6, R11, UR4 ;  /* 0x000000040b067c36 */ /* 0x000fe20008000000 */
[----:B------:R-:W-:Y:S02]  /*361e0*/  PRMT R22, R15, 0x7632, R22 ;  /* 0x000076320f167816 */ /* 0x000fe40000000016 */
[----:B----4-:R-:W-:Y:S01]  /*361f0*/  PRMT R23, R14, 0x7632, R23 ;  /* 0x000076320e177816 */ /* 0x010fe20000000017 */
[C---:B------:R-:W-:Y:S01]  /*36200*/  IMAD.WIDE R4, R6.reuse, 0x2, R24 ;  /* 0x0000000206047825 */ /* 0x040fe200078e0218 */
[----:B------:R-:W-:Y:S01]  /*36210*/  ISETP.LT.AND P1, PT, R19, UR14, !P1 ;  /* 0x0000000e13007c0c */ /* 0x000fe2000cf21270 */
[----:B------:R-:W-:Y:S01]  /*36220*/  ULDC UR4, c[0x0][0x248] ;  /* 0x0000920000047ab9 */ /* 0x000fe20000000800 */
[----:B------:R-:W-:Y:S01]  /*36230*/  ISETP.LT.AND P6, PT, R29, UR16, !P2 ;  /* 0x000000101d007c0c */ /* 0x000fe2000d7c1270 */
[C---:B------:R-:W-:Y:S01]  /*36240*/  VIADD R21, R6.reuse, UR6 ;  /* 0x0000000606157c36 */ /* 0x040fe20008000000 */
[----:B------:R0:W-:Y:S01]  /*36250*/  @P5 STG.E.U16 desc[UR8][R4.64], R15 ;  /* 0x0000000f04005986 */ /* 0x0001e2000c101508 */
[----:B------:R-:W-:Y:S01]  /*36260*/  IMAD.WIDE R6, R6, 0x2, R2 ;  /* 0x0000000206067825 */ /* 0x000fe200078e0202 */
[----:B------:R-:W-:Y:S01]  /*36270*/  ISETP.LT.AND P2, PT, R19, UR18, !P2 ;  /* 0x0000001213007c0c */ /* 0x000fe2000d741270 */
[----:B------:R-:W-:Y:S01]  /*36280*/  ULDC UR6, c[0x0][0x22c] ;  /* 0x00008b0000067ab9 */ /* 0x000fe20000000800 */
[----:B------:R-:W-:Y:S01]  /*36290*/  ULDC UR14, c[0x0][0x228] ;  /* 0x00008a00000e7ab9 */ /* 0x000fe20000000800 */
[----:B-1----:R-:W-:Y:S01]  /*362a0*/  IMAD.WIDE R8, R21, 0x2, R24 ;  /* 0x0000000215087825 */ /* 0x002fe200078e0218 */
[----:B------:R-:W-:Y:S01]  /*362b0*/  ULDC UR16, c[0x0][0x228] ;  /* 0x00008a0000107ab9 */ /* 0x000fe20000000800 */
[----:B------:R-:W-:Y:S01]  /*362c0*/  ULDC UR18, c[0x0][0x228] ;  /* 0x00008a0000127ab9 */ /* 0x000fe20000000800 */
[----:B0-----:R-:W4:Y:S04]  /*362d0*/  LDL.LU R15, [R1+0x68] ;  /* 0x00006800010f7983 */ /* 0x001f280000300800 */
[----:B------:R-:W-:Y:S04]  /*362e0*/  @P1 STG.E.U16 desc[UR8][R6.64], R22 ;  /* 0x0000001606001986 */ /* 0x000fe8000c101508 */
[----:B------:R0:W-:Y:S04]  /*362f0*/  @P6 STG.E.U16 desc[UR8][R8.64], R14 ;  /* 0x0000000e08006986 */ /* 0x0001e8000c101508 */
[----:B0-----:R-:W4:Y:S01]  /*36300*/  LDL.LU R14, [R1+0x58] ;  /* 0x00005800010e7983 */ /* 0x001f220000300800 */
[----:B------:R-:W-:-:S02]  /*36310*/  VIADD R20, R28, 0x30 ;  /* 0x000000301c147836 */ /* 0x000fc40000000000 */
[----:B------:R-:W-:-:S03]  /*36320*/  IMAD.WIDE R10, R21, 0x2, R2 ;  /* 0x00000002150a7825 */ /* 0x000fc600078e0202 */
[----:B------:R-:W-:Y:S01]  /*36330*/  ISETP.GE.AND P5, PT, R20, UR10, PT ;  /* 0x0000000a14007c0c */ /* 0x000fe2000bfa6270 */
[----:B------:R-:W-:Y:S01]  /*36340*/  ULDC UR10, c[0x0][0x228] ;  /* 0x00008a00000a7ab9 */ /* 0x000fe20000000800 */
[----:B------:R0:W-:Y:S01]  /*36350*/  @P2 STG.E.U16 desc[UR8][R10.64], R23 ;  /* 0x000000170a002986 */ /* 0x0001e2000c101508 */
[----:B------:R-:W-:Y:S01]  /*36360*/  ISETP.LT.AND P2, PT, R29, UR10, !P4 ;  /* 0x0000000a1d007c0c */ /* 0x000fe2000e741270 */
[----:B------:R-:W-:Y:S02]  /*36370*/  VIADD R4, R28, 0x31 ;  /* 0x000000311c047836 */ /* 0x000fe40000000000 */
[----:B------:R-:W-:Y:S01]  /*36380*/  VIADD R6, R21, UR4 ;  /* 0x0000000415067c36 */ /* 0x000fe20008000000 */
[----:B------:R-:W-:Y:S01]  /*36390*/  PRMT R20, R13, 0x7632, R20 ;  /* 0x000076320d147816 */ /* 0x000fe20000000014 */
[----:B------:R-:W-:Y:S01]  /*363a0*/  ULDC UR4, c[0x0][0x248] ;  /* 0x0000920000047ab9 */ /* 0x000fe20000000800 */
[----:B------:R-:W-:Y:S01]  /*363b0*/  ISETP.GE.AND P1, PT, R4, UR6, PT ;  /* 0x0000000604007c0c */ /* 0x000fe2000bf26270 */
[C---:B------:R-:W-:Y:S01]  /*363c0*/  IMAD.WIDE R4, R6.reuse, 0x2, R24 ;  /* 0x0000000206047825 */ /* 0x040fe200078e0218 */
[----:B------:R-:W-:Y:S01]  /*363d0*/  ISETP.LT.AND P4, PT, R19, UR12, !P4 ;  /* 0x0000000c13007c0c */ /* 0x000fe2000e781270 */
[----:B------:R-:W-:Y:S01]  /*363e0*/  ULDC UR6, c[0x0][0x228] ;  /* 0x00008a0000067ab9 */ /* 0x000fe20000000800 */
[----:B------:R-:W-:Y:S01]  /*363f0*/  ISETP.LT.AND P6, PT, R29, UR14, !P3 ;  /* 0x0000000e1d007c0c */ /* 0x000fe2000dfc1270 */
[C---:B0-----:R-:W-:Y:S01]  /*36400*/  VIADD R10, R6.reuse, UR4 ;  /* 0x00000004060a7c36 */ /* 0x041fe20008000000 */
[----:B------:R-:W-:Y:S01]  /*36410*/  ULDC UR10, c[0x0][0x228] ;  /* 0x00008a00000a7ab9 */ /* 0x000fe20000000800 */
[----:B------:R0:W-:Y:S01]  /*36420*/  @P2 STG.E.U16 desc[UR8][R4.64], R13 ;  /* 0x0000000d04002986 */ /* 0x0001e2000c101508 */
[----:B------:R-:W-:Y:S01]  /*36430*/  IMAD.WIDE R6, R6, 0x2, R2 ;  /* 0x0000000206067825 */ /* 0x000fe200078e0202 */
[----:B------:R-:W-:Y:S01]  /*36440*/  ULDC UR4, c[0x0][0x22c] ;  /* 0x00008b0000047ab9 */ /* 0x000fe20000000800 */
[----:B------:R-:W-:Y:S01]  /*36450*/  ULDC UR12, c[0x0][0x228] ;  /* 0x00008a00000c7ab9 */ /* 0x000fe20000000800 */
[----:B------:R-:W-:Y:S01]  /*36460*/  ULDC UR14, c[0x0][0x228] ;  /* 0x00008a00000e7ab9 */ /* 0x000fe20000000800 */
[----:B0-----:R-:W4:Y:S01]  /*36470*/  LDL.LU R13, [R1+0x6c] ;  /* 0x00006c00010d7983 */ /* 0x001f220000300800 */
[----:B------:R-:W-:Y:S01]  /*36480*/  IMAD.WIDE R8, R10, 0x2, R24 ;  /* 0x000000020a087825 */ /* 0x000fe200078e0218 */
[----:B------:R-:W-:Y:S01]  /*36490*/  ISETP.LT.AND P3, PT, R19, UR6, !P3 ;  /* 0x0000000613007c0c */ /* 0x000fe2000df61270 */
[----:B------:R-:W-:-:S02]  /*364a0*/  ULDC UR6, c[0x0][0x22c] ;  /* 0x00008b0000067ab9 */ /* 0x000fc40000000800 */
[C---:B------:R-:W-:Y:S01]  /*364b0*/  VIADD R11, R28.reuse, 0x32 ;  /* 0x000000321c0b7836 */ /* 0x040fe20000000000 */
[----:B------:R0:W-:Y:S01]  /*364c0*/  @P4 STG.E.U16 desc[UR8][R6.64], R20 ;  /* 0x0000001406004986 */ /* 0x0001e2000c101508 */
[----:B------:R-:W-:-:S03]  /*364d0*/  VIADD R4, R28, 0x33 ;  /* 0x000000331c047836 */ /* 0x000fc60000000000 */
[----:B------:R-:W-:Y:S01]  /*364e0*/  ISETP.GE.AND P2, PT, R11, UR4, PT ;  /* 0x000000040b007c0c */ /* 0x000fe2000bf46270 */
[----:B------:R-:W-:Y:S01]  /*364f0*/  ULDC UR4, c[0x0][0x248] ;  /* 0x0000920000047ab9 */ /* 0x000fe20000000800 */
[----:B--2---:R1:W-:Y:S01]  /*36500*/  @P6 STG.E.U16 desc[UR8][R8.64], R12 ;  /* 0x0000000c08006986 */ /* 0x0043e2000c101508 */
[----:B------:R-:W-:Y:S02]  /*36510*/  PRMT R5, R12, 0x7632, R5 ;  /* 0x000076320c057816 */ /* 0x000fe40000000005 */
[----:B------:R-:W-:Y:S01]  /*36520*/  ISETP.LT.AND P6, PT, R29, UR10, !P5 ;  /* 0x0000000a1d007c0c */ /* 0x000fe2000efc1270 */
[----:B0-----:R-:W-:Y:S01]  /*36530*/  IMAD.WIDE R6, R10, 0x2, R2 ;  /* 0x000000020a067825 */ /* 0x001fe200078e0202 */
[----:B------:R-:W-:Y:S01]  /*36540*/  ISETP.LT.AND P5, PT, R19, UR12, !P5 ;  /* 0x0000000c13007c0c */ /* 0x000fe2000efa1270 */
[----:B------:R-:W-:Y:S01]  /*36550*/  ULDC UR12, c[0x0][0x228] ;  /* 0x00008a00000c7ab9 */ /* 0x000fe20000000800 */
[----:B------:R-:W-:Y:S01]  /*36560*/  ISETP.GE.AND P4, PT, R4, UR6, PT ;  /* 0x0000000604007c0c */ /* 0x000fe2000bf86270 */
[----:B------:R-:W-:Y:S01]  /*36570*/  VIADD R4, R10, UR4 ;  /* 0x000000040a047c36 */ /* 0x000fe20008000000 */
[----:B-1----:R-:W2:Y:S03]  /*36580*/  LDL.LU R12, [R1+0x5c] ;  /* 0x00005c00010c7983 */ /* 0x002ea60000300800 */
[----:B------:R-:W-:Y:S01]  /*36590*/  IMAD.WIDE R8, R4, 0x2, R24 ;  /* 0x0000000204087825 */ /* 0x000fe200078e0218 */
[----:B---3--:R-:W-:Y:S01]  /*365a0*/  PRMT R21, R26, 0x7632, R21 ;  /* 0x000076321a157816 */ /* 0x008fe20000000015 */
[----:B------:R-:W-:Y:S01]  /*365b0*/  ULDC UR4, c[0x0][0x22c] ;  /* 0x00008b0000047ab9 */ /* 0x000fe20000000800 */
[----:B------:R0:W-:Y:S01]  /*365c0*/  @P3 STG.E.U16 desc[UR8][R6.64], R5 ;  /* 0x0000000506003986 */ /* 0x0001e2000c101508 */
[----:B------:R-:W-:Y:S01]  /*365d0*/  IMAD.WIDE R10, R4, 0x2, R2 ;  /* 0x00000002040a7825 */ /* 0x000fe200078e0202 */
[----:B------:R-:W-:Y:S01]  /*365e0*/  ULDC UR6, c[0x0][0x248] ;  /* 0x0000920000067ab9 */ /* 0x000fe20000000800 */
[----:B------:R-:W-:-:S02]  /*365f0*/  ULDC UR10, c[0x0][0x22c] ;  /* 0x00008b00000a7ab9 */ /* 0x000fc40000000800 */
[----:B------:R-:W-:Y:S01]  /*36600*/  VIADD R20, R28, 0x34 ;  /* 0x000000341c147836 */ /* 0x000fe20000000000 */
[----:B------:R-:W-:Y:S04]  /*36610*/  @P6 STG.E.U16 desc[UR8][R8.64], R26 ;  /* 0x0000001a08006986 */ /* 0x000fe8000c101508 */
[----:B------:R1:W-:Y:S01]  /*36620*/  @P5 STG.E.U16 desc[UR8][R10.64], R21 ;  /* 0x000000150a005986 */ /* 0x0003e2000c101508 */
[----:B------:R-:W-:Y:S01]  /*36630*/  ISETP.LT.AND P5, PT, R29, UR12, !P1 ;  /* 0x0000000c1d007c0c */ /* 0x000fe2000cfa1270 */
[----:B------:R-:W-:Y:S01]  /*36640*/  ULDC UR12, c[0x0][0x228] ;  /* 0x00008a00000c7ab9 */ /* 0x000fe20000000800 */
[----:B------:R-:W-:Y:S01]  /*36650*/  ISETP.GE.AND P3, PT, R20, UR4, PT ;  /* 0x0000000414007c0c */ /* 0x000fe2000bf66270 */
[----:B------:R-:W-:Y:S01]  /*36660*/  ULDC UR4, c[0x0][0x248] ;  /* 0x0000920000047ab9 */ /* 0x000fe20000000800 */
[----:B------:R-:W3:Y:S01]  /*36670*/  LDL.LU R27, [R1+0x80] ;  /* 0x00008000011b7983 */ /* 0x000ee20000300800 */
[----:B0-----:R-:W-:Y:S01]  /*36680*/  VIADD R6, R4, UR4 ;  /* 0x0000000404067c36 */ /* 0x001fe20008000000 */
[----:B------:R-:W-:-:S02]  /*36690*/  ISETP.LT.AND P1, PT, R19, UR14, !P1 ;  /* 0x0000000e13007c0c */ /* 0x000fc4000cf21270 */
        /* <DEDUP_REMOVED lines=8> */
[----:B------:R-:W-:Y:S01]  /*36720*/  ULDC UR16, c[0x0][0x228] ;  /* 0x00008a0000107ab9 */ /* 0x000fe20000000800 */
[----:B------:R-:W-:Y:S02]  /*36730*/  ULDC UR18, c[0x0][0x228] ;  /* 0x00008a0000127ab9 */ /* 0x000fe40000000800 */
[----:B------:R-:W-:-:S04]  /*36740*/  IMAD.WIDE R8, R21, 0x2, R24 ;  /* 0x0000000215087825 */ /* 0x000fc800078e0218 */
[----:B------:R-:W-:Y:S01]  /*36750*/  VIADD R20, R28, 0x35 ;  /* 0x000000351c147836 */ /* 0x000fe20000000000 */
[----:B------:R-:W-:Y:S01]  /*36760*/  PRMT R23, R0, 0x7632, R23 ;  /* 0x0000763200177816 */ /* 0x000fe20000000017 */
[----:B------:R0:W-:Y:S04]  /*36770*/  @P5 STG.E.U16 desc[UR8][R4.64], R0 ;  /* 0x0000000004005986 */ /* 0x0001e8000c101508 */
[----:B0-----:R-:W3:Y:S01]  /*36780*/  LDL.LU R0, [R1+0x70] ;  /* 0x0000700001007983 */ /* 0x001ee20000300800 */
[----:B------:R-:W-:-:S03]  /*36790*/  IMAD.WIDE R10, R21, 0x2, R2 ;  /* 0x00000002150a7825 */ /* 0x000fc600078e0202 */
[----:B------:R-:W-:Y:S01]  /*367a0*/  @P1 STG.E.U16 desc[UR8][R6.64], R23 ;  /* 0x0000001706001986 */ /* 0x000fe2000c101508 */
[----:B------:R-:W-:Y:S01]  /*367b0*/  ISETP.GE.AND P5, PT, R20, UR10, PT ;  /* 0x0000000a14007c0c */ /* 0x000fe2000bfa6270 */
[----:B------:R-:W-:Y:S01]  /*367c0*/  ULDC UR10, c[0x0][0x228] ;  /* 0x00008a00000a7ab9 */ /* 0x000fe20000000800 */
[----:B------:R-:W-:Y:S01]  /*367d0*/  PRMT R22, R18, 0x7632, R22 ;  /* 0x0000763212167816 */ /* 0x000fe20000000016 */
[----:B------:R0:W-:Y:S01]  /*367e0*/  @P6 STG.E.U16 desc[UR8][R8.64], R18 ;  /* 0x0000001208006986 */ /* 0x0001e2000c101508 */
[----:B------:R-:W-:-:S03]  /*367f0*/  VIADD R4, R28, 0x36 ;  /* 0x000000361c047836 */ /* 0x000fc60000000000 */
[----:B------:R1:W-:Y:S01]  /*36800*/  @P2 STG.E.U16 desc[UR8][R10.64], R22 ;  /* 0x000000160a002986 */ /* 0x0003e2000c101508 */
[----:B------:R-:W-:Y:S01]  /*36810*/  ISETP.LT.AND P2, PT, R29, UR10, !P4 ;  /* 0x0000000a1d007c0c */ /* 0x000fe2000e741270 */
[----:B------:R-:W-:Y:S02]  /*36820*/  ULDC UR10, c[0x0][0x228] ;  /* 0x00008a00000a7ab9 */ /* 0x000fe40000000800 */
[----:B0-----:R-:W3:Y:S01]  /*36830*/  LDL.LU R18, [R1+0x84] ;  /* 0x0000840001127983 */ /* 0x001ee20000300800 */
[----:B------:R-:W-:Y:S01]  /*36840*/  VIADD R6, R21, UR4 ;  /* 0x0000000415067c36 */ /* 0x000fe20008000000 */
[----:B------:R-:W-:Y:S01]  /*36850*/  ISETP.GE.AND P1, PT, R4, UR6, PT ;  /* 0x0000000604007c0c */ /* 0x000fe2000bf26270 */
[----:B------:R-:W-:Y:S01]  /*36860*/  ULDC UR4, c[0x0][0x248] ;  /* 0x0000920000047ab9 */ /* 0x000fe20000000800 */
[----:B------:R-:W-:Y:S01]  /*36870*/  ISETP.LT.AND P4, PT, R19, UR12, !P4 ;  /* 0x0000000c13007c0c */ /* 0x000fe2000e781270 */
[C---:B------:R-:W-:Y:S01]  /*36880*/  IMAD.WIDE R4, R6.reuse, 0x2, R24 ;  /* 0x0000000206047825 */ /* 0x040fe200078e0218 */
[----:B------:R-:W-:Y:S01]  /*36890*/  ISETP.LT.AND P6, PT, R29, UR14, !P3 ;  /* 0x0000000e1d007c0c */ /* 0x000fe2000dfc1270 */
[----:B------:R-:W-:Y:S01]  /*368a0*/  ULDC UR6, c[0x0][0x228] ;  /* 0x00008a0000067ab9 */ /* 0x000fe20000000800 */
[----:B------:R-:W-:Y:S01]  /*368b0*/  ULDC UR12, c[0x0][0x228] ;  /* 0x00008a00000c7ab9 */ /* 0x000fe20000000800 */
[----:B------:R-:W-:Y:S01]  /*368c0*/  PRMT R20, R17, 0x7632, R20 ;  /* 0x0000763211147816 */ /* 0x000fe20000000014 */
[----:B------:R0:W-:Y:S01]  /*368d0*/  @P2 STG.E.U16 desc[UR8][R4.64], R17 ;  /* 0x0000001104002986 */ /* 0x0001e2000c101508 */
[----:B-1----:R-:W-:Y:S01]  /*368e0*/  VIADD R10, R6, UR4 ;  /* 0x00000004060a7c36 */ /* 0x002fe20008000000 */
[----:B------:R-:W-:Y:S01]  /*368f0*/  ULDC UR4, c[0x0][0x22c] ;  /* 0x00008b0000047ab9 */ /* 0x000fe20000000800 */
[----:B------:R-:W-:Y:S01]  /*36900*/  VIADD R11, R28, 0x37 ;  /* 0x000000371c0b7836 */ /* 0x000fe20000000000 */
[----:B------:R-:W-:Y:S01]  /*36910*/  ULDC UR14, c[0x0][0x228] ;  /* 0x00008a00000e7ab9 */ /* 0x000fe20000000800 */
[----:B0-----:R-:W3:Y:S01]  /*36920*/  LDL.LU R17, [R1+0x74] ;  /* 0x0000740001117983 */ /* 0x001ee20000300800 */
[----:B------:R-:W-:-:S04]  /*36930*/  IMAD.WIDE R6, R6, 0x2, R2 ;  /* 0x0000000206067825 */ /* 0x000fc800078e0202 */
[----:B------:R-:W-:Y:S01]  /*36940*/  IMAD.WIDE R8, R10, 0x2, R24 ;  /* 0x000000020a087825 */ /* 0x000fe200078e0218 */
[----:B------:R0:W-:Y:S01]  /*36950*/  @P4 STG.E.U16 desc[UR8][R6.64], R20 ;  /* 0x0000001406004986 */ /* 0x0001e2000c101508 */
[----:B------:R-:W-:Y:S01]  /*36960*/  ISETP.LT.AND P3, PT, R19, UR6, !P3 ;  /* 0x0000000613007c0c */ /* 0x000fe2000df61270 */
[----:B------:R-:W-:Y:S01]  /*36970*/  ULDC UR6, c[0x0][0x22c] ;  /* 0x00008b0000067ab9 */ /* 0x000fe20000000800 */
[----:B------:R-:W-:Y:S01]  /*36980*/  ISETP.GE.AND P2, PT, R11, UR4, PT ;  /* 0x000000040b007c0c */ /* 0x000fe2000bf46270 */
[----:B------:R-:W-:Y:S01]  /*36990*/  VIADD R4, R28, 0x38 ;  /* 0x000000381c047836 */ /* 0x000fe20000000000 */
[----:B------:R-:W-:Y:S02]  /*369a0*/  ULDC UR4, c[0x0][0x248] ;  /* 0x0000920000047ab9 */ /* 0x000fe40000000800 */
[----:B------:R-:W-:Y:S01]  /*369b0*/  VIADD R11, R10, UR4 ;  /* 0x000000040a0b7c36 */ /* 0x000fe20008000000 */
[----:B------:R-:W-:Y:S01]  /*369c0*/  ULDC UR4, c[0x0][0x22c] ;  /* 0x00008b0000047ab9 */ /* 0x000fe20000000800 */
[----:B------:R-:W-:Y:S01]  /*369d0*/  ISETP.GE.AND P4, PT, R4, UR6, PT ;  /* 0x0000000604007c0c */ /* 0x000fe2000bf86270 */
[----:B------:R-:W-:Y:S01]  /*369e0*/  IMAD.WIDE R4, R10, 0x2, R2 ;  /* 0x000000020a047825 */ /* 0x000fe200078e0202 */
[----:B------:R-:W-:-:S03]  /*369f0*/  ULDC UR6, c[0x0][0x248] ;  /* 0x0000920000067ab9 */ /* 0x000fc60000000800 */
[----:B0-----:R-:W-:Y:S01]  /*36a00*/  IMAD.WIDE R6, R11, 0x2, R24 ;  /* 0x000000020b067825 */ /* 0x001fe200078e0218 */
[----:B----4-:R0:W-:Y:S01]  /*36a10*/  @P6 STG.E.U16 desc[UR8][R8.64], R15 ;  /* 0x0000000f08006986 */ /* 0x0101e2000c101508 */
[----:B------:R-:W-:Y:S02]  /*36a20*/  PRMT R20, R15, 0x7632, R20 ;  /* 0x000076320f147816 */ /* 0x000fe40000000014 */
[----:B------:R-:W-:Y:S01]  /*36a30*/  ISETP.LT.AND P6, PT, R29, UR10, !P5 ;  /* 0x0000000a1d007c0c */ /* 0x000fe2000efc1270 */
[----:B------:R-:W-:Y:S01]  /*36a40*/  VIADD R21, R28, 0x39 ;  /* 0x000000391c157836 */ /* 0x000fe20000000000 */
[----:B0-----:R-:W4:Y:S04]  /*36a50*/  LDL.LU R15, [R1+0x88] ;  /* 0x00008800010f7983 */ /* 0x001f280000300800 */
[----:B------:R-:W-:Y:S01]  /*36a60*/  @P3 STG.E.U16 desc[UR8][R4.64], R20 ;  /* 0x0000001404003986 */ /* 0x000fe2000c101508 */
[----:B------:R-:W-:-:S06]  /*36a70*/  PRMT R10, R14, 0x7632, R10 ;  /* 0x000076320e0a7816 */ /* 0x000fcc000000000a */
[----:B------:R0:W-:Y:S01]  /*36a80*/  @P6 STG.E.U16 desc[UR8][R6.64], R14 ;  /* 0x0000000e06006986 */ /* 0x0001e2000c101508 */
[----:B------:R-:W-:Y:S01]  /*36a90*/  IMAD.WIDE R8, R11, 0x2, R2 ;  /* 0x000000020b087825 */ /* 0x000fe200078e0202 */
[----:B------:R-:W-:Y:S02]  /*36aa0*/  ULDC UR10, c[0x0][0x22c] ;  /* 0x00008b00000a7ab9 */ /* 0x000fe40000000800 */
[----:B0-----:R-:W4:Y:S01]  /*36ab0*/  LDL.LU R14, [R1+0x78] ;  /* 0x00007800010e7983 */ /* 0x001f220000300800 */
[----:B------:R-:W-:Y:S01]  /*36ac0*/  ISETP.LT.AND P5, PT, R19, UR12, !P5 ;  /* 0x0000000c13007c0c */ /* 0x000fe2000efa1270 */
[----:B------:R-:W-:Y:S01]  /*36ad0*/  ULDC UR12, c[0x0][0x228] ;  /* 0x00008a00000c7ab9 */ /* 0x000fe20000000800 */
[----:B------:R-:W-:Y:S01]  /*36ae0*/  ISETP.GE.AND P3, PT, R21, UR4, PT ;  /* 0x0000000415007c0c */ /* 0x000fe2000bf66270 */
[----:B------:R-:W-:Y:S02]  /*36af0*/  ULDC UR4, c[0x0][0x248] ;  /* 0x0000920000047ab9 */ /* 0x000fe40000000800 */
[----:B------:R-:W-:Y:S01]  /*36b00*/  VIADD R6, R11, UR4 ;  /* 0x000000040b067c36 */ /* 0x000fe20008000000 */
[----:B------:R-:W-:-:S02]  /*36b10*/  ISETP.LT.AND P6, PT, R29, UR16, !P2 ;  /* 0x000000101d007c0c */ /* 0x000fc4000d7c1270 */
[----:B------:R-:W-:-:S05]  /*36b20*/  PRMT R22, R13, 0x7632, R22 ;  /* 0x000076320d167816 */ /* 0x000fca0000000016 */
[----:B------:R-:W-:Y:S01]  /*36b30*/  @P5 STG.E.U16 desc[UR8][R8.64], R10 ;  /* 0x0000000a08005986 */ /* 0x000fe2000c101508 */
[----:B------:R-:W-:Y:S01]  /*36b40*/  ISETP.LT.AND P5, PT, R29, UR12, !P1 ;  /* 0x0000000c1d007c0c */ /* 0x000fe2000cfa1270 */
[C---:B------:R-:W-:Y:S01]  /*36b50*/  IMAD.WIDE R4, R6.reuse, 0x2, R24 ;  /* 0x0000000206047825 */ /* 0x040fe200078e0218 */
[C---:B------:R-:W-:Y:S01]  /*36b60*/  ISETP.LT.AND P1, PT, R19.reuse, UR14, !P1 ;  /* 0x0000000e13007c0c */ /* 0x040fe2000cf21270 */
[----:B------:R-:W-:Y:S02]  /*36b70*/  ULDC UR4, c[0x0][0x248] ;  /* 0x0000920000047ab9 */ /* 0x000fe40000000800 */
[----:B------:R-:W-:Y:S01]  /*36b80*/  VIADD R21, R6, UR6 ;  /* 0x0000000606157c36 */ /* 0x000fe20008000000 */
[----:B------:R-:W-:Y:S01]  /*36b90*/  ISETP.LT.AND P2, PT, R19, UR18, !P2 ;  /* 0x0000001213007c0c */ /* 0x000fe2000d741270 */
[----:B------:R-:W-:Y:S01]  /*36ba0*/  VIADD R20, R28, 0x3a ;  /* 0x0000003a1c147836 */ /* 0x000fe20000000000 */
[----:B------:R-:W-:Y:S01]  /*36bb0*/  ULDC UR12, c[0x0][0x228] ;  /* 0x00008a00000c7ab9 */ /* 0x000fe20000000800 */
[----:B------:R-:W-:-:S04]  /*36bc0*/  ULDC UR16, c[0x0][0x228] ;  /* 0x00008a0000107ab9 */ /* 0x000fc80000000800 */
[----:B------:R0:W-:Y:S01]  /*36bd0*/  @P5 STG.E.U16 desc[UR8][R4.64], R13 ;  /* 0x0000000d04005986 */ /* 0x0001e2000c101508 */
[----:B------:R-:W-:Y:S01]  /*36be0*/  IMAD.WIDE R6, R6, 0x2, R2 ;  /* 0x0000000206067825 */ /* 0x000fe200078e0202 */
[----:B------:R-:W-:Y:S01]  /*36bf0*/  ULDC UR14, c[0x0][0x228] ;  /* 0x00008a00000e7ab9 */ /* 0x000fe20000000800 */
[----:B------:R-:W-:Y:S01]  /*36c00*/  ULDC UR6, c[0x0][0x22c] ;  /* 0x00008b0000067ab9 */ /* 0x000fe20000000800 */
[----:B------:R-:W-:Y:S01]  /*36c10*/  ULDC UR18, c[0x0][0x228] ;  /* 0x00008a0000127ab9 */ /* 0x000fe20000000800 */
[----:B0-----:R-:W4:Y:S01]  /*36c20*/  LDL.LU R13, [R1+0x8c] ;  /* 0x00008c00010d7983 */ /* 0x001f220000300800 */
[C---:B------:R-:W-:Y:S01]  /*36c30*/  IMAD.WIDE R8, R21.reuse, 0x2, R24 ;  /* 0x0000000215087825 */ /* 0x040fe200078e0218 */
[----:B--2---:R-:W-:Y:S02]  /*36c40*/  PRMT R23, R12, 0x7632, R23 ;  /* 0x000076320c177816 */ /* 0x004fe40000000017 */
[----:B------:R-:W-:Y:S04]  /*36c50*/  @P1 STG.E.U16 desc[UR8][R6.64], R22 ;  /* 0x0000001606001986 */ /* 0x000fe8000c101508 */
[----:B------:R0:W-:Y:S01]  /*36c60*/  @P6 STG.E.U16 desc[UR8][R8.64], R12 ;  /* 0x0000000c08006986 */ /* 0x0001e2000c101508 */
[----:B------:R-:W-:Y:S01]  /*36c70*/  IMAD.WIDE R10, R21, 0x2, R2 ;  /* 0x00000002150a7825 */ /* 0x000fe200078e0202 */
[----:B------:R-:W-:Y:S01]  /*36c80*/  ISETP.GE.AND P5, PT, R20, UR10, PT ;  /* 0x0000000a14007c0c */ /* 0x000fe2000bfa6270 */
[----:B------:R-:W-:Y:S01]  /*36c90*/  ULDC UR10, c[0x0][0x228] ;  /* 0x00008a00000a7ab9 */ /* 0x000fe20000000800 */
[----:B0-----:R-:W2:Y:S01]  /*36ca0*/  LDL.LU R12, [R1+0x7c] ;  /* 0x00007c00010c7983 */ /* 0x001ea20000300800 */
[----:B------:R-:W-:-:S03]  /*36cb0*/  VIADD R4, R28, 0x3b ;  /* 0x0000003b1c047836 */ /* 0x000fc60000000000 */
[----:B------:R0:W-:Y:S01]  /*36cc0*/  @P2 STG.E.U16 desc[UR8][R10.64], R23 ;  /* 0x000000170a002986 */ /* 0x0001e2000c101508 */
[----:B------:R-:W-:Y:S01]  /*36cd0*/  ISETP.LT.AND P2, PT, R29, UR10, !P4 ;  /* 0x0000000a1d007c0c */ /* 0x000fe2000e741270 */
[----:B------:R-:W-:Y:S01]  /*36ce0*/  VIADD R6, R21, UR4 ;  /* 0x0000000415067c36 */ /* 0x000fe20008000000 */
[----:B------:R-:W-:Y:S01]  /*36cf0*/  ISETP.LT.AND P4, PT, R19, UR12, !P4 ;  /* 0x0000000c13007c0c */ /* 0x000fe2000e781270 */
[----:B------:R-:W-:Y:S01]  /*36d00*/  ULDC UR4, c[0x0][0x248] ;  /* 0x0000920000047ab9 */ /* 0x000fe20000000800 */
[----:B------:R-:W-:Y:S01]  /*36d10*/  ISETP.LT.AND P6, PT, R29, UR14, !P3 ;  /* 0x0000000e1d007c0c */ /* 0x000fe2000dfc1270 */
[----:B------:R-:W-:Y:S01]  /*36d20*/  ULDC UR10, c[0x0][0x228] ;  /* 0x00008a00000a7ab9 */ /* 0x000fe20000000800 */
[----:B------:R-:W-:Y:S01]  /*36d30*/  ISETP.GE.AND P1, PT, R4, UR6, PT ;  /* 0x0000000604007c0c */ /* 0x000fe2000bf26270 */
[C---:B------:R-:W-:Y:S01]  /*36d40*/  IMAD.WIDE R4, R6.reuse, 0x2, R24 ;  /* 0x0000000206047825 */ /* 0x040fe200078e0218 */
[----:B---3--:R-:W-:Y:S01]  /*36d50*/  PRMT R20, R27, 0x7632, R20 ;  /* 0x000076321b147816 */ /* 0x008fe20000000014 */
[----:B------:R-:W-:Y:S01]  /*36d60*/  ULDC UR6, c[0x0][0x228] ;  /* 0x00008a0000067ab9 */ /* 0x000fe20000000800 */
[----:B------:R-:W-:Y:S01]  /*36d70*/  ULDC UR12, c[0x0][0x228] ;  /* 0x00008a00000c7ab9 */ /* 0x000fe20000000800 */
[C---:B0-----:R-:W-:Y:S01]  /*36d80*/  VIADD R11, R6.reuse, UR4 ;  /* 0x00000004060b7c36 */ /* 0x041fe20008000000 */
[----:B------:R-:W-:Y:S01]  /*36d90*/  ULDC UR4, c[0x0][0x22c] ;  /* 0x00008b0000047ab9 */ /* 0x000fe20000000800 */
[----:B------:R-:W-:Y:S01]  /*36da0*/  IMAD.WIDE R6, R6, 0x2, R2 ;  /* 0x0000000206067825 */ /* 0x000fe200078e0202 */
[----:B------:R0:W-:Y:S01]  /*36db0*/  @P2 STG.E.U16 desc[UR8][R4.64], R27 ;  /* 0x0000001b04002986 */ /* 0x0001e2000c101508 */
[----:B------:R-:W-:-:S02]  /*36dc0*/  ULDC UR14, c[0x0][0x228] ;  /* 0x00008a00000e7ab9 */ /* 0x000fc40000000800 */
[----:B------:R-:W-:Y:S01]  /*36dd0*/  IMAD.WIDE R8, R11, 0x2, R24 ;  /* 0x000000020b087825 */ /* 0x000fe200078e0218 */
[----:B------:R1:W-:Y:S04]  /*36de0*/  @P4 STG.E.U16 desc[UR8][R6.64], R20 ;  /* 0x0000001406004986 */ /* 0x0003e8000c101508 */
[----:B0-----:R-:W3:Y:S01]  /*36df0*/  LDL.LU R27, [R1+0xa0] ;  /* 0x0000a000011b7983 */ /* 0x001ee20000300800 */
[C---:B------:R-:W-:Y:S01]  /*36e00*/  VIADD R10, R28.reuse, 0x3c ;  /* 0x0000003c1c0a7836 */ /* 0x040fe20000000000 */
[----:B------:R-:W-:Y:S01]  /*36e10*/  ISETP.LT.AND P3, PT, R19, UR6, !P3 ;  /* 0x0000000613007c0c */ /* 0x000fe2000df61270 */
[----:B------:R-:W-:Y:S01]  /*36e20*/  VIADD R4, R28, 0x3d ;  /* 0x0000003d1c047836 */ /* 0x000fe20000000000 */
[----:B------:R-:W-:Y:S02]  /*36e30*/  ULDC UR6, c[0x0][0x22c] ;  /* 0x00008b0000067ab9 */ /* 0x000fe40000000800 */
[----:B------:R-:W-:Y:S01]  /*36e40*/  ISETP.GE.AND P2, PT, R10, UR4, PT ;  /* 0x000000040a007c0c */ /* 0x000fe2000bf46270 */
[----:B------:R-:W-:Y:S01]  /*36e50*/  ULDC UR4, c[0x0][0x248] ;  /* 0x0000920000047ab9 */ /* 0x000fe20000000800 */
[----:B------:R0:W-:Y:S01]  /*36e60*/  @P6 STG.E.U16 desc[UR8][R8.64], R0 ;  /* 0x0000000008006986 */ /* 0x0001e2000c101508 */
[----:B-1----:R-:W-:-:S02]  /*36e70*/  PRMT R20, R0, 0x7632, R20 ;  /* 0x0000763200147816 */ /* 0x002fc40000000014 */
[----:B------:R-:W-:Y:S01]  /*36e80*/  ISETP.LT.AND P6, PT, R29, UR10, !P5 ;  /* 0x0000000a1d007c0c */ /* 0x000fe2000efc1270 */
[----:B------:R-:W-:Y:S01]  /*36e90*/  VIADD R10, R11, UR4 ;  /* 0x000000040b0a7c36 */ /* 0x000fe20008000000 */
[----:B0-----:R-:W3:Y:S01]  /*36ea0*/  LDL.LU R0, [R1+0x90] ;  /* 0x0000900001007983 */ /* 0x001ee20000300800 */
[----:B------:R-:W-:Y:S02]  /*36eb0*/  ISETP.LT.AND P5, PT, R19, UR12, !P5 ;  /* 0x0000000c13007c0c */ /* 0x000fe4000efa1270 */
        /* <DEDUP_REMOVED lines=10> */
[----:B------:R0:W-:Y:S03]  /*36f60*/  @P6 STG.E.U16 desc[UR8][R6.64], R18 ;  /* 0x0000001206006986 */ /* 0x0001e6000c101508 */
[----:B------:R-:W-:Y:S01]  /*36f70*/  VIADD R21, R28, 0x3e ;  /* 0x0000003e1c157836 */ /* 0x000fe20000000000 */
[----:B------:R-:W-:Y:S01]  /*36f80*/  @P5 STG.E.U16 desc[UR8][R8.64], R11 ;  /* 0x0000000b08005986 */ /* 0x000fe2000c101508 */
[----:B------:R-:W-:Y:S01]  /*36f90*/  ISETP.LT.AND P5, PT, R29, UR12, !P1 ;  /* 0x0000000c1d007c0c */ /* 0x000fe2000cfa1270 */
[----:B------:R-:W-:-:S02]  /*36fa0*/  ULDC UR12, c[0x0][0x228] ;  /* 0x00008a00000c7ab9 */ /* 0x000fc40000000800 */
[----:B0-----:R-:W3:Y:S01]  /*36fb0*/  LDL.LU R18, [R1+0xa4] ;  /* 0x0000a40001127983 */ /* 0x001ee20000300800 */
[----:B------:R-:W-:Y:S01]  /*36fc0*/  ISETP.GE.AND P3, PT, R21, UR4, PT ;  /* 0x0000000415007c0c */ /* 0x000fe2000bf66270 */
[----:B------:R-:W-:Y:S02]  /*36fd0*/  ULDC UR4, c[0x0][0x248] ;  /* 0x0000920000047ab9 */ /* 0x000fe40000000800 */
[----:B------:R-:W-:Y:S01]  /*36fe0*/  VIADD R6, R10, UR4 ;  /* 0x000000040a067c36 */ /* 0x000fe20008000000 */
[----:B------:R-:W-:Y:S02]  /*36ff0*/  ISETP.LT.AND P1, PT, R19, UR14, !P1 ;  /* 0x0000000e13007c0c */ /* 0x000fe4000cf21270 */
[----:B------:R-:W-:Y:S01]  /*37000*/  PRMT R23, R17, 0x7632, R23 ;  /* 0x0000763211177816 */ /* 0x000fe20000000017 */
[----:B------:R-:W-:Y:S01]  /*37010*/  IMAD.WIDE R4, R6, 0x2, R24 ;  /* 0x0000000206047825 */ /* 0x000fe200078e0218 */
[----:B------:R-:W-:Y:S01]  /*37020*/  ISETP.LT.AND P6, PT, R29, UR16, !P2 ;  /* 0x000000101d007c0c */ /* 0x000fe2000d7c1270 */
[----:B------:R-:W-:Y:S01]  /*37030*/  ULDC UR4, c[0x0][0x248] ;  /* 0x0000920000047ab9 */ /* 0x000fe20000000800 */
[----:B------:R-:W-:-:S02]  /*37040*/  ULDC UR14, c[0x0][0x228] ;  /* 0x00008a00000e7ab9 */ /* 0x000fc40000000800 */
[----:B------:R0:W-:Y:S01]  /*37050*/  @P5 STG.E.U16 desc[UR8][R4.64], R17 ;  /* 0x0000001104005986 */ /* 0x0001e2000c101508 */
[----:B------:R-:W-:Y:S01]  /*37060*/  VIADD R21, R6, UR6 ;  /* 0x0000000606157c36 */ /* 0x000fe20008000000 */
[----:B------:R-:W-:Y:S01]  /*37070*/  ISETP.LT.AND P2, PT, R19, UR18, !P2 ;  /* 0x0000001213007c0c */ /* 0x000fe2000d741270 */
[----:B------:R-:W-:Y:S01]  /*37080*/  VIADD R20, R28, 0x3f ;  /* 0x0000003f1c147836 */ /* 0x000fe20000000000 */
[----:B------:R-:W-:Y:S01]  /*37090*/  ULDC UR6, c[0x0][0x22c] ;  /* 0x00008b0000067ab9 */ /* 0x000fe20000000800 */
[----:B------:R-:W-:Y:S01]  /*370a0*/  ULDC UR16, c[0x0][0x228] ;  /* 0x00008a0000107ab9 */ /* 0x000fe20000000800 */
[----:B0-----:R-:W3:Y:S01]  /*370b0*/  LDL.LU R17, [R1+0x94] ;  /* 0x0000940001117983 */ /* 0x001ee20000300800 */
[----:B------:R-:W-:-:S04]  /*370c0*/  IMAD.WIDE R6, R6, 0x2, R2 ;  /* 0x0000000206067825 */ /* 0x000fc800078e0202 */
[C---:B------:R-:W-:Y:S01]  /*370d0*/  IMAD.WIDE R8, R21.reuse, 0x2, R24 ;  /* 0x0000000215087825 */ /* 0x040fe200078e0218 */
[----:B------:R0:W-:Y:S03]  /*370e0*/  @P1 STG.E.U16 desc[UR8][R6.64], R23 ;  /* 0x0000001706001986 */ /* 0x0001e6000c101508 */
[C---:B------:R-:W-:Y:S01]  /*370f0*/  IMAD.WIDE R10, R21.reuse, 0x2, R2 ;  /* 0x00000002150a7825 */ /* 0x040fe200078e0202 */
[----:B------:R-:W-:Y:S01]  /*37100*/  ISETP.GE.AND P5, PT, R20, UR10, PT ;  /* 0x0000000a14007c0c */ /* 0x000fe2000bfa6270 */
[----:B------:R-:W-:Y:S01]  /*37110*/  ULDC UR10, c[0x0][0x228] ;  /* 0x00008a00000a7ab9 */ /* 0x000fe20000000800 */
[----:B------:R-:W-:Y:S01]  /*37120*/  ULDC UR18, c[0x0][0x228] ;  /* 0x00008a0000127ab9 */ /* 0x000fe20000000800 */
[----:B------:R-:W-:Y:S02]  /*37130*/  VIADD R4, R28, 0x40 ;  /* 0x000000401c047836 */ /* 0x000fe40000000000 */
[----:B0-----:R-:W-:-:S03]  /*37140*/  VIADD R6, R21, UR4 ;  /* 0x0000000415067c36 */ /* 0x001fc60008000000 */
[----:B------:R-:W-:Y:S01]  /*37150*/  ISETP.GE.AND P1, PT, R4, UR6, PT ;  /* 0x0000000604007c0c */ /* 0x000fe2000bf26270 */
[----:B------:R-:W-:Y:S01]  /*37160*/  ULDC UR4, c[0x0][0x248] ;  /* 0x0000920000047ab9 */ /* 0x000fe20000000800 */
[----:B------:R-:W-:Y:S01]  /*37170*/  ULDC UR6, c[0x0][0x228] ;  /* 0x00008a0000067ab9 */ /* 0x000fe20000000800 */
[----:B------:R-:W-:Y:S01]  /*37180*/  IMAD.WIDE R4, R6, 0x2, R24 ;  /* 0x0000000206047825 */ /* 0x000fe200078e0218 */
[----:B----4-:R-:W-:Y:S01]  /*37190*/  PRMT R22, R15, 0x7632, R22 ;  /* 0x000076320f167816 */ /* 0x010fe20000000016 */
[----:B------:R0:W-:Y:S04]  /*371a0*/  @P6 STG.E.U16 desc[UR8][R8.64], R15 ;  /* 0x0000000f08006986 */ /* 0x0001e8000c101508 */
[----:B------:R-:W-:Y:S01]  /*371b0*/  @P2 STG.E.U16 desc[UR8][R10.64], R22 ;  /* 0x000000160a002986 */ /* 0x000fe2000c101508 */
[----:B------:R-:W-:Y:S01]  /*371c0*/  ISETP.LT.AND P2, PT, R29, UR10, !P4 ;  /* 0x0000000a1d007c0c */ /* 0x000fe2000e741270 */
[----:B------:R-:W-:-:S02]  /*371d0*/  ULDC UR10, c[0x0][0x228] ;  /* 0x00008a00000a7ab9 */ /* 0x000fc40000000800 */
[----:B0-----:R-:W4:Y:S01]  /*371e0*/  LDL.LU R15, [R1+0xa8] ;  /* 0x0000a800010f7983 */ /* 0x001f220000300800 */
[----:B------:R-:W-:-:S09]  /*371f0*/  PRMT R20, R14, 0x7632, R20 ;  /* 0x000076320e147816 */ /* 0x000fd20000000014 */
[----:B------:R0:W-:Y:S04]  /*37200*/  @P2 STG.E.U16 desc[UR8][R4.64], R14 ;  /* 0x0000000e04002986 */ /* 0x0001e8000c101508 */
[----:B0-----:R-:W4:Y:S01]  /*37210*/  LDL.LU R14, [R1+0x98] ;  /* 0x00009800010e7983 */ /* 0x001f220000300800 */
[----:B------:R-:W-:Y:S02]  /*37220*/  ISETP.LT.AND P4, PT, R19, UR12, !P4 ;  /* 0x0000000c13007c0c */ /* 0x000fe4000e781270 */
[----:B------:R-:W-:Y:S01]  /*37230*/  ISETP.LT.AND P6, PT, R29, UR14, !P3 ;  /* 0x0000000e1d007c0c */ /* 0x000fe2000dfc1270 */
[C---:B------:R-:W-:Y:S01]  /*37240*/  VIADD R10, R6.reuse, UR4 ;  /* 0x00000004060a7c36 */ /* 0x040fe20008000000 */
[----:B------:R-:W-:Y:S01]  /*37250*/  ULDC UR4, c[0x0][0x22c] ;  /* 0x00008b0000047ab9 */ /* 0x000fe20000000800 */
[----:B------:R-:W-:Y:S01]  /*37260*/  IMAD.WIDE R6, R6, 0x2, R2 ;  /* 0x0000000206067825 */ /* 0x000fe200078e0202 */
[----:B------:R-:W-:Y:S01]  /*37270*/  ULDC UR12, c[0x0][0x228] ;  /* 0x00008a00000c7ab9 */ /* 0x000fe20000000800 */
[----:B------:R-:W-:-:S02]  /*37280*/  ULDC UR14, c[0x0][0x228] ;  /* 0x00008a00000e7ab9 */ /* 0x000fc40000000800 */
[----:B------:R-:W-:-:S04]  /*37290*/  IMAD.WIDE R8, R10, 0x2, R24 ;  /* 0x000000020a087825 */ /* 0x000fc800078e0218 */
[----:B------:R0:W-:Y:S01]  /*372a0*/  @P4 STG.E.U16 desc[UR8][R6.64], R20 ;  /* 0x0000001406004986 */ /* 0x0001e2000c101508 */
[C---:B------:R-:W-:Y:S01]  /*372b0*/  VIADD R11, R28.reuse, 0x41 ;  /* 0x000000411c0b7836 */ /* 0x040fe20000000000 */
[----:B------:R-:W-:Y:S01]  /*372c0*/  ISETP.LT.AND P3, PT, R19, UR6, !P3 ;  /* 0x0000000613007c0c */ /* 0x000fe2000df61270 */
[----:B------:R-:W-:Y:S01]  /*372d0*/  VIADD R4, R28, 0x42 ;  /* 0x000000421c047836 */ /* 0x000fe20000000000 */
[----:B------:R-:W-:Y:S02]  /*372e0*/  ULDC UR6, c[0x0][0x22c] ;  /* 0x00008b0000067ab9 */ /* 0x000fe40000000800 */
[----:B------:R-:W-:Y:S01]  /*372f0*/  ISETP.GE.AND P2, PT, R11, UR4, PT ;  /* 0x000000040b007c0c */ /* 0x000fe2000bf46270 */
[----:B------:R-:W-:Y:S02]  /*37300*/  ULDC UR4, c[0x0][0x248] ;  /* 0x0000920000047ab9 */ /* 0x000fe40000000800 */
[----:B------:R-:W-:Y:S01]  /*37310*/  VIADD R11, R10, UR4 ;  /* 0x000000040a0b7c36 */ /* 0x000fe20008000000 */
[----:B------:R1:W-:Y:S01]  /*37320*/  @P6 STG.E.U16 desc[UR8][R8.64], R13 ;  /* 0x0000000d08006986 */ /* 0x0003e2000c101508 */
[----:B0-----:R-:W-:Y:S01]  /*37330*/  PRMT R20, R13, 0x7632, R20 ;  /* 0x000076320d147816 */ /* 0x001fe20000000014 */
[----:B------:R-:W-:Y:S01]  /*37340*/  VIADD R21, R28, 0x43 ;  /* 0x000000431c157836 */ /* 0x000fe20000000000 */
[----:B------:R-:W-:-:S02]  /*37350*/  ISETP.LT.AND P6, PT, R29, UR10, !P5 ;  /* 0x0000000a1d007c0c */ /* 0x000fc4000efc1270 */
[----:B------:R-:W-:Y:S01]  /*37360*/  ISETP.GE.AND P4, PT, R4, UR6, PT ;  /* 0x0000000604007c0c */ /* 0x000fe2000bf86270 */
[----:B------:R-:W-:Y:S01]  /*37370*/  ULDC UR4, c[0x0][0x22c] ;  /* 0x00008b0000047ab9 */ /* 0x000fe20000000800 */
[----:B-1----:R-:W4:Y:S01]  /*37380*/  LDL.LU R13, [R1+0xac] ;  /* 0x0000ac00010d7983 */ /* 0x002f220000300800 */
[----:B------:R-:W-:-:S04]  /*37390*/  IMAD.WIDE R4, R10, 0x2, R2 ;  /* 0x000000020a047825 */ /* 0x000fc800078e0202 */
[----:B------:R-:W-:Y:S01]  /*373a0*/  IMAD.WIDE R6, R11, 0x2, R24 ;  /* 0x000000020b067825 */ /* 0x000fe200078e0218 */
[----:B------:R-:W-:Y:S01]  /*373b0*/  @P3 STG.E.U16 desc[UR8][R4.64], R20 ;  /* 0x0000001404003986 */ /* 0x000fe2000c101508 */
[----:B------:R-:W-:Y:S01]  /*373c0*/  ISETP.LT.AND P5, PT, R19, UR12, !P5 ;  /* 0x0000000c13007c0c */ /* 0x000fe2000efa1270 */
[----:B------:R-:W-:Y:S01]  /*373d0*/  ULDC UR12, c[0x0][0x228] ;  /* 0x00008a00000c7ab9 */ /* 0x000fe20000000800 */
[----:B--2---:R-:W-:Y:S01]  /*373e0*/  PRMT R10, R12, 0x7632, R10 ;  /* 0x000076320c0a7816 */ /* 0x004fe2000000000a */
[----:B------:R0:W-:Y:S01]  /*373f0*/  @P6 STG.E.U16 desc[UR8][R6.64], R12 ;  /* 0x0000000c06006986 */ /* 0x0001e2000c101508 */
[----:B------:R-:W-:Y:S01]  /*37400*/  IMAD.WIDE R8, R11, 0x2, R2 ;  /* 0x000000020b087825 */ /* 0x000fe200078e0202 */
[----:B------:R-:W-:Y:S01]  /*37410*/  ULDC UR6, c[0x0][0x248] ;  /* 0x0000920000067ab9 */ /* 0x000fe20000000800 */
[----:B------:R-:W-:Y:S01]  /*37420*/  ULDC UR10, c[0x0][0x22c] ;  /* 0x00008b00000a7ab9 */ /* 0x000fe20000000800 */
[----:B0-----:R-:W2:Y:S01]  /*37430*/  LDL.LU R12, [R1+0x9c] ;  /* 0x00009c00010c7983 */ /* 0x001ea20000300800 */
[----:B------:R-:W-:Y:S01]  /*37440*/  ISETP.GE.AND P3, PT, R21, UR4, PT ;  /* 0x0000000415007c0c */ /* 0x000fe2000bf66270 */
[----:B------:R-:W-:-:S04]  /*37450*/  ULDC UR4, c[0x0][0x248] ;  /* 0x0000920000047ab9 */ /* 0x000fc80000000800 */
[----:B------:R0:W-:Y:S01]  /*37460*/  @P5 STG.E.U16 desc[UR8][R8.64], R10 ;  /* 0x0000000a08005986 */ /* 0x0001e2000c101508 */
[----:B------:R-:W-:Y:S01]  /*37470*/  ISETP.LT.AND P5, PT, R29, UR12, !P1 ;  /* 0x0000000c1d007c0c */ /* 0x000fe2000cfa1270 */
[----:B------:R-:W-:Y:S01]  /*37480*/  VIADD R6, R11, UR4 ;  /* 0x000000040b067c36 */ /* 0x000fe20008000000 */
[----:B------:R-:W-:Y:S01]  /*37490*/  ISETP.LT.AND P1, PT, R19, UR14, !P1 ;  /* 0x0000000e13007c0c */ /* 0x000fe2000cf21270 */
[----:B------:R-:W2:Y:S01]  /*374a0*/  LDL.LU R26, [R1+0xb0] ;  /* 0x0000b000011a7983 */ /* 0x000ea20000300800 */
[----:B------:R-:W-:Y:S01]  /*374b0*/  ISETP.LT.AND P6, PT, R29, UR16, !P2 ;  /* 0x000000101d007c0c */ /* 0x000fe2000d7c1270 */
[C---:B------:R-:W-:Y:S01]  /*374c0*/  VIADD R21, R6.reuse, UR6 ;  /* 0x0000000606157c36 */ /* 0x040fe20008000000 */
[----:B------:R-:W-:Y:S01]  /*374d0*/  ISETP.LT.AND P2, PT, R19, UR18, !P2 ;  /* 0x0000001213007c0c */ /* 0x000fe2000d741270 */
[C---:B------:R-:W-:Y:S01]  /*374e0*/  IMAD.WIDE R4, R6.reuse, 0x2, R24 ;  /* 0x0000000206047825 */ /* 0x040fe200078e0218 */
[----:B------:R-:W-:Y:S01]  /*374f0*/  ULDC UR4, c[0x0][0x248] ;  /* 0x0000920000047ab9 */ /* 0x000fe20000000800 */
[----:B------:R-:W-:Y:S01]  /*37500*/  ULDC UR6, c[0x0][0x22c] ;  /* 0x00008b0000067ab9 */ /* 0x000fe20000000800 */
[----:B------:R-:W-:Y:S01]  /*37510*/  ULDC UR12, c[0x0][0x228] ;  /* 0x00008a00000c7ab9 */ /* 0x000fe20000000800 */
[----:B------:R-:W-:Y:S01]  /*37520*/  IMAD.WIDE R6, R6, 0x2, R2 ;  /* 0x0000000206067825 */ /* 0x000fe200078e0202 */
[----:B---3--:R-:W-:Y:S01]  /*37530*/  PRMT R22, R27, 0x7632, R22 ;  /* 0x000076321b167816 */ /* 0x008fe20000000016 */
[----:B------:R-:W-:Y:S01]  /*37540*/  ULDC UR14, c[0x0][0x228] ;  /* 0x00008a00000e7ab9 */ /* 0x000fe20000000800 */
[----:B------:R-:W-:Y:S01]  /*37550*/  ULDC UR16, c[0x0][0x228] ;  /* 0x00008a0000107ab9 */ /* 0x000fe20000000800 */
[----:B0-----:R-:W-:Y:S01]  /*37560*/  IMAD.WIDE R8, R21, 0x2, R24 ;  /* 0x0000000215087825 */ /* 0x001fe200078e0218 */
[----:B------:R0:W-:Y:S01]  /*37570*/  @P5 STG.E.U16 desc[UR8][R4.64], R27 ;  /* 0x0000001b04005986 */ /* 0x0001e2000c101508 */
[----:B------:R-:W-:-:S02]  /*37580*/  ULDC UR18, c[0x0][0x228] ;  /* 0x00008a0000127ab9 */ /* 0x000fc40000000800 */
[----:B------:R-:W-:Y:S01]  /*37590*/  VIADD R20, R28, 0x44 ;  /* 0x000000441c147836 */ /* 0x000fe20000000000 */
[----:B------:R1:W-:Y:S01]  /*375a0*/  @P1 STG.E.U16 desc[UR8][R6.64], R22 ;  /* 0x0000001606001986 */ /* 0x0003e2000c101508 */
[----:B------:R-:W-:-:S03]  /*375b0*/  IMAD.WIDE R10, R21, 0x2, R2 ;  /* 0x00000002150a7825 */ /* 0x000fc600078e0202 */
[----:B------:R-:W-:Y:S01]  /*375c0*/  ISETP.GE.AND P5, PT, R20, UR10, PT ;  /* 0x0000000a14007c0c */ /* 0x000fe2000bfa6270 */
[----:B------:R-:W-:Y:S01]  /*375d0*/  ULDC UR10, c[0x0][0x228] ;  /* 0x00008a00000a7ab9 */ /* 0x000fe20000000800 */
[----:B0-----:R-:W-:Y:S01]  /*375e0*/  VIADD R4, R28, 0x45 ;  /* 0x000000451c047836 */ /* 0x001fe20000000000 */
[----:B------:R-:W-:Y:S01]  /*375f0*/  PRMT R23, R0, 0x7632, R23 ;  /* 0x0000763200177816 */ /* 0x000fe20000000017 */
[----:B------:R0:W-:Y:S04]  /*37600*/  @P6 STG.E.U16 desc[UR8][R8.64], R0 ;  /* 0x0000000008006986 */ /* 0x0001e8000c101508 */
[----:B------:R3:W-:Y:S01]  /*37610*/  @P2 STG.E.U16 desc[UR8][R10.64], R23 ;  /* 0x000000170a002986 */ /* 0x0007e2000c101508 */
[----:B------:R-:W-:Y:S01]  /*37620*/  ISETP.LT.AND P2, PT, R29, UR10, !P4 ;  /* 0x0000000a1d007c0c */ /* 0x000fe2000e741270 */
[----:B-1----:R-:W-:-:S02]  /*37630*/  VIADD R6, R21, UR4 ;  /* 0x0000000415067c36 */ /* 0x002fc40008000000 */
[----:B0-----:R-:W2:Y:S01]  /*37640*/  LDL.LU R0, [R1+0xc0] ;  /* 0x0000c00001007983 */ /* 0x001ea20000300800 */
[----:B------:R-:W-:Y:S01]  /*37650*/  ISETP.GE.AND P1, PT, R4, UR6, PT ;  /* 0x0000000604007c0c */ /* 0x000fe2000bf26270 */
[----:B------:R-:W-:Y:S01]  /*37660*/  IMAD.WIDE R4, R6, 0x2, R24 ;  /* 0x0000000206047825 */ /* 0x000fe200078e0218 */
[----:B------:R-:W-:Y:S01]  /*37670*/  ISETP.LT.AND P4, PT, R19, UR12, !P4 ;  /* 0x0000000c13007c0c */ /* 0x000fe2000e781270 */
[----:B------:R-:W-:Y:S01]  /*37680*/  ULDC UR4, c[0x0][0x248] ;  /* 0x0000920000047ab9 */ /* 0x000fe20000000800 */
[----:B------:R-:W-:Y:S02]  /*37690*/  ISETP.LT.AND P6, PT, R29, UR14, !P3 ;  /* 0x0000000e1d007c0c */ /* 0x000fe4000dfc1270 */
[----:B------:R-:W-:-:S03]  /*376a0*/  PRMT R20, R18, 0x7632, R20 ;  /* 0x0000763212147816 */ /* 0x000fc60000000014 */
[----:B------:R0:W-:Y:S01]  /*376b0*/  @P2 STG.E.U16 desc[UR8][R4.64], R18 ;  /* 0x0000001204002986 */ /* 0x0001e2000c101508 */
[----:B---3--:R-:W-:Y:S01]  /*376c0*/  VIADD R10, R6, UR4 ;  /* 0x00000004060a7c36 */ /* 0x008fe20008000000 */
[----:B------:R-:W-:Y:S01]  /*376d0*/  ULDC UR6, c[0x0][0x228] ;  /* 0x00008a0000067ab9 */ /* 0x000fe20000000800 */
[C---:B------:R-:W-:Y:S01]  /*376e0*/  VIADD R11, R28.reuse, 0x46 ;  /* 0x000000461c0b7836 */ /* 0x040fe20000000000 */
[----:B------:R-:W-:Y:S01]  /*376f0*/  ULDC UR10, c[0x0][0x228] ;  /* 0x00008a00000a7ab9 */ /* 0x000fe20000000800 */
[----:B------:R-:W-:Y:S01]  /*37700*/  ULDC UR12, c[0x0][0x228] ;  /* 0x00008a00000c7ab9 */ /* 0x000fe20000000800 */
[----:B------:R-:W-:Y:S01]  /*37710*/  VIADD R21, R28, 0x48 ;  /* 0x000000481c157836 */ /* 0x000fe20000000000 */
[----:B------:R-:W-:Y:S01]  /*37720*/  ULDC UR4, c[0x0][0x22c] ;  /* 0x00008b0000047ab9 */ /* 0x000fe20000000800 */
        /* <DEDUP_REMOVED lines=9> */
[----:B------:R-:W-:Y:S01]  /*377c0*/  ULDC UR4, c[0x0][0x248] ;  /* 0x0000920000047ab9 */ /* 0x000fe20000000800 */
[----:B------:R1:W-:Y:S01]  /*377d0*/  @P6 STG.E.U16 desc[UR8][R8.64], R17 ;  /* 0x0000001108006986 */ /* 0x0003e2000c101508 */
[----:B0-----:R-:W-:Y:S02]  /*377e0*/  PRMT R20, R17, 0x7632, R20 ;  /* 0x0000763211147816 */ /* 0x001fe40000000014 */
[----:B------:R-:W-:Y:S01]  /*377f0*/  ISETP.LT.AND P6, PT, R29, UR10, !P5 ;  /* 0x0000000a1d007c0c */ /* 0x000fe2000efc1270 */
[----:B------:R-:W-:Y:S01]  /*37800*/  VIADD R11, R10, UR4 ;  /* 0x000000040a0b7c36 */ /* 0x000fe20008000000 */
[----:B-1----:R-:W3:Y:S01]  /*37810*/  LDL.LU R17, [R1+0xc4] ;  /* 0x0000c40001117983 */ /* 0x002ee20000300800 */
[----:B------:R-:W-:-:S02]  /*37820*/  ISETP.LT.AND P5, PT, R19, UR12, !P5 ;  /* 0x0000000c13007c0c */ /* 0x000fc4000efa1270 */
[----:B------:R-:W-:Y:S01]  /*37830*/  ISETP.GE.AND P4, PT, R4, UR6, PT ;  /* 0x0000000604007c0c */ /* 0x000fe2000bf86270 */
[----:B------:R-:W-:Y:S01]  /*37840*/  IMAD.WIDE R4, R10, 0x2, R2 ;  /* 0x000000020a047825 */ /* 0x000fe200078e0202 */
[----:B------:R-:W-:Y:S01]  /*37850*/  ULDC UR12, c[0x0][0x228] ;  /* 0x00008a00000c7ab9 */ /* 0x000fe20000000800 */
[----:B------:R-:W-:Y:S01]  /*37860*/  ULDC UR4, c[0x0][0x22c] ;  /* 0x00008b0000047ab9 */ /* 0x000fe20000000800 */
[----:B------:R-:W-:Y:S01]  /*37870*/  ULDC UR6, c[0x0][0x248] ;  /* 0x0000920000067ab9 */ /* 0x000fe20000000800 */
[C---:B------:R-:W-:Y:S01]  /*37880*/  IMAD.WIDE R6, R11.reuse, 0x2, R24 ;  /* 0x000000020b067825 */ /* 0x040fe200078e0218 */
[----:B------:R-:W-:Y:S01]  /*37890*/  @P3 STG.E.U16 desc[UR8][R4.64], R20 ;  /* 0x0000001404003986 */ /* 0x000fe2000c101508 */
[----:B------:R-:W-:Y:S02]  /*378a0*/  ULDC UR10, c[0x0][0x22c] ;  /* 0x00008b00000a7ab9 */ /* 0x000fe40000000800 */
[----:B------:R-:W-:Y:S01]  /*378b0*/  IMAD.WIDE R8, R11, 0x2, R2 ;  /* 0x000000020b087825 */ /* 0x000fe200078e0202 */
[----:B------:R-:W-:Y:S01]  /*378c0*/  ISETP.GE.AND P3, PT, R21, UR4, PT ;  /* 0x0000000415007c0c */ /* 0x000fe2000bf66270 */
[----:B------:R-:W-:Y:S01]  /*378d0*/  ULDC UR4, c[0x0][0x248] ;  /* 0x0000920000047ab9 */ /* 0x000fe20000000800 */
[----:B----4-:R-:W-:Y:S01]  /*378e0*/  PRMT R10, R15, 0x7632, R10 ;  /* 0x000076320f0a7816 */ /* 0x010fe2000000000a */
[----:B------:R0:W-:Y:S04]  /*378f0*/  @P6 STG.E.U16 desc[UR8][R6.64], R15 ;  /* 0x0000000f06006986 */ /* 0x0001e8000c101508 */
[----:B------:R-:W-:Y:S01]  /*37900*/  @P5 STG.E.U16 desc[UR8][R8.64], R10 ;  /* 0x0000000a08005986 */ /* 0x000fe2000c101508 */
[----:B------:R-:W-:-:S02]  /*37910*/  ISETP.LT.AND P5, PT, R29, UR12, !P1 ;  /* 0x0000000c1d007c0c */ /* 0x000fc4000cfa1270 */
[----:B------:R-:W-:Y:S01]  /*37920*/  PRMT R23, R14, 0x7632, R23 ;  /* 0x000076320e177816 */ /* 0x000fe20000000017 */
[----:B0-----:R-:W4:Y:S01]  /*37930*/  LDL.LU R15, [R1+0xb8] ;  /* 0x0000b800010f7983 */ /* 0x001f220000300800 */
        /* <DEDUP_REMOVED lines=14> */
[----:B0-----:R-:W4:Y:S01]  /*37a20*/  LDL.LU R14, [R1+0xc8] ;  /* 0x0000c800010e7983 */ /* 0x001f220000300800 */
[C---:B------:R-:W-:Y:S01]  /*37a30*/  IMAD.WIDE R8, R21.reuse, 0x2, R24 ;  /* 0x0000000215087825 */ /* 0x040fe200078e0218 */
[----:B------:R-:W-:Y:S01]  /*37a40*/  ISETP.GE.AND P5, PT, R20, UR10, PT ;  /* 0x0000000a14007c0c */ /* 0x000fe2000bfa6270 */
[----:B------:R-:W-:Y:S01]  /*37a50*/  ULDC UR10, c[0x0][0x228] ;  /* 0x00008a00000a7ab9 */ /* 0x000fe20000000800 */
[----:B------:R0:W-:Y:S01]  /*37a60*/  @P1 STG.E.U16 desc[UR8][R6.64], R23 ;  /* 0x0000001706001986 */ /* 0x0001e2000c101508 */
[----:B------:R-:W-:Y:S01]  /*37a70*/  IMAD.WIDE R10, R21, 0x2, R2 ;  /* 0x00000002150a7825 */ /* 0x000fe200078e0202 */
[----:B------:R-:W-:-:S03]  /*37a80*/  ULDC UR18, c[0x0][0x228] ;  /* 0x00008a0000127ab9 */ /* 0x000fc60000000800 */
[----:B------:R-:W-:Y:S01]  /*37a90*/  VIADD R4, R28, 0x4a ;  /* 0x0000004a1c047836 */ /* 0x000fe20000000000 */
[----:B------:R-:W-:Y:S01]  /*37aa0*/  PRMT R22, R13, 0x7632, R22 ;  /* 0x000076320d167816 */ /* 0x000fe20000000016 */
[----:B------:R1:W-:Y:S04]  /*37ab0*/  @P6 STG.E.U16 desc[UR8][R8.64], R13 ;  /* 0x0000000d08006986 */ /* 0x0003e8000c101508 */
[----:B------:R2:W-:Y:S01]  /*37ac0*/  @P2 STG.E.U16 desc[UR8][R10.64], R22 ;  /* 0x000000160a002986 */ /* 0x0005e2000c101508 */
[----:B------:R-:W-:Y:S01]  /*37ad0*/  ISETP.LT.AND P2, PT, R29, UR10, !P4 ;  /* 0x0000000a1d007c0c */ /* 0x000fe2000e741270 */
[----:B0-----:R-:W-:Y:S02]  /*37ae0*/  VIADD R6, R21, UR4 ;  /* 0x0000000415067c36 */ /* 0x001fe40008000000 */
[----:B-1----:R-:W4:Y:S01]  /*37af0*/  LDL.LU R13, [R1+0xbc] ;  /* 0x0000bc00010d7983 */ /* 0x002f220000300800 */
[----:B------:R-:W-:Y:S01]  /*37b00*/  ISETP.GE.AND P1, PT, R4, UR6, PT ;  /* 0x0000000604007c0c */ /* 0x000fe2000bf26270 */
[----:B------:R-:W-:Y:S01]  /*37b10*/  IMAD.WIDE R4, R6, 0x2, R24 ;  /* 0x0000000206047825 */ /* 0x000fe200078e0218 */
[----:B------:R-:W-:Y:S01]  /*37b20*/  ISETP.LT.AND P4, PT, R19, UR12, !P4 ;  /* 0x0000000c13007c0c */ /* 0x000fe2000e781270 */
[----:B------:R-:W-:Y:S01]  /*37b30*/  ULDC UR4, c[0x0][0x248] ;  /* 0x0000920000047ab9 */ /* 0x000fe20000000800 */
[----:B------:R-:W-:-:S02]  /*37b40*/  ISETP.LT.AND P6, PT, R29, UR14, !P3 ;  /* 0x0000000e1d007c0c */ /* 0x000fc4000dfc1270 */
[----:B--2---:R-:W-:-:S03]  /*37b50*/  PRMT R20, R12, 0x7632, R20 ;  /* 0x000076320c147816 */ /* 0x004fc60000000014 */
[----:B------:R0:W-:Y:S01]  /*37b60*/  @P2 STG.E.U16 desc[UR8][R4.64], R12 ;  /* 0x0000000c04002986 */ /* 0x0001e2000c101508 */
[C---:B------:R-:W-:Y:S01]  /*37b70*/  VIADD R10, R6.reuse, UR4 ;  /* 0x00000004060a7c36 */ /* 0x040fe20008000000 */
[----:B------:R-:W-:Y:S01]  /*37b80*/  ULDC UR6, c[0x0][0x228] ;  /* 0x00008a0000067ab9 */ /* 0x000fe20000000800 */
        /* <DEDUP_REMOVED lines=8> */
[----:B------:R-:W2:Y:S01]  /*37c10*/  LDL.LU R27, [R1+0xe0] ;  /* 0x0000e000011b7983 */ /* 0x000ea20000300800 */
[----:B------:R-:W-:Y:S01]  /*37c20*/  ISETP.LT.AND P3, PT, R19, UR6, !P3 ;  /* 0x0000000613007c0c */ /* 0x000fe2000df61270 */
[----:B------:R-:W-:Y:S02]  /*37c30*/  VIADD R4, R28, 0x4c ;  /* 0x0000004c1c047836 */ /* 0x000fe40000000000 */
        /* <DEDUP_REMOVED lines=17> */
[----:B------:R0:W-:Y:S01]  /*37d50*/  @P3 STG.E.U16 desc[UR8][R4.64], R20 ;  /* 0x0000001404003986 */ /* 0x0001e2000c101508 */
[----:B-1----:R-:W-:Y:S01]  /*37d60*/  IMAD.WIDE R8, R11, 0x2, R2 ;  /* 0x000000020b087825 */ /* 0x002fe200078e0202 */
[----:B------:R-:W-:Y:S01]  /*37d70*/  ISETP.GE.AND P3, PT, R21, UR4, PT ;  /* 0x0000000415007c0c */ /* 0x000fe2000bf66270 */
[----:B------:R-:W-:Y:S01]  /*37d80*/  ULDC UR4, c[0x0][0x248] ;  /* 0x0000920000047ab9 */ /* 0x000fe20000000800 */
[----:B------:R-:W-:Y:S01]  /*37d90*/  PRMT R10, R0, 0x7632, R10 ;  /* 0x00007632000a7816 */ /* 0x000fe2000000000a */
[----:B------:R1:W-:Y:S04]  /*37da0*/  @P6 STG.E.U16 desc[UR8][R6.64], R0 ;  /* 0x0000000006006986 */ /* 0x0003e8000c101508 */
[----:B------:R-:W-:Y:S01]  /*37db0*/  @P5 STG.E.U16 desc[UR8][R8.64], R10 ;  /* 0x0000000a08005986 */ /* 0x000fe2000c101508 */
[----:B------:R-:W-:Y:S01]  /*37dc0*/  ISETP.LT.AND P5, PT, R29, UR12, !P1 ;  /* 0x0000000c1d007c0c */ /* 0x000fe2000cfa1270 */
[----:B0-----:R-:W-:-:S02]  /*37dd0*/  VIADD R20, R28, 0x4e ;  /* 0x0000004e1c147836 */ /* 0x001fc40000000000 */
[----:B-1----:R-:W2:Y:S01]  /*37de0*/  LDL.LU R0, [R1+0xd0] ;  /* 0x0000d00001007983 */ /* 0x002ea20000300800 */
[----:B------:R-:W-:Y:S01]  /*37df0*/  VIADD R6, R11, UR4 ;  /* 0x000000040b067c36 */ /* 0x000fe20008000000 */
[----:B------:R-:W-:Y:S01]  /*37e00*/  ISETP.LT.AND P1, PT, R19, UR14, !P1 ;  /* 0x0000000e13007c0c */ /* 0x000fe2000cf21270 */
[----:B------:R-:W-:Y:S01]  /*37e10*/  ULDC UR4, c[0x0][0x248] ;  /* 0x0000920000047ab9 */ /* 0x000fe20000000800 */
[----:B------:R-:W-:Y:S01]  /*37e20*/  ISETP.LT.AND P6, PT, R29, UR16, !P2 ;  /* 0x000000101d007c0c */ /* 0x000fe2000d7c1270 */
[----:B------:R-:W-:Y:S01]  /*37e30*/  IMAD.WIDE R4, R6, 0x2, R24 ;  /* 0x0000000206047825 */ /* 0x000fe200078e0218 */
[----:B------:R-:W-:Y:S01]  /*37e40*/  ULDC UR12, c[0x0][0x228] ;  /* 0x00008a00000c7ab9 */ /* 0x000fe20000000800 */
[----:B------:R-:W-:Y:S01]  /*37e50*/  ULDC UR14, c[0x0][0x228] ;  /* 0x00008a00000e7ab9 */ /* 0x000fe20000000800 */
[----:B------:R-:W-:Y:S01]  /*37e60*/  ULDC UR16, c[0x0][0x228] ;  /* 0x00008a0000107ab9 */ /* 0x000fe20000000800 */
[----:B---3--:R-:W-:Y:S01]  /*37e70*/  PRMT R22, R18, 0x7632, R22 ;  /* 0x0000763212167816 */ /* 0x008fe20000000016 */
[----:B------:R0:W-:Y:S01]  /*37e80*/  @P5 STG.E.U16 desc[UR8][R4.64], R18 ;  /* 0x0000001204005986 */ /* 0x0001e2000c101508 */
[----:B------:R-:W-:Y:S01]  /*37e90*/  VIADD R21, R6, UR6 ;  /* 0x0000000606157c36 */ /* 0x000fe20008000000 */
[----:B------:R-:W-:-:S02]  /*37ea0*/  ISETP.LT.AND P2, PT, R19, UR18, !P2 ;  /* 0x0000001213007c0c */ /* 0x000fc4000d741270 */
[----:B0-----:R-:W3:Y:S01]  /*37eb0*/  LDL.LU R18, [R1+0xe4] ;  /* 0x0000e40001127983 */ /* 0x001ee20000300800 */
[----:B------:R-:W-:Y:S01]  /*37ec0*/  IMAD.WIDE R6, R6, 0x2, R2 ;  /* 0x0000000206067825 */ /* 0x000fe200078e0202 */
[----:B------:R-:W-:Y:S01]  /*37ed0*/  ISETP.GE.AND P5, PT, R20, UR10, PT ;  /* 0x0000000a14007c0c */ /* 0x000fe2000bfa6270 */
[----:B------:R-:W-:Y:S01]  /*37ee0*/  ULDC UR10, c[0x0][0x228] ;  /* 0x00008a00000a7ab9 */ /* 0x000fe20000000800 */
[----:B------:R-:W-:Y:S01]  /*37ef0*/  ULDC UR6, c[0x0][0x22c] ;  /* 0x00008b0000067ab9 */ /* 0x000fe20000000800 */
[C---:B------:R-:W-:Y:S01]  /*37f00*/  IMAD.WIDE R8, R21.reuse, 0x2, R24 ;  /* 0x0000000215087825 */ /* 0x040fe200078e0218 */
[----:B------:R0:W-:Y:S01]  /*37f10*/  @P1 STG.E.U16 desc[UR8][R6.64], R22 ;  /* 0x0000001606001986 */ /* 0x0001e2000c101508 */
[----:B------:R-:W-:Y:S02]  /*37f20*/  ULDC UR18, c[0x0][0x228] ;  /* 0x00008a0000127ab9 */ /* 0x000fe40000000800 */
[----:B------:R-:W-:Y:S01]  /*37f30*/  IMAD.WIDE R10, R21, 0x2, R2 ;  /* 0x00000002150a7825 */ /* 0x000fe200078e0202 */
[----:B------:R-:W-:Y:S01]  /*37f40*/  PRMT R23, R17, 0x7632, R23 ;  /* 0x0000763211177816 */ /* 0x000fe20000000017 */
[----:B------:R1:W-:Y:S02]  /*37f50*/  @P6 STG.E.U16 desc[UR8][R8.64], R17 ;  /* 0x0000001108006986 */ /* 0x0003e4000c101508 */
[----:B------:R-:W-:-:S02]  /*37f60*/  VIADD R4, R28, 0x4f ;  /* 0x0000004f1c047836 */ /* 0x000fc40000000000 */
[----:B------:R1:W-:Y:S01]  /*37f70*/  @P2 STG.E.U16 desc[UR8][R10.64], R23 ;  /* 0x000000170a002986 */ /* 0x0003e2000c101508 */
[----:B------:R-:W-:Y:S01]  /*37f80*/  ISETP.LT.AND P2, PT, R29, UR10, !P4 ;  /* 0x0000000a1d007c0c */ /* 0x000fe2000e741270 */
[----:B0-----:R-:W-:Y:S02]  /*37f90*/  VIADD R6, R21, UR4 ;  /* 0x0000000415067c36 */ /* 0x001fe40008000000 */
[----:B-1----:R-:W3:Y:S01]  /*37fa0*/  LDL.LU R17, [R1+0xd4] ;  /* 0x0000d40001117983 */ /* 0x002ee20000300800 */
[----:B------:R-:W-:Y:S01]  /*37fb0*/  ISETP.GE.AND P1, PT, R4, UR6, PT ;  /* 0x0000000604007c0c */ /* 0x000fe2000bf26270 */
[C---:B------:R-:W-:Y:S01]  /*37fc0*/  IMAD.WIDE R4, R6.reuse, 0x2, R24 ;  /* 0x0000000206047825 */ /* 0x040fe200078e0218 */
[----:B------:R-:W-:Y:S01]  /*37fd0*/  ISETP.LT.AND P4, PT, R19, UR12, !P4 ;  /* 0x0000000c13007c0c */ /* 0x000fe2000e781270 */
[----:B------:R-:W-:Y:S01]  /*37fe0*/  ULDC UR4, c[0x0][0x248] ;  /* 0x0000920000047ab9 */ /* 0x000fe20000000800 */
[----:B------:R-:W-:Y:S01]  /*37ff0*/  ISETP.LT.AND P6, PT, R29, UR14, !P3 ;  /* 0x0000000e1d007c0c */ /* 0x000fe2000dfc1270 */
[C---:B------:R-:W-:Y:S01]  /*38000*/  VIADD R10, R6.reuse, UR4 ;  /* 0x00000004060a7c36 */ /* 0x040fe20008000000 */
[----:B------:R-:W-:Y:S01]  /*38010*/  ULDC UR6, c[0x0][0x228] ;  /* 0x00008a0000067ab9 */ /* 0x000fe20000000800 */
[----:B------:R-:W-:Y:S01]  /*38020*/  IMAD.WIDE R6, R6, 0x2, R2 ;  /* 0x0000000206067825 */ /* 0x000fe200078e0202 */
[----:B------:R-:W-:Y:S01]  /*38030*/  ULDC UR10, c[0x0][0x228] ;  /* 0x00008a00000a7ab9 */ /* 0x000fe20000000800 */
[----:B------:R-:W-:Y:S01]  /*38040*/  ULDC UR4, c[0x0][0x22c] ;  /* 0x00008b0000047ab9 */ /* 0x000fe20000000800 */
[----:B------:R-:W-:Y:S01]  /*38050*/  ULDC UR12, c[0x0][0x228] ;  /* 0x00008a00000c7ab9 */ /* 0x000fe20000000800 */
[----:B------:R-:W-:Y:S01]  /*38060*/  IMAD.WIDE R8, R10, 0x2, R24 ;  /* 0x000000020a087825 */ /* 0x000fe200078e0218 */
[----:B----4-:R-:W-:Y:S01]  /*38070*/  PRMT R20, R15, 0x7632, R20 ;  /* 0x000076320f147816 */ /* 0x010fe20000000014 */
[----:B------:R0:W-:Y:S02]  /*38080*/  @P2 STG.E.U16 desc[UR8][R4.64], R15 ;  /* 0x0000000f04002986 */ /* 0x0001e4000c101508 */
[----:B------:R-:W-:Y:S01]  /*38090*/  VIADD R11, R28, 0x50 ;  /* 0x000000501c0b7836 */ /* 0x000fe20000000000 */
[----:B------:R-:W-:Y:S01]  /*380a0*/  ULDC UR14, c[0x0][0x228] ;  /* 0x00008a00000e7ab9 */ /* 0x000fe20000000800 */
[----:B0-----:R-:W4:Y:S04]  /*380b0*/  LDL.LU R15, [R1+0xe8] ;  /* 0x0000e800010f7983 */ /* 0x001f280000300800 */
[----:B------:R0:W-:Y:S04]  /*380c0*/  @P4 STG.E.U16 desc[UR8][R6.64], R20 ;  /* 0x0000001406004986 */ /* 0x0001e8000c101508 */
[----:B------:R1:W-:Y:S01]  /*380d0*/  @P6 STG.E.U16 desc[UR8][R8.64], R14 ;  /* 0x0000000e08006986 */ /* 0x0003e2000c101508 */
        /* <DEDUP_REMOVED lines=19> */
[C---:B------:R-:W-:Y:S01]  /*38210*/  VIADD R21, R28.reuse, 0x52 ;  /* 0x000000521c157836 */ /* 0x040fe20000000000 */
[----:B------:R-:W-:Y:S01]  /*38220*/  PRMT R10, R13, 0x7632, R10 ;  /* 0x000076320d0a7816 */ /* 0x000fe2000000000a */
[----:B------:R1:W-:Y:S03]  /*38230*/  @P6 STG.E.U16 desc[UR8][R6.64], R13 ;  /* 0x0000000d06006986 */ /* 0x0003e6000c101508 */
[----:B------:R-:W-:Y:S01]  /*38240*/  ISETP.GE.AND P3, PT, R21, UR4, PT ;  /* 0x0000000415007c0c */ /* 0x000fe2000bf66270 */
[----:B------:R-:W-:Y:S01]  /*38250*/  ULDC UR4, c[0x0][0x248] ;  /* 0x0000920000047ab9 */ /* 0x000fe20000000800 */
[----:B------:R-:W-:Y:S01]  /*38260*/  @P5 STG.E.U16 desc[UR8][R8.64], R10 ;  /* 0x0000000a08005986 */ /* 0x000fe2000c101508 */
[----:B------:R-:W-:Y:S01]  /*38270*/  ISETP.LT.AND P5, PT, R29, UR12, !P1 ;  /* 0x0000000c1d007c0c */ /* 0x000fe2000cfa1270 */
[----:B0-----:R-:W-:Y:S02]  /*38280*/  VIADD R20, R28, 0x53 ;  /* 0x000000531c147836 */ /* 0x001fe40000000000 */
[----:B-1----:R-:W4:Y:S01]  /*38290*/  LDL.LU R13, [R1+0xec] ;  /* 0x0000ec00010d7983 */ /* 0x002f220000300800 */
[----:B------:R-:W-:Y:S01]  /*382a0*/  VIADD R6, R11, UR4 ;  /* 0x000000040b067c36 */ /* 0x000fe20008000000 */
[----:B------:R-:W-:Y:S01]  /*382b0*/  ISETP.LT.AND P1, PT, R19, UR14, !P1 ;  /* 0x0000000e13007c0c */ /* 0x000fe2000cf21270 */
[----:B------:R-:W-:Y:S01]  /*382c0*/  ULDC UR4, c[0x0][0x248] ;  /* 0x0000920000047ab9 */ /* 0x000fe20000000800 */
[----:B------:R-:W-:Y:S01]  /*382d0*/  ISETP.LT.AND P6, PT, R29, UR16, !P2 ;  /* 0x000000101d007c0c */ /* 0x000fe2000d7c1270 */
[----:B------:R-:W-:Y:S01]  /*382e0*/  IMAD.WIDE R4, R6, 0x2, R24 ;  /* 0x0000000206047825 */ /* 0x000fe200078e0218 */
[----:B------:R-:W-:Y:S01]  /*382f0*/  ISETP.LT.AND P2, PT, R19, UR18, !P2 ;  /* 0x0000001213007c0c */ /* 0x000fe2000d741270 */
[----:B------:R-:W-:Y:S01]  /*38300*/  ULDC UR12, c[0x0][0x228] ;  /* 0x00008a00000c7ab9 */ /* 0x000fe20000000800 */
[----:B------:R-:W-:Y:S01]  /*38310*/  ULDC UR14, c[0x0][0x228] ;  /* 0x00008a00000e7ab9 */ /* 0x000fe20000000800 */
[----:B--2---:R-:W-:Y:S01]  /*38320*/  PRMT R22, R12, 0x7632, R22 ;  /* 0x000076320c167816 */ /* 0x004fe20000000016 */
[----:B------:R0:W-:Y:S01]  /*38330*/  @P5 STG.E.U16 desc[UR8][R4.64], R12 ;  /* 0x0000000c04005986 */ /* 0x0001e2000c101508 */
[C---:B------:R-:W-:Y:S01]  /*38340*/  VIADD R21, R6.reuse, UR6 ;  /* 0x0000000606157c36 */ /* 0x040fe20008000000 */
[----:B------:R-:W-:Y:S01]  /*38350*/  ULDC UR16, c[0x0][0x228] ;  /* 0x00008a0000107ab9 */ /* 0x000fe20000000800 */
[----:B------:R-:W-:Y:S01]  /*38360*/  IMAD.WIDE R6, R6, 0x2, R2 ;  /* 0x0000000206067825 */ /* 0x000fe200078e0202 */
[----:B------:R-:W-:Y:S01]  /*38370*/  PRMT R23, R27, 0x7632, R23 ;  /* 0x000076321b177816 */ /* 0x000fe20000000017 */
[----:B------:R-:W-:Y:S01]  /*38380*/  ULDC UR6, c[0x0][0x22c] ;  /* 0x00008b0000067ab9 */ /* 0x000fe20000000800 */
[----:B------:R-:W-:Y:S01]  /*38390*/  ULDC UR18, c[0x0][0x228] ;  /* 0x00008a0000127ab9 */ /* 0x000fe20000000800 */
[----:B0-----:R-:W2:Y:S01]  /*383a0*/  LDL.LU R12, [R1+0xdc] ;  /* 0x0000dc00010c7983 */ /* 0x001ea20000300800 */
[C---:B------:R-:W-:Y:S01]  /*383b0*/  IMAD.WIDE R8, R21.reuse, 0x2, R24 ;  /* 0x0000000215087825 */ /* 0x040fe200078e0218 */
[----:B------:R-:W-:Y:S01]  /*383c0*/  ISETP.GE.AND P5, PT, R20, UR10, PT ;  /* 0x0000000a14007c0c */ /* 0x000fe2000bfa6270 */
[----:B------:R-:W-:Y:S01]  /*383d0*/  ULDC UR10, c[0x0][0x228] ;  /* 0x00008a00000a7ab9 */ /* 0x000fe20000000800 */
[----:B------:R-:W2:Y:S01]  /*383e0*/  LDL.LU R26, [R1+0x100] ;  /* 0x00010000011a7983 */ /* 0x000ea20000300800 */
[----:B------:R-:W-:-:S03]  /*383f0*/  IMAD.WIDE R10, R21, 0x2, R2 ;  /* 0x00000002150a7825 */ /* 0x000fc600078e0202 */
        /* <DEDUP_REMOVED lines=18> */
[----:B------:R-:W-:Y:S01]  /*38520*/  PRMT R20, R0, 0x7632, R20 ;  /* 0x0000763200147816 */ /* 0x000fe20000000014 */
[----:B------:R0:W-:Y:S04]  /*38530*/  @P2 STG.E.U16 desc[UR8][R4.64], R0 ;  /* 0x0000000004002986 */ /* 0x0001e8000c101508 */
[----:B0-----:R-:W2:Y:S01]  /*38540*/  LDL.LU R0, [R1+0xf0] ;  /* 0x0000f00001007983 */ /* 0x001ea20000300800 */
[----:B------:R-:W-:-:S03]  /*38550*/  IMAD.WIDE R8, R10, 0x2, R24 ;  /* 0x000000020a087825 */ /* 0x000fc600078e0218 */
[----:B------:R0:W-:Y:S01]  /*38560*/  @P4 STG.E.U16 desc[UR8][R6.64], R20 ;  /* 0x0000001406004986 */ /* 0x0001e2000c101508 */
[C---:B------:R-:W-:Y:S01]  /*38570*/  VIADD R11, R28.reuse, 0x55 ;  /* 0x000000551c0b7836 */ /* 0x040fe20000000000 */
[----:B------:R-:W-:Y:S01]  /*38580*/  ISETP.LT.AND P3, PT, R19, UR6, !P3 ;  /* 0x0000000613007c0c */ /* 0x000fe2000df61270 */
[----:B------:R-:W-:Y:S01]  /*38590*/  VIADD R4, R28, 0x56 ;  /* 0x000000561c047836 */ /* 0x000fe20000000000 */
[----:B------:R-:W-:Y:S01]  /*385a0*/  ULDC UR6, c[0x0][0x22c] ;  /* 0x00008b0000067ab9 */ /* 0x000fe20000000800 */
[----:B---3--:R1:W-:Y:S01]  /*385b0*/  @P6 STG.E.U16 desc[UR8][R8.64], R18 ;  /* 0x0000001208006986 */ /* 0x0083e2000c101508 */
[----:B0-----:R-:W-:Y:S02]  /*385c0*/  PRMT R20, R18, 0x7632, R20 ;  /* 0x0000763212147816 */ /* 0x001fe40000000014 */
[----:B------:R-:W-:Y:S01]  /*385d0*/  ISETP.LT.AND P6, PT, R29, UR10, !P5 ;  /* 0x0000000a1d007c0c */ /* 0x000fe2000efc1270 */
[----:B------:R-:W-:Y:S01]  /*385e0*/  VIADD R21, R28, 0x57 ;  /* 0x000000571c157836 */ /* 0x000fe20000000000 */
[----:B-1----:R-:W3:Y:S01]  /*385f0*/  LDL.LU R18, [R1+0x104] ;  /* 0x0001040001127983 */ /* 0x002ee20000300800 */
        /* <DEDUP_REMOVED lines=11> */
[----:B------:R-:W-:-:S02]  /*386b0*/  ULDC UR10, c[0x0][0x22c] ;  /* 0x00008b00000a7ab9 */ /* 0x000fc40000000800 */
[----:B------:R-:W-:Y:S01]  /*386c0*/  IMAD.WIDE R8, R11, 0x2, R2 ;  /* 0x000000020b087825 */ /* 0x000fe200078e0202 */
[----:B------:R-:W-:Y:S01]  /*386d0*/  PRMT R10, R17, 0x7632, R10 ;  /* 0x00007632110a7816 */ /* 0x000fe2000000000a */
[----:B------:R0:W-:Y:S01]  /*386e0*/  @P6 STG.E.U16 desc[UR8][R6.64], R17 ;  /* 0x0000001106006986 */ /* 0x0001e2000c101508 */
[----:B------:R-:W-:Y:S01]  /*386f0*/  ISETP.GE.AND P3, PT, R21, UR4, PT ;  /* 0x0000000415007c0c */ /* 0x000fe2000bf66270 */
[----:B------:R-:W-:Y:S02]  /*38700*/  ULDC UR4, c[0x0][0x248] ;  /* 0x0000920000047ab9 */ /* 0x000fe40000000800 */
[----:B------:R1:W-:Y:S01]  /*38710*/  @P5 STG.E.U16 desc[UR8][R8.64], R10 ;  /* 0x0000000a08005986 */ /* 0x0003e2000c101508 */
[----:B------:R-:W-:Y:S02]  /*38720*/  ISETP.LT.AND P5, PT, R29, UR12, !P1 ;  /* 0x0000000c1d007c0c */ /* 0x000fe4000cfa1270 */
[----:B----4-:R-:W-:Y:S01]  /*38730*/  PRMT R22, R15, 0x7632, R22 ;  /* 0x000076320f167816 */ /* 0x010fe20000000016 */
[----:B0-----:R-:W4:Y:S01]  /*38740*/  LDL.LU R17, [R1+0xf4] ;  /* 0x0000f40001117983 */ /* 0x001f220000300800 */
[----:B------:R-:W-:Y:S01]  /*38750*/  VIADD R6, R11, UR4 ;  /* 0x000000040b067c36 */ /* 0x000fe20008000000 */
[----:B------:R-:W-:-:S02]  /*38760*/  ISETP.LT.AND P1, PT, R19, UR14, !P1 ;  /* 0x0000000e13007c0c */ /* 0x000fc4000cf21270 */
[----:B------:R-:W-:Y:S01]  /*38770*/  PRMT R23, R14, 0x7632, R23 ;  /* 0x000076320e177816 */ /* 0x000fe20000000017 */
[C---:B------:R-:W-:Y:S01]  /*38780*/  IMAD.WIDE R4, R6.reuse, 0x2, R24 ;  /* 0x0000000206047825 */ /* 0x040fe200078e0218 */
[----:B------:R-:W-:Y:S01]  /*38790*/  ISETP.LT.AND P6, PT, R29, UR16, !P2 ;  /* 0x000000101d007c0c */ /* 0x000fe2000d7c1270 */
[----:B------:R-:W-:Y:S01]  /*387a0*/  ULDC UR4, c[0x0][0x248] ;  /* 0x0000920000047ab9 */ /* 0x000fe20000000800 */
[----:B------:R-:W-:Y:S01]  /*387b0*/  ULDC UR12, c[0x0][0x228] ;  /* 0x00008a00000c7ab9 */ /* 0x000fe20000000800 */
[C---:B------:R-:W-:Y:S01]  /*387c0*/  VIADD R21, R6.reuse, UR6 ;  /* 0x0000000606157c36 */ /* 0x040fe20008000000 */
[----:B------:R0:W-:Y:S01]  /*387d0*/  @P5 STG.E.U16 desc[UR8][R4.64], R15 ;  /* 0x0000000f04005986 */ /* 0x0001e2000c101508 */
[----:B------:R-:W-:Y:S01]  /*387e0*/  IMAD.WIDE R6, R6, 0x2, R2 ;  /* 0x0000000206067825 */ /* 0x000fe200078e0202 */
[----:B------:R-:W-:Y:S01]  /*387f0*/  ISETP.LT.AND P2, PT, R19, UR18, !P2 ;  /* 0x0000001213007c0c */ /* 0x000fe2000d741270 */
[----:B------:R-:W-:Y:S01]  /*38800*/  ULDC UR6, c[0x0][0x22c] ;  /* 0x00008b0000067ab9 */ /* 0x000fe20000000800 */
[----:B------:R-:W-:Y:S01]  /*38810*/  ULDC UR14, c[0x0][0x228] ;  /* 0x00008a00000e7ab9 */ /* 0x000fe20000000800 */
[C---:B-1----:R-:W-:Y:S01]  /*38820*/  IMAD.WIDE R8, R21.reuse, 0x2, R24 ;  /* 0x0000000215087825 */ /* 0x042fe200078e0218 */
[----:B------:R-:W-:Y:S01]  /*38830*/  ULDC UR16, c[0x0][0x228] ;  /* 0x00008a0000107ab9 */ /* 0x000fe20000000800 */
[----:B0-----:R-:W4:Y:S02]  /*38840*/  LDL.LU R15, [R1+0x108] ;  /* 0x00010800010f7983 */ /* 0x001f240000300800 */
[----:B------:R-:W-:Y:S01]  /*38850*/  VIADD R20, R28, 0x58 ;  /* 0x000000581c147836 */ /* 0x000fe20000000000 */
[----:B------:R-:W-:Y:S01]  /*38860*/  ULDC UR18, c[0x0][0x228] ;  /* 0x00008a0000127ab9 */ /* 0x000fe20000000800 */
[----:B------:R-:W-:Y:S04]  /*38870*/  @P1 STG.E.U16 desc[UR8][R6.64], R22 ;  /* 0x0000001606001986 */ /* 0x000fe8000c101508 */
[----:B------:R0:W-:Y:S04]  /*38880*/  @P6 STG.E.U16 desc[UR8][R8.64], R14 ;  /* 0x0000000e08006986 */ /* 0x0001e8000c101508 */
[----:B0-----:R-:W4:Y:S01]  /*38890*/  LDL.LU R14, [R1+0xf8] ;  /* 0x0000f800010e7983 */ /* 0x001f220000300800 */
[----:B------:R-:W-:Y:S01]  /*388a0*/  IMAD.WIDE R10, R21, 0x2, R2 ;  /* 0x00000002150a7825 */ /* 0x000fe200078e0202 */
[----:B------:R-:W-:Y:S01]  /*388b0*/  ISETP.GE.AND P5, PT, R20, UR10, PT ;  /* 0x0000000a14007c0c */ /* 0x000fe2000bfa6270 */
[----:B------:R-:W-:-:S03]  /*388c0*/  ULDC UR10, c[0x0][0x228] ;  /* 0x00008a00000a7ab9 */ /* 0x000fc60000000800 */
        /* <DEDUP_REMOVED lines=24> */
[----:B------:R-:W-:Y:S01]  /*38a50*/  VIADD R4, R28, 0x5b ;  /* 0x0000005b1c047836 */ /* 0x000fe20000000000 */
[----:B--2---:R-:W-:Y:S02]  /*38a60*/  PRMT R5, R12, 0x7632, R5 ;  /* 0x000076320c057816 */ /* 0x004fe40000000005 */
[----:B------:R1:W-:Y:S01]  /*38a70*/  @P6 STG.E.U16 desc[UR8][R8.64], R12 ;  /* 0x0000000c08006986 */ /* 0x0003e2000c101508 */
[----:B------:R-:W-:Y:S01]  /*38a80*/  ISETP.LT.AND P6, PT, R29, UR10, !P5 ;  /* 0x0000000a1d007c0c */ /* 0x000fe2000efc1270 */
[----:B------:R-:W-:Y:S01]  /*38a90*/  ULDC UR10, c[0x0][0x22c] ;  /* 0x00008b00000a7ab9 */ /* 0x000fe20000000800 */
[----:B------:R-:W-:Y:S01]  /*38aa0*/  ISETP.GE.AND P2, PT, R11, UR4, PT ;  /* 0x000000040b007c0c */ /* 0x000fe2000bf46270 */
[----:B------:R-:W-:Y:S01]  /*38ab0*/  ULDC UR4, c[0x0][0x248] ;  /* 0x0000920000047ab9 */ /* 0x000fe20000000800 */
[----:B------:R-:W-:Y:S01]  /*38ac0*/  ISETP.LT.AND P5, PT, R19, UR12, !P5 ;  /* 0x0000000c13007c0c */ /* 0x000fe2000efa1270 */
[----:B------:R-:W-:Y:S01]  /*38ad0*/  ULDC UR12, c[0x0][0x228] ;  /* 0x00008a00000c7ab9 */ /* 0x000fe20000000800 */
[----:B------:R-:W-:Y:S01]  /*38ae0*/  ISETP.GE.AND P4, PT, R4, UR6, PT ;  /* 0x0000000604007c0c */ /* 0x000fe2000bf86270 */
[----:B------:R-:W-:Y:S01]  /*38af0*/  VIADD R4, R10, UR4 ;  /* 0x000000040a047c36 */ /* 0x000fe20008000000 */
[----:B------:R-:W-:Y:S01]  /*38b00*/  PRMT R21, R26, 0x7632, R21 ;  /* 0x000076321a157816 */ /* 0x000fe20000000015 */
[----:B0-----:R-:W-:Y:S01]  /*38b10*/  IMAD.WIDE R6, R10, 0x2, R2 ;  /* 0x000000020a067825 */ /* 0x001fe200078e0202 */
[----:B------:R-:W-:Y:S01]  /*38b20*/  ULDC UR4, c[0x0][0x22c] ;  /* 0x00008b0000047ab9 */ /* 0x000fe20000000800 */
[----:B-1----:R-:W2:Y:S01]  /*38b30*/  LDL.LU R12, [R1+0xfc] ;  /* 0x0000fc00010c7983 */ /* 0x002ea20000300800 */
[----:B------:R-:W-:Y:S01]  /*38b40*/  ULDC UR6, c[0x0][0x248] ;  /* 0x0000920000067ab9 */ /* 0x000fe20000000800 */
[----:B------:R-:W-:-:S04]  /*38b50*/  IMAD.WIDE R8, R4, 0x2, R24 ;  /* 0x0000000204087825 */ /* 0x000fc800078e0218 */
[----:B------:R-:W-:Y:S01]  /*38b60*/  IMAD.WIDE R10, R4, 0x2, R2 ;  /* 0x00000002040a7825 */ /* 0x000fe200078e0202 */
[----:B------:R0:W-:Y:S03]  /*38b70*/  @P3 STG.E.U16 desc[UR8][R6.64], R5 ;  /* 0x0000000506003986 */ /* 0x0001e6000c101508 */
[----:B------:R-:W-:Y:S01]  /*38b80*/  VIADD R20, R28, 0x5c ;  /* 0x0000005c1c147836 */ /* 0x000fe20000000000 */
[----:B------:R-:W-:Y:S04]  /*38b90*/  @P6 STG.E.U16 desc[UR8][R8.64], R26 ;  /* 0x0000001a08006986 */ /* 0x000fe8000c101508 */
[----:B------:R1:W-:Y:S01]  /*38ba0*/  @P5 STG.E.U16 desc[UR8][R10.64], R21 ;  /* 0x000000150a005986 */ /* 0x0003e2000c101508 */
[----:B------:R-:W-:Y:S01]  /*38bb0*/  ISETP.LT.AND P5, PT, R29, UR12, !P1 ;  /* 0x0000000c1d007c0c */ /* 0x000fe2000cfa1270 */
[----:B------:R-:W-:Y:S01]  /*38bc0*/  ULDC UR12, c[0x0][0x228] ;  /* 0x00008a00000c7ab9 */ /* 0x000fe20000000800 */
[----:B------:R-:W-:Y:S01]  /*38bd0*/  ISETP.GE.AND P3, PT, R20, UR4, PT ;  /* 0x0000000414007c0c */ /* 0x000fe2000bf66270 */
[----:B------:R-:W-:Y:S01]  /*38be0*/  ULDC UR4, c[0x0][0x248] ;  /* 0x0000920000047ab9 */ /* 0x000fe20000000800 */
[----:B------:R-:W2:Y:S01]  /*38bf0*/  LDL.LU R27, [R1+0x120] ;  /* 0x00012000011b7983 */ /* 0x000ea20000300800 */
[----:B0-----:R-:W-:Y:S01]  /*38c00*/  VIADD R6, R4, UR4 ;  /* 0x0000000404067c36 */ /* 0x001fe20008000000 */
[----:B------:R-:W-:-:S02]  /*38c10*/  ISETP.LT.AND P1, PT, R19, UR14, !P1 ;  /* 0x0000000e13007c0c */ /* 0x000fc4000cf21270 */
[----:B------:R-:W-:Y:S01]  /*38c20*/  PRMT R23, R0, 0x7632, R23 ;  /* 0x0000763200177816 */ /* 0x000fe20000000017 */
[C---:B------:R-:W-:Y:S01]  /*38c30*/  IMAD.WIDE R4, R6.reuse, 0x2, R24 ;  /* 0x0000000206047825 */ /* 0x040fe200078e0218 */
[----:B------:R-:W-:Y:S01]  /*38c40*/  ISETP.LT.AND P6, PT, R29, UR16, !P2 ;  /* 0x000000101d007c0c */ /* 0x000fe2000d7c1270 */
[----:B------:R-:W-:Y:S01]  /*38c50*/  ULDC UR4, c[0x0][0x248] ;  /* 0x0000920000047ab9 */ /* 0x000fe20000000800 */
[----:B------:R-:W-:Y:S02]  /*38c60*/  ULDC UR14, c[0x0][0x228] ;  /* 0x00008a00000e7ab9 */ /* 0x000fe40000000800 */
[----:B------:R0:W-:Y:S01]  /*38c70*/  @P5 STG.E.U16 desc[UR8][R4.64], R0 ;  /* 0x0000000004005986 */ /* 0x0001e2000c101508 */
[----:B-1----:R-:W-:Y:S01]  /*38c80*/  VIADD R21, R6, UR6 ;  /* 0x0000000606157c36 */ /* 0x002fe20008000000 */
[----:B------:R-:W-:Y:S01]  /*38c90*/  ISETP.LT.AND P2, PT, R19, UR18, !P2 ;  /* 0x0000001213007c0c */ /* 0x000fe2000d741270 */
[----:B------:R-:W-:Y:S01]  /*38ca0*/  VIADD R20, R28, 0x5d ;  /* 0x0000005d1c147836 */ /* 0x000fe20000000000 */
[----:B------:R-:W-:Y:S01]  /*38cb0*/  ULDC UR6, c[0x0][0x22c] ;  /* 0x00008b0000067ab9 */ /* 0x000fe20000000800 */
[----:B------:R-:W-:Y:S01]  /*38cc0*/  ULDC UR16, c[0x0][0x228] ;  /* 0x00008a0000107ab9 */ /* 0x000fe20000000800 */
[----:B0-----:R-:W2:Y:S01]  /*38cd0*/  LDL.LU R0, [R1+0x110] ;  /* 0x0001100001007983 */ /* 0x001ea20000300800 */
[----:B------:R-:W-:-:S04]  /*38ce0*/  IMAD.WIDE R6, R6, 0x2, R2 ;  /* 0x0000000206067825 */ /* 0x000fc800078e0202 */
[C---:B------:R-:W-:Y:S01]  /*38cf0*/  IMAD.WIDE R8, R21.reuse, 0x2, R24 ;  /* 0x0000000215087825 */ /* 0x040fe200078e0218 */
[----:B------:R-:W-:Y:S01]  /*38d00*/  @P1 STG.E.U16 desc[UR8][R6.64], R23 ;  /* 0x0000001706001986 */ /* 0x000fe2000c101508 */
[----:B---3--:R-:W-:Y:S01]  /*38d10*/  PRMT R22, R18, 0x7632, R22 ;  /* 0x0000763212167816 */ /* 0x008fe20000000016 */
[----:B------:R-:W-:Y:S01]  /*38d20*/  ULDC UR18, c[0x0][0x228] ;  /* 0x00008a0000127ab9 */ /* 0x000fe20000000800 */
[----:B------:R-:W-:Y:S01]  /*38d30*/  IMAD.WIDE R10, R21, 0x2, R2 ;  /* 0x00000002150a7825 */ /* 0x000fe200078e0202 */
[----:B------:R0:W-:Y:S01]  /*38d40*/  @P6 STG.E.U16 desc[UR8][R8.64], R18 ;  /* 0x0000001208006986 */ /* 0x0001e2000c101508 */
[----:B------:R-:W-:Y:S01]  /*38d50*/  ISETP.GE.AND P5, PT, R20, UR10, PT ;  /* 0x0000000a14007c0c */ /* 0x000fe2000bfa6270 */
[----:B------:R-:W-:Y:S02]  /*38d60*/  ULDC UR10, c[0x0][0x228] ;  /* 0x00008a00000a7ab9 */ /* 0x000fe40000000800 */
[----:B------:R1:W-:Y:S01]  /*38d70*/  @P2 STG.E.U16 desc[UR8][R10.64], R22 ;  /* 0x000000160a002986 */ /* 0x0003e2000c101508 */
[----:B------:R-:W-:Y:S01]  /*38d80*/  ISETP.LT.AND P2, PT, R29, UR10, !P4 ;  /* 0x0000000a1d007c0c */ /* 0x000fe2000e741270 */
[----:B------:R-:W-:-:S02]  /*38d90*/  VIADD R4, R28, 0x5e ;  /* 0x0000005e1c047836 */ /* 0x000fc40000000000 */
[----:B0-----:R-:W3:Y:S01]  /*38da0*/  LDL.LU R18, [R1+0x124] ;  /* 0x0001240001127983 */ /* 0x001ee20000300800 */
[----:B------:R-:W-:Y:S02]  /*38db0*/  VIADD R6, R21, UR4 ;  /* 0x0000000415067c36 */ /* 0x000fe40008000000 */
        /* <DEDUP_REMOVED lines=11> */
[----:B------:R-:W-:-:S02]  /*38e70*/  ULDC UR14, c[0x0][0x228] ;  /* 0x00008a00000e7ab9 */ /* 0x000fc40000000800 */
[----:B------:R-:W-:Y:S01]  /*38e80*/  IMAD.WIDE R8, R10, 0x2, R24 ;  /* 0x000000020a087825 */ /* 0x000fe200078e0218 */
[----:B------:R-:W-:Y:S01]  /*38e90*/  ISETP.LT.AND P3, PT, R19, UR6, !P3 ;  /* 0x0000000613007c0c */ /* 0x000fe2000df61270 */
[----:B------:R-:W-:Y:S02]  /*38ea0*/  ULDC UR6, c[0x0][0x22c] ;  /* 0x00008b0000067ab9 */ /* 0x000fe40000000800 */
[C---:B------:R-:W-:Y:S01]  /*38eb0*/  VIADD R11, R28.reuse, 0x5f ;  /* 0x0000005f1c0b7836 */ /* 0x040fe20000000000 */
[----:B----4-:R-:W-:Y:S01]  /*38ec0*/  PRMT R20, R17, 0x7632, R20 ;  /* 0x0000763211147816 */ /* 0x010fe20000000014 */
[----:B------:R0:W-:Y:S04]  /*38ed0*/  @P2 STG.E.U16 desc[UR8][R4.64], R17 ;  /* 0x0000001104002986 */ /* 0x0001e8000c101508 */
[----:B0-----:R-:W4:Y:S04]  /*38ee0*/  LDL.LU R17, [R1+0x114] ;  /* 0x0001140001117983 */ /* 0x001f280000300800 */
[----:B------:R0:W-:Y:S01]  /*38ef0*/  @P4 STG.E.U16 desc[UR8][R6.64], R20 ;  /* 0x0000001406004986 */ /* 0x0001e2000c101508 */
[----:B------:R-:W-:Y:S01]  /*38f00*/  ISETP.GE.AND P2, PT, R11, UR4, PT ;  /* 0x000000040b007c0c */ /* 0x000fe2000bf46270 */
[----:B------:R-:W-:Y:S01]  /*38f10*/  VIADD R4, R28, 0x60 ;  /* 0x000000601c047836 */ /* 0x000fe20000000000 */
[----:B------:R-:W-:-:S02]  /*38f20*/  ULDC UR4, c[0x0][0x248] ;  /* 0x0000920000047ab9 */ /* 0x000fc40000000800 */
[----:B------:R-:W-:Y:S01]  /*38f30*/  VIADD R11, R10, UR4 ;  /* 0x000000040a0b7c36 */ /* 0x000fe20008000000 */
[----:B------:R-:W-:Y:S01]  /*38f40*/  ULDC UR4, c[0x0][0x22c] ;  /* 0x00008b0000047ab9 */ /* 0x000fe20000000800 */
[----:B------:R-:W-:Y:S01]  /*38f50*/  ISETP.GE.AND P4, PT, R4, UR6, PT ;  /* 0x0000000604007c0c */ /* 0x000fe2000bf86270 */
[----:B------:R-:W-:Y:S01]  /*38f60*/  IMAD.WIDE R4, R10, 0x2, R2 ;  /* 0x000000020a047825 */ /* 0x000fe200078e0202 */
[----:B------:R-:W-:Y:S01]  /*38f70*/  ULDC UR6, c[0x0][0x248] ;  /* 0x0000920000067ab9 */ /* 0x000fe20000000800 */
[----:B------:R1:W-:Y:S01]  /*38f80*/  @P6 STG.E.U16 desc[UR8][R8.64], R15 ;  /* 0x0000000f08006986 */ /* 0x0003e2000c101508 */
[----:B0-----:R-:W-:Y:S02]  /*38f90*/  PRMT R20, R15, 0x7632, R20 ;  /* 0x000076320f147816 */ /* 0x001fe40000000014 */
[----:B------:R-:W-:Y:S01]  /*38fa0*/  ISETP.LT.AND P6, PT, R29, UR10, !P5 ;  /* 0x0000000a1d007c0c */ /* 0x000fe2000efc1270 */
[----:B------:R-:W-:Y:S01]  /*38fb0*/  IMAD.WIDE R6, R11, 0x2, R24 ;  /* 0x000000020b067825 */ /* 0x000fe200078e0218 */
[----:B-1----:R-:W4:Y:S04]  /*38fc0*/  LDL.LU R15, [R1+0x128] ;  /* 0x00012800010f7983 */ /* 0x002f280000300800 */
[----:B------:R-:W-:Y:S01]  /*38fd0*/  @P3 STG.E.U16 desc[UR8][R4.64], R20 ;  /* 0x0000001404003986 */ /* 0x000fe2000c101508 */
[----:B------:R-:W-:-:S06]  /*38fe0*/  PRMT R10, R14, 0x7632, R10 ;  /* 0x000076320e0a7816 */ /* 0x000fcc000000000a */
[----:B------:R0:W-:Y:S01]  /*38ff0*/  @P6 STG.E.U16 desc[UR8][R6.64], R14 ;  /* 0x0000000e06006986 */ /* 0x0001e2000c101508 */
[----:B------:R-:W-:Y:S01]  /*39000*/  IMAD.WIDE R8, R11, 0x2, R2 ;  /* 0x000000020b087825 */ /* 0x000fe200078e0202 */
[----:B------:R-:W-:Y:S02]  /*39010*/  ULDC UR10, c[0x0][0x22c] ;  /* 0x00008b00000a7ab9 */ /* 0x000fe40000000800 */
[----:B0-----:R-:W4:Y:S01]  /*39020*/  LDL.LU R14, [R1+0x118] ;  /* 0x00011800010e7983 */ /* 0x001f220000300800 */
[----:B------:R-:W-:Y:S01]  /*39030*/  ISETP.LT.AND P5, PT, R19, UR12, !P5 ;  /* 0x0000000c13007c0c */ /* 0x000fe2000efa1270 */
[----:B------:R-:W-:Y:S01]  /*39040*/  VIADD R21, R28, 0x61 ;  /* 0x000000611c157836 */ /* 0x000fe20000000000 */
[----:B------:R-:W-:-:S04]  /*39050*/  ULDC UR12, c[0x0][0x228] ;  /* 0x00008a00000c7ab9 */ /* 0x000fc80000000800 */
[----:B------:R-:W-:Y:S01]  /*39060*/  ISETP.GE.AND P3, PT, R21, UR4, PT ;  /* 0x0000000415007c0c */ /* 0x000fe2000bf66270 */
[----:B------:R-:W-:-:S06]  /*39070*/  ULDC UR4, c[0x0][0x248] ;  /* 0x0000920000047ab9 */ /* 0x000fcc0000000800 */
[----:B------:R0:W-:Y:S01]  /*39080*/  @P5 STG.E.U16 desc[UR8][R8.64], R10 ;  /* 0x0000000a08005986 */ /* 0x0001e2000c101508 */
[----:B------:R-:W-:Y:S01]  /*39090*/  ISETP.LT.AND P5, PT, R29, UR12, !P1 ;  /* 0x0000000c1d007c0c */ /* 0x000fe2000cfa1270 */
[----:B------:R-:W-:Y:S01]  /*390a0*/  VIADD R6, R11, UR4 ;  /* 0x000000040b067c36 */ /* 0x000fe20008000000 */
[----:B------:R-:W-:-:S03]  /*390b0*/  PRMT R22, R13, 0x7632, R22 ;  /* 0x000076320d167816 */ /* 0x000fc60000000016 */
[C---:B------:R-:W-:Y:S01]  /*390c0*/  IMAD.WIDE R4, R6.reuse, 0x2, R24 ;  /* 0x0000000206047825 */ /* 0x040fe200078e0218 */
[----:B------:R-:W-:Y:S01]  /*390d0*/  ISETP.LT.AND P1, PT, R19, UR14, !P1 ;  /* 0x0000000e13007c0c */ /* 0x000fe2000cf21270 */
[----:B------:R-:W-:Y:S01]  /*390e0*/  ULDC UR4, c[0x0][0x248] ;  /* 0x0000920000047ab9 */ /* 0x000fe20000000800 */
[----:B------:R-:W-:Y:S01]  /*390f0*/  ISETP.LT.AND P6, PT, R29, UR16, !P2 ;  /* 0x000000101d007c0c */ /* 0x000fe2000d7c1270 */
[----:B------:R-:W-:Y:S01]  /*39100*/  VIADD R21, R6, UR6 ;  /* 0x0000000606157c36 */ /* 0x000fe20008000000 */
[----:B------:R-:W-:-:S03]  /*39110*/  ULDC UR12, c[0x0][0x228] ;  /* 0x00008a00000c7ab9 */ /* 0x000fc60000000800 */
[----:B------:R1:W-:Y:S01]  /*39120*/  @P5 STG.E.U16 desc[UR8][R4.64], R13 ;  /* 0x0000000d04005986 */ /* 0x0003e2000c101508 */
[----:B------:R-:W-:Y:S01]  /*39130*/  IMAD.WIDE R6, R6, 0x2, R2 ;  /* 0x0000000206067825 */ /* 0x000fe200078e0202 */
[----:B------:R-:W-:Y:S01]  /*39140*/  ISETP.LT.AND P2, PT, R19, UR18, !P2 ;  /* 0x0000001213007c0c */ /* 0x000fe2000d741270 */
[----:B------:R-:W-:Y:S01]  /*39150*/  ULDC UR14, c[0x0][0x228] ;  /* 0x00008a00000e7ab9 */ /* 0x000fe20000000800 */
[----:B------:R-:W-:Y:S01]  /*39160*/  ULDC UR6, c[0x0][0x22c] ;  /* 0x00008b0000067ab9 */ /* 0x000fe20000000800 */
[C---:B0-----:R-:W-:Y:S01]  /*39170*/  IMAD.WIDE R8, R21.reuse, 0x2, R24 ;  /* 0x0000000215087825 */ /* 0x041fe200078e0218 */
[----:B------:R-:W-:Y:S01]  /*39180*/  ULDC UR16, c[0x0][0x228] ;  /* 0x00008a0000107ab9 */ /* 0x000fe20000000800 */
[----:B-1----:R-:W4:Y:S01]  /*39190*/  LDL.LU R13, [R1+0x12c] ;  /* 0x00012c00010d7983 */ /* 0x002f220000300800 */
[----:B--2---:R-:W-:Y:S01]  /*391a0*/  PRMT R23, R12, 0x7632, R23 ;  /* 0x000076320c177816 */ /* 0x004fe20000000017 */
[----:B------:R-:W-:Y:S01]  /*391b0*/  VIADD R20, R28, 0x62 ;  /* 0x000000621c147836 */ /* 0x000fe20000000000 */
[----:B------:R-:W-:Y:S01]  /*391c0*/  ULDC UR18, c[0x0][0x228] ;  /* 0x00008a0000127ab9 */ /* 0x000fe20000000800 */
        /* <DEDUP_REMOVED lines=16> */
[----:B------:R-:W-:Y:S01]  /*392d0*/  PRMT R20, R27, 0x7632, R20 ;  /* 0x000076321b147816 */ /* 0x000fe20000000014 */
        /* <DEDUP_REMOVED lines=9> */
[----:B0-----:R-:W2:Y:S01]  /*39370*/  LDL.LU R27, [R1+0x180] ;  /* 0x00018000011b7983 */ /* 0x001ea20000300800 */
[----:B------:R-:W-:-:S03]  /*39380*/  VIADD R10, R28, 0x64 ;  /* 0x000000641c0a7836 */ /* 0x000fc60000000000 */
[----:B------:R0:W-:Y:S01]  /*39390*/  @P6 STG.E.U16 desc[UR8][R8.64], R0 ;  /* 0x0000000008006986 */ /* 0x0001e2000c101508 */
[----:B-1----:R-:W-:Y:S02]  /*393a0*/  PRMT R20, R0, 0x7632, R20 ;  /* 0x0000763200147816 */ /* 0x002fe40000000014 */
[----:B------:R-:W-:Y:S01]  /*393b0*/  ISETP.LT.AND P3, PT, R19, UR6, !P3 ;  /* 0x0000000613007c0c */ /* 0x000fe2000df61270 */
[----:B------:R-:W-:Y:S01]  /*393c0*/  VIADD R4, R28, 0x65 ;  /* 0x000000651c047836 */ /* 0x000fe20000000000 */
[----:B------:R-:W-:Y:S01]  /*393d0*/  ISETP.LT.AND P6, PT, R29, UR10, !P5 ;  /* 0x0000000a1d007c0c */ /* 0x000fe2000efc1270 */
[----:B------:R-:W-:Y:S01]  /*393e0*/  ULDC UR6, c[0x0][0x22c] ;  /* 0x00008b0000067ab9 */ /* 0x000fe20000000800 */
[----:B0-----:R-:W2:Y:S01]  /*393f0*/  LDL.LU R0, [R1+0x140] ;  /* 0x0001400001007983 */ /* 0x001ea20000300800 */
[----:B------:R-:W-:Y:S01]  /*39400*/  ISETP.GE.AND P2, PT, R10, UR4, PT ;  /* 0x000000040a007c0c */ /* 0x000fe2000bf46270 */
[----:B------:R-:W-:Y:S01]  /*39410*/  ULDC UR4, c[0x0][0x248] ;  /* 0x0000920000047ab9 */ /* 0x000fe20000000800 */
[----:B------:R-:W-:Y:S01]  /*39420*/  ISETP.LT.AND P5, PT, R19, UR12, !P5 ;  /* 0x0000000c13007c0c */ /* 0x000fe2000efa1270 */
[C---:B------:R-:W-:Y:S01]  /*39430*/  VIADD R10, R11.reuse, UR4 ;  /* 0x000000040b0a7c36 */ /* 0x040fe20008000000 */
[----:B------:R-:W-:Y:S01]  /*39440*/  ISETP.GE.AND P4, PT, R4, UR6, PT ;  /* 0x0000000604007c0c */ /* 0x000fe2000bf86270 */
[----:B------:R-:W-:Y:S01]  /*39450*/  IMAD.WIDE R4, R11, 0x2, R2 ;  /* 0x000000020b047825 */ /* 0x000fe200078e0202 */
[----:B------:R-:W-:Y:S01]  /*39460*/  ULDC UR12, c[0x0][0x228] ;  /* 0x00008a00000c7ab9 */ /* 0x000fe20000000800 */
[----:B------:R-:W-:Y:S01]  /*39470*/  ULDC UR4, c[0x0][0x22c] ;  /* 0x00008b0000047ab9 */ /* 0x000fe20000000800 */
[----:B------:R-:W-:Y:S01]  /*39480*/  ULDC UR10, c[0x0][0x22c] ;  /* 0x00008b00000a7ab9 */ /* 0x000fe20000000800 */
[----:B------:R-:W-:Y:S01]  /*39490*/  IMAD.WIDE R6, R10, 0x2, R24 ;  /* 0x000000020a067825 */ /* 0x000fe200078e0218 */
[----:B------:R-:W-:Y:S01]  /*394a0*/  @P3 STG.E.U16 desc[UR8][R4.64], R20 ;  /* 0x0000001404003986 */ /* 0x000fe2000c101508 */
[----:B---3--:R-:W-:Y:S01]  /*394b0*/  PRMT R11, R18, 0x7632, R11 ;  /* 0x00007632120b7816 */ /* 0x008fe2000000000b */
[----:B------:R-:W-:Y:S01]  /*394c0*/  ULDC UR6, c[0x0][0x248] ;  /* 0x0000920000067ab9 */ /* 0x000fe20000000800 */
[----:B------:R-:W-:Y:S01]  /*394d0*/  IMAD.WIDE R8, R10, 0x2, R2 ;  /* 0x000000020a087825 */ /* 0x000fe200078e0202 */
[----:B------:R0:W-:Y:S03]  /*394e0*/  @P6 STG.E.U16 desc[UR8][R6.64], R18 ;  /* 0x0000001206006986 */ /* 0x0001e6000c101508 */
[----:B------:R-:W-:Y:S01]  /*394f0*/  VIADD R21, R28, 0x66 ;  /* 0x000000661c157836 */ /* 0x000fe20000000000 */
[----:B------:R1:W-:Y:S01]  /*39500*/  @P5 STG.E.U16 desc[UR8][R8.64], R11 ;  /* 0x0000000b08005986 */ /* 0x0003e2000c101508 */
[----:B------:R-:W-:Y:S01]  /*39510*/  ISETP.LT.AND P5, PT, R29, UR12, !P1 ;  /* 0x0000000c1d007c0c */ /* 0x000fe2000cfa1270 */
[----:B------:R-:W-:-:S02]  /*39520*/  ULDC UR12, c[0x0][0x228] ;  /* 0x00008a00000c7ab9 */ /* 0x000fc40000000800 */
[----:B0-----:R-:W3:Y:S01]  /*39530*/  LDL.LU R18, [R1+0x184] ;  /* 0x0001840001127983 */ /* 0x001ee20000300800 */
[----:B------:R-:W-:Y:S01]  /*39540*/  ISETP.GE.AND P3, PT, R21, UR4, PT ;  /* 0x0000000415007c0c */ /* 0x000fe2000bf66270 */
[----:B------:R-:W-:Y:S02]  /*39550*/  ULDC UR4, c[0x0][0x248] ;  /* 0x0000920000047ab9 */ /* 0x000fe40000000800 */
[----:B------:R-:W-:Y:S01]  /*39560*/  VIADD R6, R10, UR4 ;  /* 0x000000040a067c36 */ /* 0x000fe20008000000 */
[----:B------:R-:W-:Y:S01]  /*39570*/  ISETP.LT.AND P1, PT, R19, UR14, !P1 ;  /* 0x0000000e13007c0c */ /* 0x000fe2000cf21270 */
[----:B------:R-:W-:Y:S01]  /*39580*/  VIADD R20, R28, 0x67 ;  /* 0x000000671c147836 */ /* 0x000fe20000000000 */
        /* <DEDUP_REMOVED lines=10> */
[----:B-1----:R-:W-:-:S04]  /*39630*/  IMAD.WIDE R8, R21, 0x2, R24 ;  /* 0x0000000215087825 */ /* 0x002fc800078e0218 */
[----:B------:R-:W-:Y:S01]  /*39640*/  IMAD.WIDE R10, R21, 0x2, R2 ;  /* 0x00000002150a7825 */ /* 0x000fe200078e0202 */
[----:B----4-:R-:W-:Y:S01]  /*39650*/  PRMT R23, R17, 0x7632, R23 ;  /* 0x0000763211177816 */ /* 0x010fe20000000017 */
[----:B------:R0:W-:Y:S04]  /*39660*/  @P5 STG.E.U16 desc[UR8][R4.64], R17 ;  /* 0x0000001104005986 */ /* 0x0001e8000c101508 */
[----:B0-----:R-:W4:Y:S04]  /*39670*/  LDL.LU R17, [R1+0x144] ;  /* 0x0001440001117983 */ /* 0x001f280000300800 */
[----:B------:R0:W-:Y:S01]  /*39680*/  @P1 STG.E.U16 desc[UR8][R6.64], R23 ;  /* 0x0000001706001986 */ /* 0x0001e2000c101508 */
[----:B------:R-:W-:Y:S01]  /*39690*/  ISETP.GE.AND P5, PT, R20, UR10, PT ;  /* 0x0000000a14007c0c */ /* 0x000fe2000bfa6270 */
[----:B------:R-:W-:Y:S01]  /*396a0*/  ULDC UR10, c[0x0][0x228] ;  /* 0x00008a00000a7ab9 */ /* 0x000fe20000000800 */
[----:B------:R-:W-:Y:S01]  /*396b0*/  VIADD R4, R28, 0x68 ;  /* 0x000000681c047836 */ /* 0x000fe20000000000 */
[----:B------:R-:W-:Y:S01]  /*396c0*/  PRMT R22, R15, 0x7632, R22 ;  /* 0x000076320f167816 */ /* 0x000fe20000000016 */
[----:B------:R1:W-:Y:S04]  /*396d0*/  @P6 STG.E.U16 desc[UR8][R8.64], R15 ;  /* 0x0000000f08006986 */ /* 0x0003e8000c101508 */
[----:B------:R1:W-:Y:S01]  /*396e0*/  @P2 STG.E.U16 desc[UR8][R10.64], R22 ;  /* 0x000000160a002986 */ /* 0x0003e2000c101508 */
[----:B------:R-:W-:Y:S01]  /*396f0*/  ISETP.LT.AND P2, PT, R29, UR10, !P4 ;  /* 0x0000000a1d007c0c */ /* 0x000fe2000e741270 */
[----:B0-----:R-:W-:-:S02]  /*39700*/  VIADD R6, R21, UR4 ;  /* 0x0000000415067c36 */ /* 0x001fc40008000000 */
[----:B-1----:R-:W4:Y:S01]  /*39710*/  LDL.LU R15, [R1+0x188] ;  /* 0x00018800010f7983 */ /* 0x002f220000300800 */
[----:B------:R-:W-:Y:S01]  /*39720*/  ISETP.GE.AND P1, PT, R4, UR6, PT ;  /* 0x0000000604007c0c */ /* 0x000fe2000bf26270 */
[----:B------:R-:W-:Y:S01]  /*39730*/  IMAD.WIDE R4, R6, 0x2, R24 ;  /* 0x0000000206047825 */ /* 0x000fe200078e0218 */
[----:B------:R-:W-:-:S07]  /*39740*/  PRMT R20, R14, 0x7632, R20 ;  /* 0x000076320e147816 */ /* 0x000fce0000000014 */
[----:B------:R0:W-:Y:S01]  /*39750*/  @P2 STG.E.U16 desc[UR8][R4.64], R14 ;  /* 0x0000000e04002986 */ /* 0x0001e2000c101508 */
[----:B------:R-:W-:Y:S01]  /*39760*/  ISETP.LT.AND P4, PT, R19, UR12, !P4 ;  /* 0x0000000c13007c0c */ /* 0x000fe2000e781270 */
[----:B------:R-:W-:Y:S01]  /*39770*/  ULDC UR4, c[0x0][0x248] ;  /* 0x0000920000047ab9 */ /* 0x000fe20000000800 */
[----:B------:R-:W-:Y:S01]  /*39780*/  ISETP.LT.AND P6, PT, R29, UR14, !P3 ;  /* 0x0000000e1d007c0c */ /* 0x000fe2000dfc1270 */
[----:B------:R-:W-:Y:S01]  /*39790*/  VIADD R11, R28, 0x69 ;  /* 0x000000691c0b7836 */ /* 0x000fe20000000000 */
[----:B------:R-:W-:Y:S01]  /*397a0*/  ULDC UR6, c[0x0][0x228] ;  /* 0x00008a0000067ab9 */ /* 0x000fe20000000800 */
[----:B------:R-:W-:Y:S01]  /*397b0*/  ULDC UR10, c[0x0][0x228] ;  /* 0x00008a00000a7ab9 */ /* 0x000fe20000000800 */
[----:B0-----:R-:W4:Y:S01]  /*397c0*/  LDL.LU R14, [R1+0x148] ;  /* 0x00014800010e7983 */ /* 0x001f220000300800 */
[C---:B------:R-:W-:Y:S01]  /*397d0*/  VIADD R10, R6.reuse, UR4 ;  /* 0x00000004060a7c36 */ /* 0x040fe20008000000 */
[----:B------:R-:W-:Y:S01]  /*397e0*/  ULDC UR4, c[0x0][0x22c] ;  /* 0x00008b0000047ab9 */ /* 0x000fe20000000800 */
[----:B------:R-:W-:Y:S01]  /*397f0*/  IMAD.WIDE R6, R6, 0x2, R2 ;  /* 0x0000000206067825 */ /* 0x000fe200078e0202 */
[----:B------:R-:W-:Y:S01]  /*39800*/  ULDC UR12, c[0x0][0x228] ;  /* 0x00008a00000c7ab9 */ /* 0x000fe20000000800 */
[----:B------:R-:W-:-:S02]  /*39810*/  ULDC UR14, c[0x0][0x228] ;  /* 0x00008a00000e7ab9 */ /* 0x000fc40000000800 */
        /* <DEDUP_REMOVED lines=9> */
[----:B------:R1:W-:Y:S01]  /*398b0*/  @P6 STG.E.U16 desc[UR8][R8.64], R13 ;  /* 0x0000000d08006986 */ /* 0x0003e2000c101508 */
[----:B0-----:R-:W-:-:S02]  /*398c0*/  PRMT R20, R13, 0x7632, R20 ;  /* 0x000076320d147816 */ /* 0x001fc40000000014 */
[----:B------:R-:W-:Y:S02]  /*398d0*/  ISETP.LT.AND P6, PT, R29, UR10, !P5 ;  /* 0x0000000a1d007c0c */ /* 0x000fe4000efc1270 */
[----:B------:R-:W-:Y:S01]  /*398e0*/  ISETP.GE.AND P4, PT, R4, UR6, PT ;  /* 0x0000000604007c0c */ /* 0x000fe2000bf86270 */
        /* <DEDUP_REMOVED lines=8> */
[----:B------:R-:W-:Y:S01]  /*39970*/  VIADD R21, R28, 0x6b ;  /* 0x0000006b1c157836 */ /* 0x000fe20000000000 */
[----:B------:R-:W-:Y:S01]  /*39980*/  ULDC UR6, c[0x0][0x248] ;  /* 0x0000920000067ab9 */ /* 0x000fe20000000800 */
[----:B------:R-:W-:Y:S01]  /*39990*/  IMAD.WIDE R8, R11, 0x2, R2 ;  /* 0x000000020b087825 */ /* 0x000fe200078e0202 */
[----:B------:R-:W-:Y:S01]  /*399a0*/  ULDC UR10, c[0x0][0x22c] ;  /* 0x00008b00000a7ab9 */ /* 0x000fe20000000800 */
[----:B0-----:R-:W2:Y:S01]  /*399b0*/  LDL.LU R12, [R1+0x14c] ;  /* 0x00014c00010c7983 */ /* 0x001ea20000300800 */
[----:B------:R-:W-:Y:S01]  /*399c0*/  ISETP.GE.AND P3, PT, R21, UR4, PT ;  /* 0x0000000415007c0c */ /* 0x000fe2000bf66270 */
[----:B------:R-:W-:-:S03]  /*399d0*/  ULDC UR4, c[0x0][0x248] ;  /* 0x0000920000047ab9 */ /* 0x000fc60000000800 */
        /* <DEDUP_REMOVED lines=13> */
[----:B------:R-:W-:Y:S01]  /*39ab0*/  PRMT R22, R27, 0x7632, R22 ;  /* 0x000076321b167816 */ /* 0x000fe20000000016 */
        /* <DEDUP_REMOVED lines=10> */
[----:B------:R-:W-:Y:S01]  /*39b60*/  PRMT R23, R0, 0x7632, R23 ;  /* 0x0000763200177816 */ /* 0x000fe20000000017 */
[----:B------:R1:W-:Y:S01]  /*39b70*/  @P6 STG.E.U16 desc[UR8][R8.64], R0 ;  /* 0x0000000008006986 */ /* 0x0003e2000c101508 */
[----:B0-----:R-:W-:-:S03]  /*39b80*/  VIADD R4, R28, 0x6d ;  /* 0x0000006d1c047836 */ /* 0x001fc60000000000 */
[----:B------:R0:W-:Y:S01]  /*39b90*/  @P2 STG.E.U16 desc[UR8][R10.64], R23 ;  /* 0x000000170a002986 */ /* 0x0001e2000c101508 */
[----:B------:R-:W-:Y:S01]  /*39ba0*/  ISETP.LT.AND P2, PT, R29, UR10, !P4 ;  /* 0x0000000a1d007c0c */ /* 0x000fe2000e741270 */
[----:B-1----:R-:W-:Y:S02]  /*39bb0*/  VIADD R6, R21, UR4 ;  /* 0x0000000415067c36 */ /* 0x002fe40008000000 */
[----:B------:R-:W2:Y:S01]  /*39bc0*/  LDL.LU R0, [R1+0x1a0] ;  /* 0x0001a00001007983 */ /* 0x000ea20000300800 */
[----:B------:R-:W-:Y:S01]  /*39bd0*/  ISETP.GE.AND P1, PT, R4, UR6, PT ;  /* 0x0000000604007c0c */ /* 0x000fe2000bf26270 */
[----:B------:R-:W-:Y:S01]  /*39be0*/  IMAD.WIDE R4, R6, 0x2, R24 ;  /* 0x0000000206047825 */ /* 0x000fe200078e0218 */
[----:B------:R-:W-:Y:S01]  /*39bf0*/  ISETP.LT.AND P4, PT, R19, UR12, !P4 ;  /* 0x0000000c13007c0c */ /* 0x000fe2000e781270 */
[----:B------:R-:W-:Y:S01]  /*39c00*/  ULDC UR4, c[0x0][0x248] ;  /* 0x0000920000047ab9 */ /* 0x000fe20000000800 */
[----:B------:R-:W-:Y:S02]  /*39c10*/  ISETP.LT.AND P6, PT, R29, UR14, !P3 ;  /* 0x0000000e1d007c0c */ /* 0x000fe4000dfc1270 */
[----:B---3--:R-:W-:-:S03]  /*39c20*/  PRMT R20, R18, 0x7632, R20 ;  /* 0x0000763212147816 */ /* 0x008fc60000000014 */
[----:B------:R1:W-:Y:S01]  /*39c30*/  @P2 STG.E.U16 desc[UR8][R4.64], R18 ;  /* 0x0000001204002986 */ /* 0x0003e2000c101508 */
[----:B0-----:R-:W-:Y:S01]  /*39c40*/  VIADD R10, R6, UR4 ;  /* 0x00000004060a7c36 */ /* 0x001fe20008000000 */
[----:B------:R-:W-:Y:S01]  /*39c50*/  ULDC UR6, c[0x0][0x228] ;  /* 0x00008a0000067ab9 */ /* 0x000fe20000000800 */
[C---:B------:R-:W-:Y:S01]  /*39c60*/  VIADD R11, R28.reuse, 0x6e ;  /* 0x0000006e1c0b7836 */ /* 0x040fe20000000000 */
[----:B------:R-:W-:Y:S01]  /*39c70*/  ULDC UR10, c[0x0][0x228] ;  /* 0x00008a00000a7ab9 */ /* 0x000fe20000000800 */
[----:B------:R-:W-:Y:S01]  /*39c80*/  ULDC UR12, c[0x0][0x228] ;  /* 0x00008a00000c7ab9 */ /* 0x000fe20000000800 */
[----:B------:R-:W-:Y:S01]  /*39c90*/  VIADD R21, R28, 0x70 ;  /* 0x000000701c157836 */ /* 0x000fe20000000000 */
[----:B------:R-:W-:Y:S01]  /*39ca0*/  ULDC UR4, c[0x0][0x22c] ;  /* 0x00008b0000047ab9 */ /* 0x000fe20000000800 */
[----:B------:R-:W-:Y:S01]  /*39cb0*/  ULDC UR14, c[0x0][0x228] ;  /* 0x00008a00000e7ab9 */ /* 0x000fe20000000800 */
[----:B-1----:R-:W3:Y:S01]  /*39cc0*/  LDL.LU R18, [R1+0x194] ;  /* 0x0001940001127983 */ /* 0x002ee20000300800 */
        /* <DEDUP_REMOVED lines=17> */
[----:B------:R-:W-:Y:S01]  /*39de0*/  ULDC UR10, c[0x0][0x22c] ;  /* 0x00008b00000a7ab9 */ /* 0x000fe20000000800 */
[----:B0-----:R-:W4:Y:S01]  /*39df0*/  LDL.LU R17, [R1+0x1a4] ;  /* 0x0001a40001117983 */ /* 0x001f220000300800 */
[----:B------:R-:W-:Y:S01]  /*39e00*/  ISETP.LT.AND P5, PT, R19, UR12, !P5 ;  /* 0x0000000c13007c0c */ /* 0x000fe2000efa1270 */
[----:B------:R-:W-:Y:S01]  /*39e10*/  IMAD.WIDE R8, R11, 0x2, R2 ;  /* 0x000000020b087825 */ /* 0x000fe200078e0202 */
[----:B------:R-:W-:Y:S01]  /*39e20*/  ULDC UR12, c[0x0][0x228] ;  /* 0x00008a00000c7ab9 */ /* 0x000fe20000000800 */
[----:B------:R-:W-:Y:S01]  /*39e30*/  @P3 STG.E.U16 desc[UR8][R4.64], R20 ;  /* 0x0000001404003986 */ /* 0x000fe2000c101508 */
[----:B------:R-:W-:Y:S01]  /*39e40*/  ISETP.GE.AND P3, PT, R21, UR4, PT ;  /* 0x0000000415007c0c */ /* 0x000fe2000bf66270 */
[----:B------:R-:W-:Y:S01]  /*39e50*/  ULDC UR4, c[0x0][0x248] ;  /* 0x0000920000047ab9 */ /* 0x000fe20000000800 */
[----:B------:R-:W-:-:S04]  /*39e60*/  PRMT R10, R15, 0x7632, R10 ;  /* 0x000076320f0a7816 */ /* 0x000fc8000000000a */
[----:B------:R0:W-:Y:S04]  /*39e70*/  @P6 STG.E.U16 desc[UR8][R6.64], R15 ;  /* 0x0000000f06006986 */ /* 0x0001e8000c101508 */
[----:B------:R-:W-:Y:S01]  /*39e80*/  @P5 STG.E.U16 desc[UR8][R8.64], R10 ;  /* 0x0000000a08005986 */ /* 0x000fe2000c101508 */
[----:B------:R-:W-:Y:S02]  /*39e90*/  ISETP.LT.AND P5, PT, R29, UR12, !P1 ;  /* 0x0000000c1d007c0c */ /* 0x000fe4000cfa1270 */
        /* <DEDUP_REMOVED lines=22> */
[----:B------:R-:W-:Y:S01]  /*3a000*/  ULDC UR18, c[0x0][0x228] ;  /* 0x00008a0000127ab9 */ /* 0x000fe20000000800 */
[----:B------:R-:W-:Y:S01]  /*3a010*/  PRMT R22, R13, 0x7632, R22 ;  /* 0x000076320d167816 */ /* 0x000fe20000000016 */
[----:B------:R1:W-:Y:S01]  /*3a020*/  @P6 STG.E.U16 desc[UR8][R8.64], R13 ;  /* 0x0000000d08006986 */ /* 0x0003e2000c101508 */
[----:B------:R-:W-:-:S03]  /*3a030*/  VIADD R4, R28, 0x72 ;  /* 0x000000721c047836 */ /* 0x000fc60000000000 */
        /* <DEDUP_REMOVED lines=8> */
[----:B------:R-:W-:Y:S02]  /*3a0c0*/  ISETP.LT.AND P6, PT, R29, UR14, !P3 ;  /* 0x0000000e1d007c0c */ /* 0x000fe4000dfc1270 */
        /* <DEDUP_REMOVED lines=34> */
[----:B------:R-:W-:-:S02]  /*3a2f0*/  PRMT R10, R0, 0x7632, R10 ;  /* 0x00007632000a7816 */ /* 0x000fc4000000000a */
[----:B------:R1:W-:Y:S01]  /*3a300*/  @P6 STG.E.U16 desc[UR8][R6.64], R0 ;  /* 0x0000000006006986 */ /* 0x0003e2000c101508 */
[----:B------:R-:W-:Y:S01]  /*3a310*/  ISETP.GE.AND P3, PT, R21, UR4, PT ;  /* 0x0000000415007c0c */ /* 0x000fe2000bf66270 */
[----:B------:R-:W-:Y:S02]  /*3a320*/  ULDC UR4, c[0x0][0x248] ;  /* 0x0000920000047ab9 */ /* 0x000fe40000000800 */
[----:B------:R-:W-:Y:S01]  /*3a330*/  @P5 STG.E.U16 desc[UR8][R8.64], R10 ;  /* 0x0000000a08005986 */ /* 0x000fe2000c101508 */
[----:B------:R-:W-:Y:S01]  /*3a340*/  ISETP.LT.AND P5, PT, R29, UR12, !P1 ;  /* 0x0000000c1d007c0c */ /* 0x000fe2000cfa1270 */
[----:B0-----:R-:W-:Y:S02]  /*3a350*/  VIADD R20, R28, 0x76 ;  /* 0x000000761c147836 */ /* 0x001fe40000000000 */
        /* <DEDUP_REMOVED lines=21> */
[----:B------:R-:W-:-:S04]  /*3a4b0*/  IMAD.WIDE R10, R21, 0x2, R2 ;  /* 0x00000002150a7825 */ /* 0x000fc800078e0202 */
        /* <DEDUP_REMOVED lines=8> */
[----:B------:R1:W-:Y:S01]  /*3a540*/  @P2 STG.E.U16 desc[UR8][R10.64], R23 ;  /* 0x000000170a002986 */ /* 0x0003e2000c101508 */
[----:B------:R-:W-:Y:S01]  /*3a550*/  ISETP.LT.AND P2, PT, R29, UR10, !P4 ;  /* 0x0000000a1d007c0c */ /* 0x000fe2000e741270 */
[----:B------:R-:W-:-:S02]  /*3a560*/  ULDC UR10, c[0x0][0x228] ;  /* 0x00008a00000a7ab9 */ /* 0x000fc40000000800 */
[----:B0-----:R-:W4:Y:S01]  /*3a570*/  LDL.LU R17, [R1+0x1b4] ;  /* 0x0001b40001117983 */ /* 0x001f220000300800 */
        /* <DEDUP_REMOVED lines=8> */
[----:B------:R-:W-:Y:S01]  /*3a600*/  PRMT R20, R15, 0x7632, R20 ;  /* 0x000076320f147816 */ /* 0x000fe20000000014 */
[----:B------:R0:W-:Y:S04]  /*3a610*/  @P2 STG.E.U16 desc[UR8][R4.64], R15 ;  /* 0x0000000f04002986 */ /* 0x0001e8000c101508 */
[----:B0-----:R-:W4:Y:S04]  /*3a620*/  LDL.LU R15, [R1+0x1c8] ;  /* 0x0001c800010f7983 */ /* 0x001f280000300800 */
[----:B------:R0:W-:Y:S04]  /*3a630*/  @P4 STG.E.U16 desc[UR8][R6.64], R20 ;  /* 0x0000001406004986 */ /* 0x0001e8000c101508 */
[----:B------:R1:W-:Y:S01]  /*3a640*/  @P6 STG.E.U16 desc[UR8][R8.64], R14 ;  /* 0x0000000e08006986 */ /* 0x0003e2000c101508 */
[----:B0-----:R-:W-:-:S03]  /*3a650*/  PRMT R20, R14, 0x7632, R20 ;  /* 0x000076320e147816 */ /* 0x001fc60000000014 */
[----:B-1----:R-:W4:Y:S01]  /*3a660*/  LDL.LU R14, [R1+0x1b8] ;  /* 0x0001b800010e7983 */ /* 0x002f220000300800 */
[C---:B------:R-:W-:Y:S01]  /*3a670*/  VIADD R11, R28.reuse, 0x78 ;  /* 0x000000781c0b7836 */ /* 0x040fe20000000000 */
        /* <DEDUP_REMOVED lines=14> */
[----:B------:R-:W-:Y:S01]  /*3a760*/  ULDC UR10, c[0x0][0x22c] ;  /* 0x00008b00000a7ab9 */ /* 0x000fe20000000800 */
[----:B------:R-:W-:-:S02]  /*3a770*/  PRMT R10, R13, 0x7632, R10 ;  /* 0x000076320d0a7816 */ /* 0x000fc4000000000a */
[----:B------:R-:W-:Y:S01]  /*3a780*/  IMAD.WIDE R8, R11, 0x2, R2 ;  /* 0x000000020b087825 */ /* 0x000fe200078e0202 */
[----:B------:R-:W-:Y:S03]  /*3a790*/  @P3 STG.E.U16 desc[UR8][R4.64], R20 ;  /* 0x0000001404003986 */ /* 0x000fe6000c101508 */
[----:B------:R-:W-:Y:S01]  /*3a7a0*/  VIADD R21, R28, 0x7a ;  /* 0x0000007a1c157836 */ /* 0x000fe20000000000 */
[----:B------:R0:W-:Y:S04]  /*3a7b0*/  @P6 STG.E.U16 desc[UR8][R6.64], R13 ;  /* 0x0000000d06006986 */ /* 0x0001e8000c101508 */
[----:B------:R-:W-:Y:S01]  /*3a7c0*/  @P5 STG.E.U16 desc[UR8][R8.64], R10 ;  /* 0x0000000a08005986 */ /* 0x000fe2000c101508 */
[----:B------:R-:W-:Y:S01]  /*3a7d0*/  ISETP.LT.AND P5, PT, R29, UR12, !P1 ;  /* 0x0000000c1d007c0c */ /* 0x000fe2000cfa1270 */
[----:B------:R-:W-:Y:S01]  /*3a7e0*/  ULDC UR12, c[0x0][0x228] ;  /* 0x00008a00000c7ab9 */ /* 0x000fe20000000800 */
[----:B------:R-:W-:Y:S01]  /*3a7f0*/  ISETP.GE.AND P3, PT, R21, UR4, PT ;  /* 0x0000000415007c0c */ /* 0x000fe2000bf66270 */
[----:B------:R-:W-:-:S02]  /*3a800*/  ULDC UR4, c[0x0][0x248] ;  /* 0x0000920000047ab9 */ /* 0x000fc40000000800 */
[----:B0-----:R-:W-:Y:S01]  /*3a810*/  VIADD R6, R11, UR4 ;  /* 0x000000040b067c36 */ /* 0x001fe20008000000 */
[----:B------:R-:W4:Y:S01]  /*3a820*/  LDL.LU R13, [R1+0x1cc] ;  /* 0x0001cc00010d7983 */ /* 0x000f220000300800 */
[----:B------:R-:W-:Y:S02]  /*3a830*/  ISETP.LT.AND P1, PT, R19, UR14, !P1 ;  /* 0x0000000e13007c0c */ /* 0x000fe4000cf21270 */
[----:B--2---:R-:W-:Y:S01]  /*3a840*/  PRMT R23, R12, 0x7632, R23 ;  /* 0x000076320c177816 */ /* 0x004fe20000000017 */
[C---:B------:R-:W-:Y:S01]  /*3a850*/  IMAD.WIDE R4, R6.reuse, 0x2, R24 ;  /* 0x0000000206047825 */ /* 0x040fe200078e0218 */
[----:B------:R-:W-:Y:S01]  /*3a860*/  ISETP.LT.AND P6, PT, R29, UR16, !P2 ;  /* 0x000000101d007c0c */ /* 0x000fe2000d7c1270 */
[----:B------:R-:W-:Y:S01]  /*3a870*/  ULDC UR4, c[0x0][0x248] ;  /* 0x0000920000047ab9 */ /* 0x000fe20000000800 */
[----:B------:R-:W-:Y:S01]  /*3a880*/  ISETP.LT.AND P2, PT, R19, UR18, !P2 ;  /* 0x0000001213007c0c */ /* 0x000fe2000d741270 */
[----:B------:R-:W-:Y:S01]  /*3a890*/  VIADD R21, R6, UR6 ;  /* 0x0000000606157c36 */ /* 0x000fe20008000000 */
[----:B------:R0:W-:Y:S01]  /*3a8a0*/  @P5 STG.E.U16 desc[UR8][R4.64], R12 ;  /* 0x0000000c04005986 */ /* 0x0001e2000c101508 */
[----:B------:R-:W-:Y:S01]  /*3a8b0*/  VIADD R20, R28, 0x7b ;  /* 0x0000007b1c147836 */ /* 0x000fe20000000000 */
[----:B------:R-:W-:Y:S01]  /*3a8c0*/  PRMT R22, R27, 0x7632, R22 ;  /* 0x000076321b167816 */ /* 0x000fe20000000016 */
[----:B------:R-:W-:Y:S01]  /*3a8d0*/  IMAD.WIDE R6, R6, 0x2, R2 ;  /* 0x0000000206067825 */ /* 0x000fe200078e0202 */
[----:B------:R-:W-:Y:S01]  /*3a8e0*/  ULDC UR6, c[0x0][0x22c] ;  /* 0x00008b0000067ab9 */ /* 0x000fe20000000800 */
[----:B------:R-:W-:Y:S01]  /*3a8f0*/  ULDC UR14, c[0x0][0x228] ;  /* 0x00008a00000e7ab9 */ /* 0x000fe20000000800 */
        /* <DEDUP_REMOVED lines=17> */
[----:B------:R-:W-:Y:S01]  /*3aa10*/  PRMT R20, R0, 0x7632, R20 ;  /* 0x0000763200147816 */ /* 0x000fe20000000014 */
[C---:B------:R-:W-:Y:S01]  /*3aa20*/  IMAD.WIDE R4, R6.reuse, 0x2, R24 ;  /* 0x0000000206047825 */ /* 0x040fe200078e0218 */
[----:B------:R-:W-:Y:S01]  /*3aa30*/  ISETP.LT.AND P4, PT, R19, UR12, !P4 ;  /* 0x0000000c13007c0c */ /* 0x000fe2000e781270 */
[----:B------:R-:W-:Y:S01]  /*3aa40*/  ULDC UR6, c[0x0][0x228] ;  /* 0x00008a0000067ab9 */ /* 0x000fe20000000800 */
[----:B------:R-:W-:Y:S01]  /*3aa50*/  ISETP.LT.AND P6, PT, R29, UR14, !P3 ;  /* 0x0000000e1d007c0c */ /* 0x000fe2000dfc1270 */
[----:B-1----:R-:W-:-:S03]  /*3aa60*/  VIADD R10, R6, UR4 ;  /* 0x00000004060a7c36 */ /* 0x002fc60008000000 */
[----:B------:R0:W-:Y:S01]  /*3aa70*/  @P2 STG.E.U16 desc[UR8][R4.64], R0 ;  /* 0x0000000004002986 */ /* 0x0001e2000c101508 */
[----:B------:R-:W-:Y:S01]  /*3aa80*/  IMAD.WIDE R6, R6, 0x2, R2 ;  /* 0x0000000206067825 */ /* 0x000fe200078e0202 */
[----:B------:R-:W-:Y:S01]  /*3aa90*/  ULDC UR4, c[0x0][0x22c] ;  /* 0x00008b0000047ab9 */ /* 0x000fe20000000800 */
[----:B------:R-:W-:Y:S01]  /*3aaa0*/  ULDC UR12, c[0x0][0x228] ;  /* 0x00008a00000c7ab9 */ /* 0x000fe20000000800 */
[----:B------:R-:W-:Y:S01]  /*3aab0*/  ULDC UR14, c[0x0][0x228] ;  /* 0x00008a00000e7ab9 */ /* 0x000fe20000000800 */
[----:B0-----:R-:W2:Y:S01]  /*3aac0*/  LDL.LU R0, [R1+0x1d0] ;  /* 0x0001d00001007983 */ /* 0x001ea20000300800 */
[----:B------:R-:W-:-:S03]  /*3aad0*/  IMAD.WIDE R8, R10, 0x2, R24 ;  /* 0x000000020a087825 */ /* 0x000fc600078e0218 */
[----:B------:R0:W-:Y:S01]  /*3aae0*/  @P4 STG.E.U16 desc[UR8][R6.64], R20 ;  /* 0x0000001406004986 */ /* 0x0001e2000c101508 */
[----:B------:R-:W-:-:S03]  /*3aaf0*/  VIADD R11, R28, 0x7d ;  /* 0x0000007d1c0b7836 */ /* 0x000fc60000000000 */
[----:B---3--:R1:W-:Y:S01]  /*3ab00*/  @P6 STG.E.U16 desc[UR8][R8.64], R18 ;  /* 0x0000001208006986 */ /* 0x0083e2000c101508 */
        /* <DEDUP_REMOVED lines=20> */
[----:B------:R-:W-:Y:S01]  /*3ac50*/  ISETP.GE.AND P3, PT, R21, UR4, PT ;  /* 0x0000000415007c0c */ /* 0x000fe2000bf66270 */
[----:B------:R-:W-:Y:S01]  /*3ac60*/  ULDC UR4, c[0x0][0x248] ;  /* 0x0000920000047ab9 */ /* 0x000fe20000000800 */
[----:B----4-:R-:W-:Y:S01]  /*3ac70*/  PRMT R10, R17, 0x7632, R10 ;  /* 0x00007632110a7816 */ /* 0x010fe2000000000a */
[----:B------:R0:W-:Y:S04]  /*3ac80*/  @P6 STG.E.U16 desc[UR8][R6.64], R17 ;  /* 0x0000001106006986 */ /* 0x0001e8000c101508 */
[----:B------:R1:W-:Y:S01]  /*3ac90*/  @P5 STG.E.U16 desc[UR8][R8.64], R10 ;  /* 0x0000000a08005986 */ /* 0x0003e2000c101508 */
[----:B------:R-:W-:Y:S02]  /*3aca0*/  ISETP.LT.AND P5, PT, R29, UR12, !P1 ;  /* 0x0000000c1d007c0c */ /* 0x000fe4000cfa1270 */
[----:B------:R-:W-:Y:S01]  /*3acb0*/  PRMT R22, R15, 0x7632, R22 ;  /* 0x000076320f167816 */ /* 0x000fe20000000016 */
        /* <DEDUP_REMOVED lines=29> */
[----:B------:R-:W-:Y:S01]  /*3ae90*/  ISETP.LT.AND P4, PT, R19, UR12, !P4 ;  /* 0x0000000c13007c0c */ /* 0x000fe2000e781270 */
[----:B------:R-:W-:Y:S01]  /*3aea0*/  ULDC UR4, c[0x0][0x248] ;  /* 0x0000920000047ab9 */ /* 0x000fe20000000800 */
[----:B------:R-:W-:Y:S01]  /*3aeb0*/  ISETP.GE.AND P1, PT, R4, UR6, PT ;  /* 0x0000000604007c0c */ /* 0x000fe2000bf26270 */
[C---:B------:R-:W-:Y:S01]  /*3aec0*/  IMAD.WIDE R4, R6.reuse, 0x2, R24 ;  /* 0x0000000206047825 */ /* 0x040fe200078e0218 */
[----:B------:R-:W-:Y:S01]  /*3aed0*/  ISETP.LT.AND P6, PT, R29, UR14, !P3 ;  /* 0x0000000e1d007c0c */ /* 0x000fe2000dfc1270 */
[----:B------:R-:W-:Y:S01]  /*3aee0*/  ULDC UR6, c[0x0][0x228] ;  /* 0x00008a0000067ab9 */ /* 0x000fe20000000800 */
[----:B------:R-:W-:Y:S01]  /*3aef0*/  PRMT R20, R13, 0x7632, R20 ;  /* 0x000076320d147816 */ /* 0x000fe20000000014 */
[C---:B0-----:R-:W-:Y:S01]  /*3af00*/  VIADD R10, R6.reuse, UR4 ;  /* 0x00000004060a7c36 */ /* 0x041fe20008000000 */
[----:B------:R-:W-:Y:S01]  /*3af10*/  ULDC UR10, c[0x0][0x228] ;  /* 0x00008a00000a7ab9 */ /* 0x000fe20000000800 */
[----:B------:R0:W-:Y:S01]  /*3af20*/  @P2 STG.E.U16 desc[UR8][R4.64], R13 ;  /* 0x0000000d04002986 */ /* 0x0001e2000c101508 */
[----:B------:R-:W-:Y:S01]  /*3af30*/  IMAD.WIDE R6, R6, 0x2, R2 ;  /* 0x0000000206067825 */ /* 0x000fe200078e0202 */
[----:B------:R-:W-:Y:S01]  /*3af40*/  ULDC UR4, c[0x0][0x22c] ;  /* 0x00008b0000047ab9 */ /* 0x000fe20000000800 */
[----:B------:R-:W-:-:S02]  /*3af50*/  ULDC UR12, c[0x0][0x228] ;  /* 0x00008a00000c7ab9 */ /* 0x000fc40000000800 */
[----:B------:R-:W-:Y:S01]  /*3af60*/  VIADD R11, R28, 0x82 ;  /* 0x000000821c0b7836 */ /* 0x000fe20000000000 */
[----:B--2---:R-:W-:Y:S01]  /*3af70*/  PRMT R21, R26, 0x7632, R21 ;  /* 0x000076321a157816 */ /* 0x004fe20000000015 */
[----:B------:R-:W-:Y:S01]  /*3af80*/  IMAD.WIDE R8, R10, 0x2, R24 ;  /* 0x000000020a087825 */ /* 0x000fe200078e0218 */
[----:B------:R-:W-:Y:S01]  /*3af90*/  ULDC UR14, c[0x0][0x228] ;  /* 0x00008a00000e7ab9 */ /* 0x000fe20000000800 */
[----:B0-----:R-:W2:Y:S02]  /*3afa0*/  LDL.LU R13, [R1+0x1ec] ;  /* 0x0001ec00010d7983 */ /* 0x001ea40000300800 */
[----:B------:R-:W-:Y:S01]  /*3afb0*/  VIADD R4, R28, 0x83 ;  /* 0x000000831c047836 */ /* 0x000fe20000000000 */
[----:B------:R-:W-:Y:S01]  /*3afc0*/  ISETP.LT.AND P3, PT, R19, UR6, !P3 ;  /* 0x0000000613007c0c */ /* 0x000fe2000df61270 */
[----:B------:R-:W-:Y:S01]  /*3afd0*/  ULDC UR6, c[0x0][0x22c] ;  /* 0x00008b0000067ab9 */ /* 0x000fe20000000800 */
[----:B------:R0:W-:Y:S01]  /*3afe0*/  @P4 STG.E.U16 desc[UR8][R6.64], R20 ;  /* 0x0000001406004986 */ /* 0x0001e2000c101508 */
[----:B------:R-:W-:Y:S01]  /*3aff0*/  ISETP.GE.AND P2, PT, R11, UR4, PT ;  /* 0x000000040b007c0c */ /* 0x000fe2000bf46270 */
[----:B------:R-:W-:-:S02]  /*3b000*/  ULDC UR4, c[0x0][0x248] ;  /* 0x0000920000047ab9 */ /* 0x000fc40000000800 */
[----:B------:R1:W-:Y:S01]  /*3b010*/  @P6 STG.E.U16 desc[UR8][R8.64], R12 ;  /* 0x0000000c08006986 */ /* 0x0003e2000c101508 */
[----:B------:R-:W-:Y:S01]  /*3b020*/  ISETP.LT.AND P6, PT, R29, UR10, !P5 ;  /* 0x0000000a1d007c0c */ /* 0x000fe2000efc1270 */
        /* <DEDUP_REMOVED lines=8> */
[----:B------:R-:W-:Y:S01]  /*3b0b0*/  ULDC UR6, c[0x0][0x248] ;  /* 0x0000920000067ab9 */ /* 0x000fe20000000800 */
[----:B-1----:R-:W2:Y:S01]  /*3b0c0*/  LDL.LU R12, [R1+0x1dc] ;  /* 0x0001dc00010c7983 */ /* 0x002ea20000300800 */
        /* <DEDUP_REMOVED lines=12> */
[----:B------:R-:W-:-:S02]  /*3b190*/  PRMT R23, R0, 0x7632, R23 ;  /* 0x0000763200177816 */ /* 0x000fc40000000017 */
[----:B------:R-:W-:Y:S01]  /*3b1a0*/  ISETP.LT.AND P1, PT, R19, UR14, !P1 ;  /* 0x0000000e13007c0c */ /* 0x000fe2000cf21270 */
        /* <DEDUP_REMOVED lines=9> */
[----:B---3--:R-:W-:Y:S01]  /*3b240*/  PRMT R22, R18, 0x7632, R22 ;  /* 0x0000763212167816 */ /* 0x008fe20000000016 */
[----:B------:R-:W-:Y:S01]  /*3b250*/  ULDC UR16, c[0x0][0x228] ;  /* 0x00008a0000107ab9 */ /* 0x000fe20000000800 */
[----:B0-----:R-:W3:Y:S01]  /*3b260*/  LDL.LU R0, [R1+0x1f0] ;  /* 0x0001f00001007983 */ /* 0x001ee20000300800 */
[----:B------:R-:W-:-:S04]  /*3b270*/  IMAD.WIDE R6, R6, 0x2, R2 ;  /* 0x0000000206067825 */ /* 0x000fc800078e0202 */
[C---:B------:R-:W-:Y:S01]  /*3b280*/  IMAD.WIDE R8, R21.reuse, 0x2, R24 ;  /* 0x0000000215087825 */ /* 0x040fe200078e0218 */
[----:B------:R-:W-:Y:S03]  /*3b290*/  @P1 STG.E.U16 desc[UR8][R6.64], R23 ;  /* 0x0000001706001986 */ /* 0x000fe6000c101508 */
[----:B------:R-:W-:Y:S01]  /*3b2a0*/  IMAD.WIDE R10, R21, 0x2, R2 ;  /* 0x00000002150a7825 */ /* 0x000fe200078e0202 */
[----:B------:R0:W-:Y:S01]  /*3b2b0*/  @P6 STG.E.U16 desc[UR8][R8.64], R18 ;  /* 0x0000001208006986 */ /* 0x0001e2000c101508 */
[----:B------:R-:W-:Y:S01]  /*3b2c0*/  ISETP.GE.AND P5, PT, R20, UR10, PT ;  /* 0x0000000a14007c0c */ /* 0x000fe2000bfa6270 */
[----:B------:R-:W-:Y:S01]  /*3b2d0*/  ULDC UR10, c[0x0][0x228] ;  /* 0x00008a00000a7ab9 */ /* 0x000fe20000000800 */
[----:B------:R-:W-:Y:S01]  /*3b2e0*/  VIADD R4, R28, 0x86 ;  /* 0x000000861c047836 */ /* 0x000fe20000000000 */
[----:B------:R1:W-:Y:S01]  /*3b2f0*/  @P2 STG.E.U16 desc[UR8][R10.64], R22 ;  /* 0x000000160a002986 */ /* 0x0003e2000c101508 */
[----:B------:R-:W-:Y:S01]  /*3b300*/  ISETP.LT.AND P2, PT, R29, UR10, !P4 ;  /* 0x0000000a1d007c0c */ /* 0x000fe2000e741270 */
[----:B------:R-:W-:Y:S01]  /*3b310*/  ULDC UR10, c[0x0][0x228] ;  /* 0x00008a00000a7ab9 */ /* 0x000fe20000000800 */
[----:B------:R-:W-:Y:S01]  /*3b320*/  ULDC UR18, c[0x0][0x228] ;  /* 0x00008a0000127ab9 */ /* 0x000fe20000000800 */
        /* <DEDUP_REMOVED lines=45> */
[----:B------:R-:W-:Y:S01]  /*3b600*/  @P5 STG.E.U16 desc[UR8][R8.64], R10 ;  /* 0x0000000a08005986 */ /* 0x000fe2000c101508 */
[----:B------:R-:W-:Y:S01]  /*3b610*/  ISETP.LT.AND P5, PT, R29, UR12, !P1 ;  /* 0x0000000c1d007c0c */ /* 0x000fe2000cfa1270 */
[----:B------:R-:W-:Y:S01]  /*3b620*/  VIADD R6, R11, UR4 ;  /* 0x000000040b067c36 */ /* 0x000fe20008000000 */
[----:B--2---:R-:W-:-:S03]  /*3b630*/  PRMT R22, R13, 0x7632, R22 ;  /* 0x000076320d167816 */ /* 0x004fc60000000016 */
[C---:B------:R-:W-:Y:S01]  /*3b640*/  IMAD.WIDE R4, R6.reuse, 0x2, R24 ;  /* 0x0000000206047825 */ /* 0x040fe200078e0218 */
[----:B------:R-:W-:Y:S01]  /*3b650*/  ISETP.LT.AND P1, PT, R19, UR14, !P1 ;  /* 0x0000000e13007c0c */ /* 0x000fe2000cf21270 */
[----:B------:R-:W-:Y:S01]  /*3b660*/  ULDC UR4, c[0x0][0x248] ;  /* 0x0000920000047ab9 */ /* 0x000fe20000000800 */
[----:B------:R-:W-:Y:S01]  /*3b670*/  ISETP.LT.AND P6, PT, R29, UR16, !P2 ;  /* 0x000000101d007c0c */ /* 0x000fe2000d7c1270 */
[----:B------:R-:W-:Y:S01]  /*3b680*/  VIADD R21, R6, UR6 ;  /* 0x0000000606157c36 */ /* 0x000fe20008000000 */
[----:B------:R-:W-:-:S03]  /*3b690*/  ULDC UR12, c[0x0][0x228] ;  /* 0x00008a00000c7ab9 */ /* 0x000fc60000000800 */
[----:B------:R0:W-:Y:S01]  /*3b6a0*/  @P5 STG.E.U16 desc[UR8][R4.64], R13 ;  /* 0x0000000d04005986 */ /* 0x0001e2000c101508 */
[----:B------:R-:W-:Y:S01]  /*3b6b0*/  ISETP.LT.AND P2, PT, R19, UR18, !P2 ;  /* 0x0000001213007c0c */ /* 0x000fe2000d741270 */
[----:B------:R-:W-:Y:S01]  /*3b6c0*/  VIADD R20, R28, 0x8a ;  /* 0x0000008a1c147836 */ /* 0x000fe20000000000 */
[----:B------:R-:W-:Y:S01]  /*3b6d0*/  ULDC UR14, c[0x0][0x228] ;  /* 0x00008a00000e7ab9 */ /* 0x000fe20000000800 */
[----:B------:R-:W-:Y:S01]  /*3b6e0*/  IMAD.WIDE R6, R6, 0x2, R2 ;  /* 0x0000000206067825 */ /* 0x000fe200078e0202 */
[----:B------:R-:W-:Y:S01]  /*3b6f0*/  ULDC UR6, c[0x0][0x22c] ;  /* 0x00008b0000067ab9 */ /* 0x000fe20000000800 */
[----:B------:R-:W-:Y:S01]  /*3b700*/  ULDC UR16, c[0x0][0x228] ;  /* 0x00008a0000107ab9 */ /* 0x000fe20000000800 */
[----:B0-----:R-:W2:Y:S01]  /*3b710*/  LDL.LU R13, [R1+0x20c] ;  /* 0x00020c00010d7983 */ /* 0x001ea20000300800 */
[----:B------:R-:W-:Y:S01]  /*3b720*/  IMAD.WIDE R8, R21, 0x2, R24 ;  /* 0x0000000215087825 */ /* 0x000fe200078e0218 */
[----:B------:R-:W-:Y:S01]  /*3b730*/  PRMT R23, R12, 0x7632, R23 ;  /* 0x000076320c177816 */ /* 0x000fe20000000017 */
[----:B------:R-:W-:-:S02]  /*3b740*/  ULDC UR18, c[0x0][0x228] ;  /* 0x00008a0000127ab9 */ /* 0x000fc40000000800 */
[----:B------:R-:W-:Y:S01]  /*3b750*/  IMAD.WIDE R10, R21, 0x2, R2 ;  /* 0x00000002150a7825 */ /* 0x000fe200078e0202 */
[----:B------:R-:W-:Y:S01]  /*3b760*/  ISETP.GE.AND P5, PT, R20, UR10, PT ;  /* 0x0000000a14007c0c */ /* 0x000fe2000bfa6270 */
[----:B------:R-:W-:Y:S01]  /*3b770*/  @P1 STG.E.U16 desc[UR8][R6.64], R22 ;  /* 0x0000001606001986 */ /* 0x000fe2000c101508 */
[----:B------:R-:W-:-:S03]  /*3b780*/  ULDC UR10, c[0x0][0x228] ;  /* 0x00008a00000a7ab9 */ /* 0x000fc60000000800 */
[----:B------:R0:W-:Y:S01]  /*3b790*/  @P6 STG.E.U16 desc[UR8][R8.64], R12 ;  /* 0x0000000c08006986 */ /* 0x0001e2000c101508 */
[----:B------:R-:W-:-:S03]  /*3b7a0*/  VIADD R4, R28, 0x8b ;  /* 0x0000008b1c047836 */ /* 0x000fc60000000000 */
[----:B------:R1:W-:Y:S01]  /*3b7b0*/  @P2 STG.E.U16 desc[UR8][R10.64], R23 ;  /* 0x000000170a002986 */ /* 0x0003e2000c101508 */
[----:B------:R-:W-:Y:S01]  /*3b7c0*/  ISETP.LT.AND P2, PT, R29, UR10, !P4 ;  /* 0x0000000a1d007c0c */ /* 0x000fe2000e741270 */
[----:B------:R-:W-:Y:S02]  /*3b7d0*/  ULDC UR10, c[0x0][0x228] ;  /* 0x00008a00000a7ab9 */ /* 0x000fe40000000800 */
[----:B0-----:R-:W2:Y:S01]  /*3b7e0*/  LDL.LU R12, [R1+0x1fc] ;  /* 0x0001fc00010c7983 */ /* 0x001ea20000300800 */
[----:B------:R-:W-:Y:S01]  /*3b7f0*/  VIADD R6, R21, UR4 ;  /* 0x0000000415067c36 */ /* 0x000fe20008000000 */
[----:B------:R-:W-:Y:S01]  /*3b800*/  ISETP.LT.AND P4, PT, R19, UR12, !P4 ;  /* 0x0000000c13007c0c */ /* 0x000fe2000e781270 */
[----:B------:R-:W-:Y:S01]  /*3b810*/  ULDC UR4, c[0x0][0x248] ;  /* 0x0000920000047ab9 */ /* 0x000fe20000000800 */
[----:B------:R-:W-:Y:S02]  /*3b820*/  ISETP.LT.AND P6, PT, R29, UR14, !P3 ;  /* 0x0000000e1d007c0c */ /* 0x000fe4000dfc1270 */
[----:B------:R-:W-:Y:S01]  /*3b830*/  ISETP.GE.AND P1, PT, R4, UR6, PT ;  /* 0x0000000604007c0c */ /* 0x000fe2000bf26270 */
[C---:B------:R-:W-:Y:S01]  /*3b840*/  IMAD.WIDE R4, R6.reuse, 0x2, R24 ;  /* 0x0000000206047825 */ /* 0x040fe200078e0218 */
[----:B------:R-:W-:Y:S01]  /*3b850*/  PRMT R20, R27, 0x7632, R20 ;  /* 0x000076321b147816 */ /* 0x000fe20000000014 */
[----:B------:R-:W-:Y:S01]  /*3b860*/  ULDC UR6, c[0x0][0x228] ;  /* 0x00008a0000067ab9 */ /* 0x000fe20000000800 */
[----:B------:R-:W-:Y:S01]  /*3b870*/  ULDC UR12, c[0x0][0x228] ;  /* 0x00008a00000c7ab9 */ /* 0x000fe20000000800 */
[C---:B-1----:R-:W-:Y:S01]  /*3b880*/  VIADD R11, R6.reuse, UR4 ;  /* 0x00000004060b7c36 */ /* 0x042fe20008000000 */
[----:B------:R0:W-:Y:S01]  /*3b890*/  @P2 STG.E.U16 desc[UR8][R4.64], R27 ;  /* 0x0000001b04002986 */ /* 0x0001e2000c101508 */
[----:B------:R-:W-:Y:S01]  /*3b8a0*/  IMAD.WIDE R6, R6, 0x2, R2 ;  /* 0x0000000206067825 */ /* 0x000fe200078e0202 */
[----:B------:R-:W-:Y:S01]  /*3b8b0*/  ULDC UR4, c[0x0][0x22c] ;  /* 0x00008b0000047ab9 */ /* 0x000fe20000000800 */
[----:B------:R-:W-:-:S02]  /*3b8c0*/  ULDC UR14, c[0x0][0x228] ;  /* 0x00008a00000e7ab9 */ /* 0x000fc40000000800 */
[----:B------:R-:W-:Y:S01]  /*3b8d0*/  IMAD.WIDE R8, R11, 0x2, R24 ;  /* 0x000000020b087825 */ /* 0x000fe200078e0218 */
[----:B------:R1:W-:Y:S04]  /*3b8e0*/  @P4 STG.E.U16 desc[UR8][R6.64], R20 ;  /* 0x0000001406004986 */ /* 0x0003e8000c101508 */
[----:B0-----:R-:W2:Y:S01]  /*3b8f0*/  LDL.LU R27, [R1+0x220] ;  /* 0x00022000011b7983 */ /* 0x001ea20000300800 */
[----:B------:R-:W-:-:S03]  /*3b900*/  VIADD R10, R28, 0x8c ;  /* 0x0000008c1c0a7836 */ /* 0x000fc60000000000 */
[----:B---3--:R0:W-:Y:S01]  /*3b910*/  @P6 STG.E.U16 desc[UR8][R8.64], R0 ;  /* 0x0000000008006986 */ /* 0x0081e2000c101508 */
[----:B-1----:R-:W-:Y:S02]  /*3b920*/  PRMT R20, R0, 0x7632, R20 ;  /* 0x0000763200147816 */ /* 0x002fe40000000014 */
[----:B------:R-:W-:Y:S01]  /*3b930*/  ISETP.LT.AND P3, PT, R19, UR6, !P3 ;  /* 0x0000000613007c0c */ /* 0x000fe2000df61270 */
[----:B------:R-:W-:Y:S01]  /*3b940*/  VIADD R4, R28, 0x8d ;  /* 0x0000008d1c047836 */ /* 0x000fe20000000000 */
[----:B------:R-:W-:Y:S01]  /*3b950*/  ISETP.LT.AND P6, PT, R29, UR10, !P5 ;  /* 0x0000000a1d007c0c */ /* 0x000fe2000efc1270 */
[----:B------:R-:W-:Y:S01]  /*3b960*/  ULDC UR6, c[0x0][0x22c] ;  /* 0x00008b0000067ab9 */ /* 0x000fe20000000800 */
[----:B0-----:R-:W3:Y:S01]  /*3b970*/  LDL.LU R0, [R1+0x210] ;  /* 0x0002100001007983 */ /* 0x001ee20000300800 */
        /* <DEDUP_REMOVED lines=75> */
[----:B--2---:R1:W-:Y:S01]  /*3be30*/  @P6 STG.E.U16 desc[UR8][R8.64], R13 ;  /* 0x0000000d08006986 */ /* 0x0043e2000c101508 */
[----:B0-----:R-:W-:-:S02]  /*3be40*/  PRMT R20, R13, 0x7632, R20 ;  /* 0x000076320d147816 */ /* 0x001fc40000000014 */
[----:B------:R-:W-:Y:S02]  /*3be50*/  ISETP.LT.AND P6, PT, R29, UR10, !P5 ;  /* 0x0000000a1d007c0c */ /* 0x000fe4000efc1270 */
[----:B------:R-:W-:Y:S01]  /*3be60*/  ISETP.GE.AND P4, PT, R4, UR6, PT ;  /* 0x0000000604007c0c */ /* 0x000fe2000bf86270 */
[----:B------:R-:W-:Y:S01]  /*3be70*/  IMAD.WIDE R6, R11, 0x2, R24 ;  /* 0x000000020b067825 */ /* 0x000fe200078e0218 */
[----:B-1----:R-:W2:Y:S01]  /*3be80*/  LDL.LU R13, [R1+0x22c] ;  /* 0x00022c00010d7983 */ /* 0x002ea20000300800 */
[----:B------:R-:W-:Y:S02]  /*3be90*/  ISETP.LT.AND P5, PT, R19, UR12, !P5 ;  /* 0x0000000c13007c0c */ /* 0x000fe4000efa1270 */
[--C-:B------:R-:W-:Y:S01]  /*3bea0*/  IMAD.WIDE R4, R10, 0x2, R2.reuse ;  /* 0x000000020a047825 */ /* 0x100fe200078e0202 */
[----:B------:R-:W-:Y:S01]  /*3beb0*/  ULDC UR12, c[0x0][0x228] ;  /* 0x00008a00000c7ab9 */ /* 0x000fe20000000800 */
[----:B------:R-:W-:Y:S01]  /*3bec0*/  ULDC UR6, c[0x0][0x248] ;  /* 0x0000920000067ab9 */ /* 0x000fe20000000800 */
[----:B------:R-:W-:Y:S01]  /*3bed0*/  ULDC UR10, c[0x0][0x22c] ;  /* 0x00008b00000a7ab9 */ /* 0x000fe20000000800 */
[----:B------:R-:W-:Y:S01]  /*3bee0*/  VIADD R21, R28, 0x93 ;  /* 0x000000931c157836 */ /* 0x000fe20000000000 */
[----:B------:R0:W-:Y:S01]  /*3bef0*/  @P3 STG.E.U16 desc[UR8][R4.64], R20 ;  /* 0x0000001404003986 */ /* 0x0001e2000c101508 */
[----:B------:R-:W-:Y:S01]  /*3bf00*/  IMAD.WIDE R8, R11, 0x2, R2 ;  /* 0x000000020b087825 */ /* 0x000fe200078e0202 */
[----:B------:R-:W-:-:S02]  /*3bf10*/  PRMT R10, R12, 0x7632, R10 ;  /* 0x000076320c0a7816 */ /* 0x000fc4000000000a */
[----:B------:R1:W-:Y:S01]  /*3bf20*/  @P6 STG.E.U16 desc[UR8][R6.64], R12 ;  /* 0x0000000c06006986 */ /* 0x0003e2000c101508 */
[----:B------:R-:W-:Y:S01]  /*3bf30*/  ISETP.GE.AND P3, PT, R21, UR4, PT ;  /* 0x0000000415007c0c */ /* 0x000fe2000bf66270 */
[----:B------:R-:W-:Y:S02]  /*3bf40*/  ULDC UR4, c[0x0][0x248] ;  /* 0x0000920000047ab9 */ /* 0x000fe40000000800 */
[----:B------:R1:W-:Y:S01]  /*3bf50*/  @P5 STG.E.U16 desc[UR8][R8.64], R10 ;  /* 0x0000000a08005986 */ /* 0x0003e2000c101508 */
[----:B------:R-:W-:Y:S01]  /*3bf60*/  ISETP.LT.AND P5, PT, R29, UR12, !P1 ;  /* 0x0000000c1d007c0c */ /* 0x000fe2000cfa1270 */
[----:B------:R-:W-:Y:S01]  /*3bf70*/  ULDC UR12, c[0x0][0x228] ;  /* 0x00008a00000c7ab9 */ /* 0x000fe20000000800 */
[----:B------:R-:W-:Y:S01]  /*3bf80*/  ISETP.LT.AND P1, PT, R19, UR14, !P1 ;  /* 0x0000000e13007c0c */ /* 0x000fe2000cf21270 */
[----:B0-----:R-:W-:Y:S01]  /*3bf90*/  VIADD R20, R28, 0x94 ;  /* 0x000000941c147836 */ /* 0x001fe20000000000 */
[----:B-1----:R-:W2:Y:S01]  /*3bfa0*/  LDL.LU R12, [R1+0x21c] ;  /* 0x00021c00010c7983 */ /* 0x002ea20000300800 */
[----:B------:R-:W-:Y:S01]  /*3bfb0*/  VIADD R6, R11, UR4 ;  /* 0x000000040b067c36 */ /* 0x000fe20008000000 */
[----:B------:R-:W-:Y:S01]  /*3bfc0*/  ISETP.LT.AND P6, PT, R29, UR16, !P2 ;  /* 0x000000101d007c0c */ /* 0x000fe2000d7c1270 */
[----:B------:R-:W-:Y:S01]  /*3bfd0*/  ULDC UR4, c[0x0][0x248] ;  /* 0x0000920000047ab9 */ /* 0x000fe20000000800 */
[----:B------:R-:W2:Y:S01]  /*3bfe0*/  LDL.LU R26, [R1+0x230] ;  /* 0x00023000011a7983 */ /* 0x000ea20000300800 */
[C---:B------:R-:W-:Y:S01]  /*3bff0*/  VIADD R21, R6.reuse, UR6 ;  /* 0x0000000606157c36 */ /* 0x040fe20008000000 */
[----:B------:R-:W-:Y:S01]  /*3c000*/  ISETP.LT.AND P2, PT, R19, UR18, !P2 ;  /* 0x0000001213007c0c */ /* 0x000fe2000d741270 */
[C---:B------:R-:W-:Y:S01]  /*3c010*/  IMAD.WIDE R4, R6.reuse, 0x2, R24 ;  /* 0x0000000206047825 */ /* 0x040fe200078e0218 */
[----:B------:R-:W-:Y:S01]  /*3c020*/  ULDC UR6, c[0x0][0x22c] ;  /* 0x00008b0000067ab9 */ /* 0x000fe20000000800 */
[----:B------:R-:W-:Y:S01]  /*3c030*/  ULDC UR14, c[0x0][0x228] ;  /* 0x00008a00000e7ab9 */ /* 0x000fe20000000800 */
[----:B------:R-:W-:Y:S01]  /*3c040*/  ULDC UR16, c[0x0][0x228] ;  /* 0x00008a0000107ab9 */ /* 0x000fe20000000800 */
[----:B------:R-:W-:Y:S01]  /*3c050*/  PRMT R22, R27, 0x7632, R22 ;  /* 0x000076321b167816 */ /* 0x000fe20000000016 */
[----:B------:R-:W-:Y:S01]  /*3c060*/  IMAD.WIDE R6, R6, 0x2, R2 ;  /* 0x0000000206067825 */ /* 0x000fe200078e0202 */
[----:B------:R0:W-:Y:S01]  /*3c070*/  @P5 STG.E.U16 desc[UR8][R4.64], R27 ;  /* 0x0000001b04005986 */ /* 0x0001e2000c101508 */
[----:B------:R-:W-:-:S02]  /*3c080*/  ULDC UR18, c[0x0][0x228] ;  /* 0x00008a0000127ab9 */ /* 0x000fc40000000800 */
[C---:B------:R-:W-:Y:S01]  /*3c090*/  IMAD.WIDE R8, R21.reuse, 0x2, R24 ;  /* 0x0000000215087825 */ /* 0x040fe200078e0218 */
[----:B------:R1:W-:Y:S03]  /*3c0a0*/  @P1 STG.E.U16 desc[UR8][R6.64], R22 ;  /* 0x0000001606001986 */ /* 0x0003e6000c101508 */
[----:B------:R-:W-:Y:S01]  /*3c0b0*/  IMAD.WIDE R10, R21, 0x2, R2 ;  /* 0x00000002150a7825 */ /* 0x000fe200078e0202 */
[----:B------:R-:W-:Y:S01]  /*3c0c0*/  ISETP.GE.AND P5, PT, R20, UR10, PT ;  /* 0x0000000a14007c0c */ /* 0x000fe2000bfa6270 */
[----:B------:R-:W-:Y:S01]  /*3c0d0*/  ULDC UR10, c[0x0][0x228] ;  /* 0x00008a00000a7ab9 */ /* 0x000fe20000000800 */
[----:B---3--:R-:W-:Y:S01]  /*3c0e0*/  PRMT R23, R0, 0x7632, R23 ;  /* 0x0000763200177816 */ /* 0x008fe20000000017 */
[----:B------:R3:W-:Y:S01]  /*3c0f0*/  @P6 STG.E.U16 desc[UR8][R8.64], R0 ;  /* 0x0000000008006986 */ /* 0x0007e2000c101508 */
[----:B0-----:R-:W-:-:S03]  /*3c100*/  VIADD R4, R28, 0x95 ;  /* 0x000000951c047836 */ /* 0x001fc60000000000 */
[----:B------:R0:W-:Y:S01]  /*3c110*/  @P2 STG.E.U16 desc[UR8][R10.64], R23 ;  /* 0x000000170a002986 */ /* 0x0001e2000c101508 */
[----:B------:R-:W-:Y:S01]  /*3c120*/  ISETP.LT.AND P2, PT, R29, UR10, !P4 ;  /* 0x0000000a1d007c0c */ /* 0x000fe2000e741270 */
[----:B-1----:R-:W-:Y:S02]  /*3c130*/  VIADD R6, R21, UR4 ;  /* 0x0000000415067c36 */ /* 0x002fe40008000000 */
[----:B---3--:R-:W3:Y:S01]  /*3c140*/  LDL.LU R0, [R1+0x240] ;  /* 0x0002400001007983 */ /* 0x008ee20000300800 */
[----:B------:R-:W-:Y:S01]  /*3c150*/  ISETP.GE.AND P1, PT, R4, UR6, PT ;  /* 0x0000000604007c0c */ /* 0x000fe2000bf26270 */
[----:B------:R-:W-:Y:S01]  /*3c160*/  IMAD.WIDE R4, R6, 0x2, R24 ;  /* 0x0000000206047825 */ /* 0x000fe200078e0218 */
[----:B------:R-:W-:Y:S01]  /*3c170*/  ISETP.LT.AND P4, PT, R19, UR12, !P4 ;  /* 0x0000000c13007c0c */ /* 0x000fe2000e781270 */
[----:B------:R-:W-:Y:S01]  /*3c180*/  ULDC UR4, c[0x0][0x248] ;  /* 0x0000920000047ab9 */ /* 0x000fe20000000800 */
[----:B------:R-:W-:Y:S02]  /*3c190*/  ISETP.LT.AND P6, PT, R29, UR14, !P3 ;  /* 0x0000000e1d007c0c */ /* 0x000fe4000dfc1270 */
[----:B------:R-:W-:-:S03]  /*3c1a0*/  PRMT R20, R18, 0x7632, R20 ;  /* 0x0000763212147816 */ /* 0x000fc60000000014 */
        /* <DEDUP_REMOVED lines=62> */
[----:B--2---:R-:W-:Y:S01]  /*3c590*/  PRMT R22, R13, 0x7632, R22 ;  /* 0x000076320d167816 */ /* 0x004fe20000000016 */
[----:B------:R1:W-:Y:S01]  /*3c5a0*/  @P6 STG.E.U16 desc[UR8][R8.64], R13 ;  /* 0x0000000d08006986 */ /* 0x0003e2000c101508 */
[----:B------:R-:W-:-:S03]  /*3c5b0*/  VIADD R4, R28, 0x9a ;  /* 0x0000009a1c047836 */ /* 0x000fc60000000000 */
[----:B------:R2:W-:Y:S01]  /*3c5c0*/  @P2 STG.E.U16 desc[UR8][R10.64], R22 ;  /* 0x000000160a002986 */ /* 0x0005e2000c101508 */
[----:B------:R-:W-:Y:S01]  /*3c5d0*/  ISETP.LT.AND P2, PT, R29, UR10, !P4 ;  /* 0x0000000a1d007c0c */ /* 0x000fe2000e741270 */
[----:B0-----:R-:W-:Y:S02]  /*3c5e0*/  VIADD R6, R21, UR4 ;  /* 0x0000000415067c36 */ /* 0x001fe40008000000 */
[----:B-1----:R-:W4:Y:S01]  /*3c5f0*/  LDL.LU R13, [R1+0x23c] ;  /* 0x00023c00010d7983 */ /* 0x002f220000300800 */
[----:B------:R-:W-:Y:S01]  /*3c600*/  ISETP.GE.AND P1, PT, R4, UR6, PT ;  /* 0x0000000604007c0c */ /* 0x000fe2000bf26270 */
[C---:B------:R-:W-:Y:S01]  /*3c610*/  IMAD.WIDE R4, R6.reuse, 0x2, R24 ;  /* 0x0000000206047825 */ /* 0x040fe200078e0218 */
[----:B------:R-:W-:Y:S01]  /*3c620*/  ISETP.LT.AND P4, PT, R19, UR12, !P4 ;  /* 0x0000000c13007c0c */ /* 0x000fe2000e781270 */
[----:B------:R-:W-:Y:S01]  /*3c630*/  ULDC UR4, c[0x0][0x248] ;  /* 0x0000920000047ab9 */ /* 0x000fe20000000800 */
[----:B------:R-:W-:Y:S01]  /*3c640*/  ISETP.LT.AND P6, PT, R29, UR14, !P3 ;  /* 0x0000000e1d007c0c */ /* 0x000fe2000dfc1270 */
[----:B--2---:R-:W-:Y:S01]  /*3c650*/  VIADD R10, R6, UR4 ;  /* 0x00000004060a7c36 */ /* 0x004fe20008000000 */
[----:B------:R-:W-:Y:S01]  /*3c660*/  ULDC UR6, c[0x0][0x228] ;  /* 0x00008a0000067ab9 */ /* 0x000fe20000000800 */
[----:B------:R-:W-:-:S02]  /*3c670*/  PRMT R20, R12, 0x7632, R20 ;  /* 0x000076320c147816 */ /* 0x000fc40000000014 */
[----:B------:R0:W-:Y:S01]  /*3c680*/  @P2 STG.E.U16 desc[UR8][R4.64], R12 ;  /* 0x0000000c04002986 */ /* 0x0001e2000c101508 */
[----:B------:R-:W-:Y:S01]  /*3c690*/  IMAD.WIDE R6, R6, 0x2, R2 ;  /* 0x0000000206067825 */ /* 0x000fe200078e0202 */
[----:B------:R-:W-:Y:S01]  /*3c6a0*/  ULDC UR10, c[0x0][0x228] ;  /* 0x00008a00000a7ab9 */ /* 0x000fe20000000800 */
[----:B------:R-:W-:Y:S01]  /*3c6b0*/  ULDC UR4, c[0x0][0x22c] ;  /* 0x00008b0000047ab9 */ /* 0x000fe20000000800 */
[----:B------:R-:W-:Y:S01]  /*3c6c0*/  ULDC UR12, c[0x0][0x228] ;  /* 0x00008a00000c7ab9 */ /* 0x000fe20000000800 */
[----:B------:R-:W-:Y:S01]  /*3c6d0*/  IMAD.WIDE R8, R10, 0x2, R24 ;  /* 0x000000020a087825 */ /* 0x000fe200078e0218 */
[----:B------:R-:W-:Y:S01]  /*3c6e0*/  ULDC UR14, c[0x0][0x228] ;  /* 0x00008a00000e7ab9 */ /* 0x000fe20000000800 */
[----:B0-----:R-:W2:Y:S02]  /*3c6f0*/  LDL.LU R12, [R1+0x24c] ;  /* 0x00024c00010c7983 */ /* 0x001ea40000300800 */
[C---:B------:R-:W-:Y:S01]  /*3c700*/  VIADD R11, R28.reuse, 0x9b ;  /* 0x0000009b1c0b7836 */ /* 0x040fe20000000000 */
[----:B------:R-:W-:Y:S01]  /*3c710*/  ISETP.LT.AND P3, PT, R19, UR6, !P3 ;  /* 0x0000000613007c0c */ /* 0x000fe2000df61270 */
[----:B------:R-:W-:Y:S01]  /*3c720*/  VIADD R4, R28, 0x9c ;  /* 0x0000009c1c047836 */ /* 0x000fe20000000000 */
[----:B------:R0:W-:Y:S01]  /*3c730*/  @P4 STG.E.U16 desc[UR8][R6.64], R20 ;  /* 0x0000001406004986 */ /* 0x0001e2000c101508 */
[----:B------:R-:W-:Y:S01]  /*3c740*/  ULDC UR6, c[0x0][0x22c] ;  /* 0x00008b0000067ab9 */ /* 0x000fe20000000800 */
[----:B------:R-:W-:Y:S01]  /*3c750*/  ISETP.GE.AND P2, PT, R11, UR4, PT ;  /* 0x000000040b007c0c */ /* 0x000fe2000bf46270 */
[----:B------:R-:W-:Y:S01]  /*3c760*/  ULDC UR4, c[0x0][0x248] ;  /* 0x0000920000047ab9 */ /* 0x000fe20000000800 */
[----:B------:R1:W-:Y:S01]  /*3c770*/  @P6 STG.E.U16 desc[UR8][R8.64], R26 ;  /* 0x0000001a08006986 */ /* 0x0003e2000c101508 */
[----:B------:R-:W-:-:S03]  /*3c780*/  ISETP.LT.AND P6, PT, R29, UR10, !P5 ;  /* 0x0000000a1d007c0c */ /* 0x000fc6000efc1270 */
[----:B------:R-:W2:Y:S01]  /*3c790*/  LDL.LU R27, [R1+0x260] ;  /* 0x00026000011b7983 */ /* 0x000ea20000300800 */
[----:B------:R-:W-:Y:S01]  /*3c7a0*/  ISETP.LT.AND P5, PT, R19, UR12, !P5 ;  /* 0x0000000c13007c0c */ /* 0x000fe2000efa1270 */
[----:B------:R-:W-:Y:S01]  /*3c7b0*/  VIADD R11, R10, UR4 ;  /* 0x000000040a0b7c36 */ /* 0x000fe20008000000 */
[----:B------:R-:W-:Y:S01]  /*3c7c0*/  ISETP.GE.AND P4, PT, R4, UR6, PT ;  /* 0x0000000604007c0c */ /* 0x000fe2000bf86270 */
[----:B------:R-:W-:Y:S01]  /*3c7d0*/  IMAD.WIDE R4, R10, 0x2, R2 ;  /* 0x000000020a047825 */ /* 0x000fe200078e0202 */
[----:B0-----:R-:W-:Y:S01]  /*3c7e0*/  PRMT R20, R26, 0x7632, R20 ;  /* 0x000076321a147816 */ /* 0x001fe20000000014 */
[----:B------:R-:W-:Y:S01]  /*3c7f0*/  ULDC UR12, c[0x0][0x228] ;  /* 0x00008a00000c7ab9 */ /* 0x000fe20000000800 */
[----:B------:R-:W-:Y:S01]  /*3c800*/  ULDC UR4, c[0x0][0x22c] ;  /* 0x00008b0000047ab9 */ /* 0x000fe20000000800 */
[----:B------:R-:W-:Y:S01]  /*3c810*/  IMAD.WIDE R6, R11, 0x2, R24 ;  /* 0x000000020b067825 */ /* 0x000fe200078e0218 */
[----:B------:R-:W-:Y:S01]  /*3c820*/  ULDC UR6, c[0x0][0x248] ;  /* 0x0000920000067ab9 */ /* 0x000fe20000000800 */
[----:B------:R-:W-:-:S02]  /*3c830*/  ULDC UR10, c[0x0][0x22c] ;  /* 0x00008b00000a7ab9 */ /* 0x000fc40000000800 */
[----:B-1----:R-:W-:Y:S01]  /*3c840*/  IMAD.WIDE R8, R11, 0x2, R2 ;  /* 0x000000020b087825 */ /* 0x002fe200078e0202 */
[----:B---3--:R-:W-:-:S03]  /*3c850*/  PRMT R10, R0, 0x7632, R10 ;  /* 0x00007632000a7816 */ /* 0x008fc6000000000a */
[----:B------:R-:W-:Y:S01]  /*3c860*/  VIADD R21, R28, 0x9d ;  /* 0x0000009d1c157836 */ /* 0x000fe20000000000 */
[----:B------:R-:W-:Y:S04]  /*3c870*/  @P3 STG.E.U16 desc[UR8][R4.64], R20 ;  /* 0x0000001404003986 */ /* 0x000fe8000c101508 */
[----:B------:R0:W-:Y:S01]  /*3c880*/  @P6 STG.E.U16 desc[UR8][R6.64], R0 ;  /* 0x0000000006006986 */ /* 0x0001e2000c101508 */
[----:B------:R-:W-:Y:S01]  /*3c890*/  ISETP.GE.AND P3, PT, R21, UR4, PT ;  /* 0x0000000415007c0c */ /* 0x000fe2000bf66270 */
[----:B------:R-:W-:Y:S02]  /*3c8a0*/  ULDC UR4, c[0x0][0x248] ;  /* 0x0000920000047ab9 */ /* 0x000fe40000000800 */
[----:B------:R-:W-:Y:S01]  /*3c8b0*/  @P5 STG.E.U16 desc[UR8][R8.64], R10 ;  /* 0x0000000a08005986 */ /* 0x000fe2000c101508 */
[----:B------:R-:W-:Y:S01]  /*3c8c0*/  ISETP.LT.AND P5, PT, R29, UR12, !P1 ;  /* 0x0000000c1d007c0c */ /* 0x000fe2000cfa1270 */
[----:B------:R-:W-:Y:S01]  /*3c8d0*/  ULDC UR12, c[0x0][0x228] ;  /* 0x00008a00000c7ab9 */ /* 0x000fe20000000800 */
[----:B0-----:R-:W-:Y:S01]  /*3c8e0*/  VIADD R6, R11, UR4 ;  /* 0x000000040b067c36 */ /* 0x001fe20008000000 */
[----:B------:R-:W3:Y:S01]  /*3c8f0*/  LDL.LU R0, [R1+0x250] ;  /* 0x0002500001007983 */ /* 0x000ee20000300800 */
[----:B------:R-:W-:-:S02]  /*3c900*/  ISETP.LT.AND P1, PT, R19, UR14, !P1 ;  /* 0x0000000e13007c0c */ /* 0x000fc4000cf21270 */
[----:B------:R-:W-:Y:S01]  /*3c910*/  PRMT R22, R18, 0x7632, R22 ;  /* 0x0000763212167816 */ /* 0x000fe20000000016 */
[----:B------:R-:W-:Y:S01]  /*3c920*/  IMAD.WIDE R4, R6, 0x2, R24 ;  /* 0x0000000206047825 */ /* 0x000fe200078e0218 */
[----:B------:R-:W-:Y:S01]  /*3c930*/  ISETP.LT.AND P6, PT, R29, UR16, !P2 ;  /* 0x000000101d007c0c */ /* 0x000fe2000d7c1270 */
[----:B------:R-:W-:Y:S01]  /*3c940*/  ULDC UR4, c[0x0][0x248] ;  /* 0x0000920000047ab9 */ /* 0x000fe20000000800 */
[----:B------:R-:W-:-:S03]  /*3c950*/  ULDC UR14, c[0x0][0x228] ;  /* 0x00008a00000e7ab9 */ /* 0x000fc60000000800 */
        /* <DEDUP_REMOVED lines=78> */
[----:B------:R-:W-:Y:S01]  /*3ce40*/  ULDC UR6, c[0x0][0x22c] ;  /* 0x00008b0000067ab9 */ /* 0x000fe20000000800 */
[----:B------:R-:W-:Y:S01]  /*3ce50*/  IMAD.WIDE R6, R6, 0x2, R2 ;  /* 0x0000000206067825 */ /* 0x000fe200078e0202 */
[----:B------:R-:W-:Y:S01]  /*3ce60*/  ULDC UR14, c[0x0][0x228] ;  /* 0x00008a00000e7ab9 */ /* 0x000fe20000000800 */
[----:B------:R-:W-:Y:S01]  /*3ce70*/  ULDC UR16, c[0x0][0x228] ;  /* 0x00008a0000107ab9 */ /* 0x000fe20000000800 */
[----:B------:R-:W-:Y:S01]  /*3ce80*/  PRMT R23, R27, 0x7632, R23 ;  /* 0x000076321b177816 */ /* 0x000fe20000000017 */
        /* <DEDUP_REMOVED lines=17> */
[----:B------:R-:W-:Y:S01]  /*3cfa0*/  IMAD.WIDE R4, R6, 0x2, R24 ;  /* 0x0000000206047825 */ /* 0x000fe200078e0218 */
[----:B------:R-:W-:Y:S01]  /*3cfb0*/  ISETP.LT.AND P6, PT, R29, UR14, !P3 ;  /* 0x0000000e1d007c0c */ /* 0x000fe2000dfc1270 */
[----:B------:R-:W-:Y:S01]  /*3cfc0*/  ULDC UR6, c[0x0][0x228] ;  /* 0x00008a0000067ab9 */ /* 0x000fe20000000800 */
[----:B------:R-:W-:Y:S01]  /*3cfd0*/  ULDC UR12, c[0x0][0x228] ;  /* 0x00008a00000c7ab9 */ /* 0x000fe20000000800 */
[----:B---3--:R-:W-:Y:S01]  /*3cfe0*/  PRMT R20, R0, 0x7632, R20 ;  /* 0x0000763200147816 */ /* 0x008fe20000000014 */
[----:B-1----:R-:W-:-:S02]  /*3cff0*/  VIADD R10, R6, UR4 ;  /* 0x00000004060a7c36 */ /* 0x002fc40008000000 */
[----:B------:R0:W-:Y:S01]  /*3d000*/  @P2 STG.E.U16 desc[UR8][R4.64], R0 ;  /* 0x0000000004002986 */ /* 0x0001e2000c101508 */
[----:B------:R-:W-:Y:S01]  /*3d010*/  IMAD.WIDE R6, R6, 0x2, R2 ;  /* 0x0000000206067825 */ /* 0x000fe200078e0202 */
[----:B------:R-:W-:Y:S01]  /*3d020*/  ULDC UR4, c[0x0][0x22c] ;  /* 0x00008b0000047ab9 */ /* 0x000fe20000000800 */
[----:B------:R-:W-:Y:S02]  /*3d030*/  ULDC UR14, c[0x0][0x228] ;  /* 0x00008a00000e7ab9 */ /* 0x000fe40000000800 */
[----:B------:R-:W-:Y:S01]  /*3d040*/  IMAD.WIDE R8, R10, 0x2, R24 ;  /* 0x000000020a087825 */ /* 0x000fe200078e0218 */
[----:B0-----:R-:W3:Y:S03]  /*3d050*/  LDL.LU R0, [R1+0x270] ;  /* 0x0002700001007983 */ /* 0x001ee60000300800 */
[C---:B------:R-:W-:Y:S01]  /*3d060*/  VIADD R11, R28.reuse, 0xa5 ;  /* 0x000000a51c0b7836 */ /* 0x040fe20000000000 */
[----:B------:R0:W-:Y:S01]  /*3d070*/  @P4 STG.E.U16 desc[UR8][R6.64], R20 ;  /* 0x0000001406004986 */ /* 0x0001e2000c101508 */
[----:B------:R-:W-:Y:S01]  /*3d080*/  ISETP.LT.AND P3, PT, R19, UR6, !P3 ;  /* 0x0000000613007c0c */ /* 0x000fe2000df61270 */
[----:B------:R-:W-:-:S02]  /*3d090*/  VIADD R4, R28, 0xa6 ;  /* 0x000000a61c047836 */ /* 0x000fc40000000000 */
[----:B------:R-:W-:Y:S01]  /*3d0a0*/  ISETP.GE.AND P2, PT, R11, UR4, PT ;  /* 0x000000040b007c0c */ /* 0x000fe2000bf46270 */
[----:B------:R-:W-:Y:S01]  /*3d0b0*/  ULDC UR4, c[0x0][0x248] ;  /* 0x0000920000047ab9 */ /* 0x000fe20000000800 */
[----:B------:R-:W-:Y:S01]  /*3d0c0*/  ULDC UR6, c[0x0][0x22c] ;  /* 0x00008b0000067ab9 */ /* 0x000fe20000000800 */
[----:B------:R1:W-:Y:S01]  /*3d0d0*/  @P6 STG.E.U16 desc[UR8][R8.64], R18 ;  /* 0x0000001208006986 */ /* 0x0003e2000c101508 */
[----:B0-----:R-:W-:Y:S02]  /*3d0e0*/  PRMT R20, R18, 0x7632, R20 ;  /* 0x0000763212147816 */ /* 0x001fe40000000014 */
[----:B------:R-:W-:Y:S01]  /*3d0f0*/  ISETP.LT.AND P6, PT, R29, UR10, !P5 ;  /* 0x0000000a1d007c0c */ /* 0x000fe2000efc1270 */
[----:B------:R-:W-:Y:S01]  /*3d100*/  VIADD R11, R10, UR4 ;  /* 0x000000040a0b7c36 */ /* 0x000fe20008000000 */
[----:B-1----:R-:W3:Y:S01]  /*3d110*/  LDL.LU R18, [R1+0x284] ;  /* 0x0002840001127983 */ /* 0x002ee20000300800 */
        /* <DEDUP_REMOVED lines=9> */
[----:B------:R-:W-:-:S04]  /*3d1b0*/  IMAD.WIDE R8, R11, 0x2, R2 ;  /* 0x000000020b087825 */ /* 0x000fc800078e0202 */
[----:B------:R-:W-:-:S05]  /*3d1c0*/  VIADD R21, R28, 0xa7 ;  /* 0x000000a71c157836 */ /* 0x000fca0000000000 */
        /* <DEDUP_REMOVED lines=34> */
[----:B------:R-:W-:Y:S01]  /*3d3f0*/  VIADD R4, R28, 0xa9 ;  /* 0x000000a91c047836 */ /* 0x000fe20000000000 */
[----:B------:R-:W-:Y:S01]  /*3d400*/  ISETP.LT.AND P4, PT, R19, UR12, !P4 ;  /* 0x0000000c13007c0c */ /* 0x000fe2000e781270 */
[----:B------:R-:W-:Y:S01]  /*3d410*/  VIADD R6, R21, UR4 ;  /* 0x0000000415067c36 */ /* 0x000fe20008000000 */
        /* <DEDUP_REMOVED lines=11> */
[----:B------:R-:W-:Y:S01]  /*3d4d0*/  ULDC UR12, c[0x0][0x228] ;  /* 0x00008a00000c7ab9 */ /* 0x000fe20000000800 */
[----:B------:R-:W-:Y:S01]  /*3d4e0*/  ULDC UR14, c[0x0][0x228] ;  /* 0x00008a00000e7ab9 */ /* 0x000fe20000000800 */
[----:B------:R-:W-:Y:S01]  /*3d4f0*/  IMAD.WIDE R8, R10, 0x2, R24 ;  /* 0x000000020a087825 */ /* 0x000fe200078e0218 */
[----:B------:R1:W-:Y:S03]  /*3d500*/  @P4 STG.E.U16 desc[UR8][R6.64], R20 ;  /* 0x0000001406004986 */ /* 0x0003e6000c101508 */
[C---:B------:R-:W-:Y:S01]  /*3d510*/  VIADD R11, R28.reuse, 0xaa ;  /* 0x000000aa1c0b7836 */ /* 0x040fe20000000000 */
[----:B--2---:R2:W-:Y:S01]  /*3d520*/  @P6 STG.E.U16 desc[UR8][R8.64], R12 ;  /* 0x0000000c08006986 */ /* 0x0045e2000c101508 */
[----:B------:R-:W-:Y:S01]  /*3d530*/  ISETP.LT.AND P3, PT, R19, UR6, !P3 ;  /* 0x0000000613007c0c */ /* 0x000fe2000df61270 */
[----:B------:R-:W-:Y:S01]  /*3d540*/  ULDC UR6, c[0x0][0x22c] ;  /* 0x00008b0000067ab9 */ /* 0x000fe20000000800 */
[----:B0-----:R-:W-:Y:S01]  /*3d550*/  VIADD R4, R28, 0xab ;  /* 0x000000ab1c047836 */ /* 0x001fe20000000000 */
[----:B------:R-:W4:Y:S01]  /*3d560*/  LDL.LU R13, [R1+0x28c] ;  /* 0x00028c00010d7983 */ /* 0x000f220000300800 */
[----:B------:R-:W-:Y:S01]  /*3d570*/  ISETP.LT.AND P6, PT, R29, UR10, !P5 ;  /* 0x0000000a1d007c0c */ /* 0x000fe2000efc1270 */
[----:B------:R-:W-:Y:S01]  /*3d580*/  ULDC UR10, c[0x0][0x22c] ;  /* 0x00008b00000a7ab9 */ /* 0x000fe20000000800 */
[----:B------:R-:W-:Y:S01]  /*3d590*/  ISETP.GE.AND P2, PT, R11, UR4, PT ;  /* 0x000000040b007c0c */ /* 0x000fe2000bf46270 */
[----:B------:R-:W-:Y:S01]  /*3d5a0*/  ULDC UR4, c[0x0][0x248] ;  /* 0x0000920000047ab9 */ /* 0x000fe20000000800 */
[----:B------:R-:W-:Y:S01]  /*3d5b0*/  ISETP.LT.AND P5, PT, R19, UR12, !P5 ;  /* 0x0000000c13007c0c */ /* 0x000fe2000efa1270 */
[----:B-1----:R-:W-:Y:S01]  /*3d5c0*/  IMAD.WIDE R6, R10, 0x2, R2 ;  /* 0x000000020a067825 */ /* 0x002fe200078e0202 */
[----:B------:R-:W-:Y:S01]  /*3d5d0*/  ISETP.GE.AND P4, PT, R4, UR6, PT ;  /* 0x0000000604007c0c */ /* 0x000fe2000bf86270 */
[----:B------:R-:W-:Y:S01]  /*3d5e0*/  ULDC UR12, c[0x0][0x228] ;  /* 0x00008a00000c7ab9 */ /* 0x000fe20000000800 */
[----:B------:R-:W-:Y:S01]  /*3d5f0*/  PRMT R5, R12, 0x7632, R5 ;  /* 0x000076320c057816 */ /* 0x000fe20000000005 */
[----:B------:R-:W-:Y:S01]  /*3d600*/  VIADD R4, R10, UR4 ;  /* 0x000000040a047c36 */ /* 0x000fe20008000000 */
[----:B--2---:R-:W2:Y:S01]  /*3d610*/  LDL.LU R12, [R1+0x27c] ;  /* 0x00027c00010c7983 */ /* 0x004ea20000300800 */
[----:B------:R-:W-:Y:S01]  /*3d620*/  PRMT R21, R26, 0x7632, R21 ;  /* 0x000076321a157816 */ /* 0x000fe20000000015 */
[----:B------:R-:W-:Y:S01]  /*3d630*/  VIADD R20, R28, 0xac ;  /* 0x000000ac1c147836 */ /* 0x000fe20000000000 */
[----:B------:R-:W-:Y:S01]  /*3d640*/  ULDC UR4, c[0x0][0x22c] ;  /* 0x00008b0000047ab9 */ /* 0x000fe20000000800 */
[----:B------:R-:W-:Y:S01]  /*3d650*/  IMAD.WIDE R8, R4, 0x2, R24 ;  /* 0x0000000204087825 */ /* 0x000fe200078e0218 */
[----:B------:R0:W-:Y:S01]  /*3d660*/  @P3 STG.E.U16 desc[UR8][R6.64], R5 ;  /* 0x0000000506003986 */ /* 0x0001e2000c101508 */
[----:B------:R-:W-:-:S02]  /*3d670*/  ULDC UR6, c[0x0][0x248] ;  /* 0x0000920000067ab9 */ /* 0x000fc40000000800 */
[----:B------:R-:W-:Y:S01]  /*3d680*/  IMAD.WIDE R10, R4, 0x2, R2 ;  /* 0x00000002040a7825 */ /* 0x000fe200078e0202 */
[----:B------:R-:W-:Y:S01]  /*3d690*/  @P6 STG.E.U16 desc[UR8][R8.64], R26 ;  /* 0x0000001a08006986 */ /* 0x000fe2000c101508 */
[----:B------:R-:W-:Y:S01]  /*3d6a0*/  ISETP.GE.AND P3, PT, R20, UR4, PT ;  /* 0x0000000414007c0c */ /* 0x000fe2000bf66270 */
[----:B------:R-:W-:Y:S02]  /*3d6b0*/  ULDC UR4, c[0x0][0x248] ;  /* 0x0000920000047ab9 */ /* 0x000fe40000000800 */
[----:B------:R1:W-:Y:S01]  /*3d6c0*/  @P5 STG.E.U16 desc[UR8][R10.64], R21 ;  /* 0x000000150a005986 */ /* 0x0003e2000c101508 */
[----:B------:R-:W-:-:S03]  /*3d6d0*/  ISETP.LT.AND P5, PT, R29, UR12, !P1 ;  /* 0x0000000c1d007c0c */ /* 0x000fc6000cfa1270 */
[----:B------:R-:W2:Y:S01]  /*3d6e0*/  LDL.LU R27, [R1+0x2a0] ;  /* 0x0002a000011b7983 */ /* 0x000ea20000300800 */
[----:B0-----:R-:W-:Y:S01]  /*3d6f0*/  VIADD R6, R4, UR4 ;  /* 0x0000000404067c36 */ /* 0x001fe20008000000 */
[----:B------:R-:W-:Y:S02]  /*3d700*/  ISETP.LT.AND P1, PT, R19, UR14, !P1 ;  /* 0x0000000e13007c0c */ /* 0x000fe4000cf21270 */
[----:B------:R-:W-:Y:S01]  /*3d710*/  ISETP.LT.AND P6, PT, R29, UR16, !P2 ;  /* 0x000000101d007c0c */ /* 0x000fe2000d7c1270 */
[----:B------:R-:W-:Y:S01]  /*3d720*/  IMAD.WIDE R4, R6, 0x2, R24 ;  /* 0x0000000206047825 */ /* 0x000fe200078e0218 */
[----:B---3--:R-:W-:Y:S01]  /*3d730*/  PRMT R23, R0, 0x7632, R23 ;  /* 0x0000763200177816 */ /* 0x008fe20000000017 */
        /* <DEDUP_REMOVED lines=8> */
[----:B------:R-:W-:Y:S01]  /*3d7c0*/  IMAD.WIDE R8, R21, 0x2, R24 ;  /* 0x0000000215087825 */ /* 0x000fe200078e0218 */
[----:B------:R-:W-:Y:S01]  /*3d7d0*/  ULDC UR16, c[0x0][0x228] ;  /* 0x00008a0000107ab9 */ /* 0x000fe20000000800 */
[----:B------:R-:W-:Y:S01]  /*3d7e0*/  ULDC UR18, c[0x0][0x228] ;  /* 0x00008a0000127ab9 */ /* 0x000fe20000000800 */
[----:B0-----:R-:W3:Y:S01]  /*3d7f0*/  LDL.LU R0, [R1+0x290] ;  /* 0x0002900001007983 */ /* 0x001ee20000300800 */
[----:B------:R-:W-:Y:S01]  /*3d800*/  VIADD R20, R28, 0xad ;  /* 0x000000ad1c147836 */ /* 0x000fe20000000000 */
[----:B------:R-:W-:-:S02]  /*3d810*/  PRMT R22, R18, 0x7632, R22 ;  /* 0x0000763212167816 */ /* 0x000fc40000000016 */
        /* <DEDUP_REMOVED lines=57> */
[----:B------:R-:W-:Y:S02]  /*3dbb0*/  ISETP.LT.AND P1, PT, R19, UR14, !P1 ;  /* 0x0000000e13007c0c */ /* 0x000fe4000cf21270 */
[----:B------:R-:W-:Y:S01]  /*3dbc0*/  PRMT R22, R13, 0x7632, R22 ;  /* 0x000076320d167816 */ /* 0x000fe20000000016 */
        /* <DEDUP_REMOVED lines=8> */
[----:B------:R-:W-:Y:S01]  /*3dc50*/  ULDC UR14, c[0x0][0x228] ;  /* 0x00008a00000e7ab9 */ /* 0x000fe20000000800 */
[----:B------:R-:W-:Y:S01]  /*3dc60*/  ULDC UR6, c[0x0][0x22c] ;  /* 0x00008b0000067ab9 */ /* 0x000fe20000000800 */
[----:B--2---:R-:W-:Y:S01]  /*3dc70*/  PRMT R23, R12, 0x7632, R23 ;  /* 0x000076320c177816 */ /* 0x004fe20000000017 */
[C---:B0-----:R-:W-:Y:S01]  /*3dc80*/  IMAD.WIDE R8, R21.reuse, 0x2, R24 ;  /* 0x0000000215087825 */ /* 0x041fe200078e0218 */
[----:B------:R-:W-:Y:S01]  /*3dc90*/  ULDC UR16, c[0x0][0x228] ;  /* 0x00008a0000107ab9 */ /* 0x000fe20000000800 */
[----:B------:R-:W-:Y:S01]  /*3dca0*/  ULDC UR18, c[0x0][0x228] ;  /* 0x00008a0000127ab9 */ /* 0x000fe20000000800 */
[----:B-1----:R-:W2:Y:S01]  /*3dcb0*/  LDL.LU R13, [R1+0x2ac] ;  /* 0x0002ac00010d7983 */ /* 0x002ea20000300800 */
[----:B------:R-:W-:Y:S02]  /*3dcc0*/  VIADD R20, R28, 0xb2 ;  /* 0x000000b21c147836 */ /* 0x000fe40000000000 */
[----:B------:R-:W-:Y:S01]  /*3dcd0*/  IMAD.WIDE R10, R21, 0x2, R2 ;  /* 0x00000002150a7825 */ /* 0x000fe200078e0202 */
[----:B------:R-:W-:Y:S04]  /*3dce0*/  @P1 STG.E.U16 desc[UR8][R6.64], R22 ;  /* 0x0000001606001986 */ /* 0x000fe8000c101508 */
[----:B------:R0:W-:Y:S01]  /*3dcf0*/  @P6 STG.E.U16 desc[UR8][R8.64], R12 ;  /* 0x0000000c08006986 */ /* 0x0001e2000c101508 */
[----:B------:R-:W-:Y:S01]  /*3dd00*/  ISETP.GE.AND P5, PT, R20, UR10, PT ;  /* 0x0000000a14007c0c */ /* 0x000fe2000bfa6270 */
[----:B------:R-:W-:-:S02]  /*3dd10*/  ULDC UR10, c[0x0][0x228] ;  /* 0x00008a00000a7ab9 */ /* 0x000fc40000000800 */
[----:B------:R1:W-:Y:S01]  /*3dd20*/  @P2 STG.E.U16 desc[UR8][R10.64], R23 ;  /* 0x000000170a002986 */ /* 0x0003e2000c101508 */
[----:B------:R-:W-:Y:S01]  /*3dd30*/  ISETP.LT.AND P2, PT, R29, UR10, !P4 ;  /* 0x0000000a1d007c0c */ /* 0x000fe2000e741270 */
[----:B------:R-:W-:Y:S02]  /*3dd40*/  VIADD R4, R28, 0xb3 ;  /* 0x000000b31c047836 */ /* 0x000fe40000000000 */
[----:B0-----:R-:W2:Y:S01]  /*3dd50*/  LDL.LU R12, [R1+0x29c] ;  /* 0x00029c00010c7983 */ /* 0x001ea20000300800 */
[----:B------:R-:W-:Y:S01]  /*3dd60*/  ISETP.LT.AND P4, PT, R19, UR12, !P4 ;  /* 0x0000000c13007c0c */ /* 0x000fe2000e781270 */
[----:B------:R-:W-:Y:S01]  /*3dd70*/  VIADD R6, R21, UR4 ;  /* 0x0000000415067c36 */ /* 0x000fe20008000000 */
[----:B------:R-:W-:Y:S01]  /*3dd80*/  ISETP.LT.AND P6, PT, R29, UR14, !P3 ;  /* 0x0000000e1d007c0c */ /* 0x000fe2000dfc1270 */
[----:B------:R-:W-:Y:S01]  /*3dd90*/  ULDC UR4, c[0x0][0x248] ;  /* 0x0000920000047ab9 */ /* 0x000fe20000000800 */
[----:B------:R-:W-:Y:S01]  /*3dda0*/  ISETP.GE.AND P1, PT, R4, UR6, PT ;  /* 0x0000000604007c0c */ /* 0x000fe2000bf26270 */
[C---:B-1----:R-:W-:Y:S01]  /*3ddb0*/  VIADD R11, R6.reuse, UR4 ;  /* 0x00000004060b7c36 */ /* 0x042fe20008000000 */
[----:B------:R-:W-:Y:S01]  /*3ddc0*/  PRMT R20, R27, 0x7632, R20 ;  /* 0x000076321b147816 */ /* 0x000fe20000000014 */
[C---:B------:R-:W-:Y:S01]  /*3ddd0*/  IMAD.WIDE R4, R6.reuse, 0x2, R24 ;  /* 0x0000000206047825 */ /* 0x040fe200078e0218 */
[----:B------:R-:W-:Y:S01]  /*3dde0*/  ULDC UR6, c[0x0][0x228] ;  /* 0x00008a0000067ab9 */ /* 0x000fe20000000800 */
[----:B------:R-:W-:Y:S01]  /*3ddf0*/  ULDC UR10, c[0x0][0x228] ;  /* 0x00008a00000a7ab9 */ /* 0x000fe20000000800 */
[----:B------:R-:W-:Y:S01]  /*3de00*/  ULDC UR4, c[0x0][0x22c] ;  /* 0x00008b0000047ab9 */ /* 0x000fe20000000800 */
[----:B------:R-:W-:Y:S01]  /*3de10*/  IMAD.WIDE R6, R6, 0x2, R2 ;  /* 0x0000000206067825 */ /* 0x000fe200078e0202 */
[----:B------:R0:W-:Y:S01]  /*3de20*/  @P2 STG.E.U16 desc[UR8][R4.64], R27 ;  /* 0x0000001b04002986 */ /* 0x0001e2000c101508 */
[----:B------:R-:W-:Y:S01]  /*3de30*/  ULDC UR12, c[0x0][0x228] ;  /* 0x00008a00000c7ab9 */ /* 0x000fe20000000800 */
[----:B------:R-:W-:Y:S01]  /*3de40*/  ULDC UR14, c[0x0][0x228] ;  /* 0x00008a00000e7ab9 */ /* 0x000fe20000000800 */
[----:B------:R-:W-:Y:S01]  /*3de50*/  IMAD.WIDE R8, R11, 0x2, R24 ;  /* 0x000000020b087825 */ /* 0x000fe200078e0218 */
[----:B------:R1:W-:Y:S03]  /*3de60*/  @P4 STG.E.U16 desc[UR8][R6.64], R20 ;  /* 0x0000001406004986 */ /* 0x0003e6000c101508 */
[----:B------:R-:W-:Y:S01]  /*3de70*/  VIADD R10, R28, 0xb4 ;  /* 0x000000b41c0a7836 */ /* 0x000fe20000000000 */
[----:B---3--:R3:W-:Y:S01]  /*3de80*/  @P6 STG.E.U16 desc[UR8][R8.64], R0 ;  /* 0x0000000008006986 */ /* 0x0087e2000c101508 */
[----:B------:R-:W-:Y:S01]  /*3de90*/  ISETP.LT.AND P3, PT, R19, UR6, !P3 ;  /* 0x0000000613007c0c */ /* 0x000fe2000df61270 */
[----:B------:R-:W-:-:S02]  /*3dea0*/  ULDC UR6, c[0x0][0x22c] ;  /* 0x00008b0000067ab9 */ /* 0x000fc40000000800 */
[----:B0-----:R-:W2:Y:S01]  /*3deb0*/  LDL.LU R27, [R1+0x2c0] ;  /* 0x0002c000011b7983 */ /* 0x001ea20000300800 */
[----:B------:R-:W-:Y:S01]  /*3dec0*/  ISETP.LT.AND P6, PT, R29, UR10, !P5 ;  /* 0x0000000a1d007c0c */ /* 0x000fe2000efc1270 */
[----:B------:R-:W-:Y:S01]  /*3ded0*/  VIADD R4, R28, 0xb5 ;  /* 0x000000b51c047836 */ /* 0x000fe20000000000 */
[----:B------:R-:W-:Y:S01]  /*3dee0*/  ISETP.GE.AND P2, PT, R10, UR4, PT ;  /* 0x000000040a007c0c */ /* 0x000fe2000bf46270 */
[----:B------:R-:W-:Y:S01]  /*3def0*/  ULDC UR4, c[0x0][0x248] ;  /* 0x0000920000047ab9 */ /* 0x000fe20000000800 */
[----:B------:R-:W-:Y:S01]  /*3df00*/  ISETP.LT.AND P5, PT, R19, UR12, !P5 ;  /* 0x0000000c13007c0c */ /* 0x000fe2000efa1270 */
[C---:B------:R-:W-:Y:S01]  /*3df10*/  VIADD R10, R11.reuse, UR4 ;  /* 0x000000040b0a7c36 */ /* 0x040fe20008000000 */
[----:B------:R-:W-:Y:S01]  /*3df20*/  ISETP.GE.AND P4, PT, R4, UR6, PT ;  /* 0x0000000604007c0c */ /* 0x000fe2000bf86270 */
[----:B------:R-:W-:Y:S01]  /*3df30*/  IMAD.WIDE R4, R11, 0x2, R2 ;  /* 0x000000020b047825 */ /* 0x000fe200078e0202 */
[----:B-1----:R-:W-:Y:S01]  /*3df40*/  PRMT R20, R0, 0x7632, R20 ;  /* 0x0000763200147816 */ /* 0x002fe20000000014 */
[----:B------:R-:W-:Y:S01]  /*3df50*/  ULDC UR12, c[0x0][0x228] ;  /* 0x00008a00000c7ab9 */ /* 0x000fe20000000800 */
[----:B---3--:R-:W3:Y:S01]  /*3df60*/  LDL.LU R0, [R1+0x2b0] ;  /* 0x0002b00001007983 */ /* 0x008ee20000300800 */
[----:B------:R-:W-:Y:S01]  /*3df70*/  IMAD.WIDE R6, R10, 0x2, R24 ;  /* 0x000000020a067825 */ /* 0x000fe200078e0218 */
[----:B------:R-:W-:Y:S01]  /*3df80*/  PRMT R11, R18, 0x7632, R11 ;  /* 0x00007632120b7816 */ /* 0x000fe2000000000b */
[----:B------:R-:W-:Y:S01]  /*3df90*/  ULDC UR4, c[0x0][0x22c] ;  /* 0x00008b0000047ab9 */ /* 0x000fe20000000800 */
[----:B------:R-:W-:Y:S01]  /*3dfa0*/  ULDC UR10, c[0x0][0x22c] ;  /* 0x00008b00000a7ab9 */ /* 0x000fe20000000800 */
[----:B------:R-:W-:Y:S01]  /*3dfb0*/  IMAD.WIDE R8, R10, 0x2, R2 ;  /* 0x000000020a087825 */ /* 0x000fe200078e0202 */
[----:B------:R-:W-:Y:S01]  /*3dfc0*/  @P3 STG.E.U16 desc[UR8][R4.64], R20 ;  /* 0x0000001404003986 */ /* 0x000fe2000c101508 */
[----:B------:R-:W-:-:S02]  /*3dfd0*/  ULDC UR6, c[0x0][0x248] ;  /* 0x0000920000067ab9 */ /* 0x000fc40000000800 */
[----:B------:R-:W-:Y:S01]  /*3dfe0*/  VIADD R21, R28, 0xb6 ;  /* 0x000000b61c157836 */ /* 0x000fe20000000000 */
[----:B------:R0:W-:Y:S04]  /*3dff0*/  @P6 STG.E.U16 desc[UR8][R6.64], R18 ;  /* 0x0000001206006986 */ /* 0x0001e8000c101508 */
[----:B------:R1:W-:Y:S01]  /*3e000*/  @P5 STG.E.U16 desc[UR8][R8.64], R11 ;  /* 0x0000000b08005986 */ /* 0x0003e2000c101508 */
[----:B------:R-:W-:Y:S01]  /*3e010*/  ISETP.LT.AND P5, PT, R29, UR12, !P1 ;  /* 0x0000000c1d007c0c */ /* 0x000fe2000cfa1270 */
[----:B------:R-:W-:Y:S01]  /*3e020*/  ULDC UR12, c[0x0][0x228] ;  /* 0x00008a00000c7ab9 */ /* 0x000fe20000000800 */
[----:B------:R-:W-:Y:S01]  /*3e030*/  ISETP.GE.AND P3, PT, R21, UR4, PT ;  /* 0x0000000415007c0c */ /* 0x000fe2000bf66270 */
[----:B------:R-:W-:Y:S02]  /*3e040*/  ULDC UR4, c[0x0][0x248] ;  /* 0x0000920000047ab9 */ /* 0x000fe40000000800 */
[----:B0-----:R-:W-:Y:S01]  /*3e050*/  VIADD R6, R10, UR4 ;  /* 0x000000040a067c36 */ /* 0x001fe20008000000 */
[----:B------:R-:W3:Y:S01]  /*3e060*/  LDL.LU R18, [R1+0x2c4] ;  /* 0x0002c40001127983 */ /* 0x000ee20000300800 */
        /* <DEDUP_REMOVED lines=54> */
[----:B------:R-:W-:Y:S01]  /*3e3d0*/  ULDC UR6, c[0x0][0x248] ;  /* 0x0000920000067ab9 */ /* 0x000fe20000000800 */
[----:B--2---:R1:W-:Y:S01]  /*3e3e0*/  @P6 STG.E.U16 desc[UR8][R8.64], R13 ;  /* 0x0000000d08006986 */ /* 0x0043e2000c101508 */
[----:B------:R-:W-:-:S02]  /*3e3f0*/  ISETP.LT.AND P6, PT, R29, UR10, !P5 ;  /* 0x0000000a1d007c0c */ /* 0x000fc4000efc1270 */
[----:B0-----:R-:W-:Y:S01]  /*3e400*/  PRMT R20, R13, 0x7632, R20 ;  /* 0x000076320d147816 */ /* 0x001fe20000000014 */
[----:B------:R-:W-:Y:S01]  /*3e410*/  IMAD.WIDE R6, R11, 0x2, R24 ;  /* 0x000000020b067825 */ /* 0x000fe200078e0218 */
[----:B------:R-:W-:Y:S01]  /*3e420*/  ISETP.LT.AND P5, PT, R19, UR12, !P5 ;  /* 0x0000000c13007c0c */ /* 0x000fe2000efa1270 */
[----:B------:R-:W-:Y:S01]  /*3e430*/  ULDC UR12, c[0x0][0x228] ;  /* 0x00008a00000c7ab9 */ /* 0x000fe20000000800 */
[----:B------:R-:W-:Y:S01]  /*3e440*/  ULDC UR10, c[0x0][0x22c] ;  /* 0x00008b00000a7ab9 */ /* 0x000fe20000000800 */
[----:B-1----:R-:W2:Y:S01]  /*3e450*/  LDL.LU R13, [R1+0x2cc] ;  /* 0x0002cc00010d7983 */ /* 0x002ea20000300800 */
[----:B------:R-:W-:-:S03]  /*3e460*/  IMAD.WIDE R8, R11, 0x2, R2 ;  /* 0x000000020b087825 */ /* 0x000fc600078e0202 */
[----:B------:R0:W-:Y:S01]  /*3e470*/  @P3 STG.E.U16 desc[UR8][R4.64], R20 ;  /* 0x0000001404003986 */ /* 0x0001e2000c101508 */
[----:B------:R-:W-:Y:S01]  /*3e480*/  VIADD R21, R28, 0xbb ;  /* 0x000000bb1c157836 */ /* 0x000fe20000000000 */
[----:B------:R-:W-:Y:S02]  /*3e490*/  PRMT R10, R12, 0x7632, R10 ;  /* 0x000076320c0a7816 */ /* 0x000fe4000000000a */
[----:B------:R1:W-:Y:S02]  /*3e4a0*/  @P6 STG.E.U16 desc[UR8][R6.64], R12 ;  /* 0x0000000c06006986 */ /* 0x0003e4000c101508 */
[----:B------:R-:W-:Y:S01]  /*3e4b0*/  ISETP.GE.AND P3, PT, R21, UR4, PT ;  /* 0x0000000415007c0c */ /* 0x000fe2000bf66270 */
[----:B------:R-:W-:Y:S01]  /*3e4c0*/  ULDC UR4, c[0x0][0x248] ;  /* 0x0000920000047ab9 */ /* 0x000fe20000000800 */
[----:B------:R1:W-:Y:S01]  /*3e4d0*/  @P5 STG.E.U16 desc[UR8][R8.64], R10 ;  /* 0x0000000a08005986 */ /* 0x0003e2000c101508 */
[----:B------:R-:W-:Y:S01]  /*3e4e0*/  ISETP.LT.AND P5, PT, R29, UR12, !P1 ;  /* 0x0000000c1d007c0c */ /* 0x000fe2000cfa1270 */
[----:B------:R-:W-:Y:S01]  /*3e4f0*/  ULDC UR12, c[0x0][0x228] ;  /* 0x00008a00000c7ab9 */ /* 0x000fe20000000800 */
[----:B------:R-:W-:Y:S01]  /*3e500*/  ISETP.LT.AND P1, PT, R19, UR14, !P1 ;  /* 0x0000000e13007c0c */ /* 0x000fe2000cf21270 */
[----:B0-----:R-:W-:Y:S01]  /*3e510*/  VIADD R20, R28, 0xbc ;  /* 0x000000bc1c147836 */ /* 0x001fe20000000000 */
[----:B------:R-:W-:Y:S01]  /*3e520*/  ISETP.LT.AND P6, PT, R29, UR16, !P2 ;  /* 0x000000101d007c0c */ /* 0x000fe2000d7c1270 */
[----:B------:R-:W-:Y:S01]  /*3e530*/  ULDC UR14, c[0x0][0x228] ;  /* 0x00008a00000e7ab9 */ /* 0x000fe20000000800 */
[----:B-1----:R-:W-:Y:S01]  /*3e540*/  VIADD R6, R11, UR4 ;  /* 0x000000040b067c36 */ /* 0x002fe20008000000 */
[----:B------:R-:W2:Y:S01]  /*3e550*/  LDL.LU R12, [R1+0x2bc] ;  /* 0x0002bc00010c7983 */ /* 0x000ea20000300800 */
[----:B------:R-:W-:Y:S01]  /*3e560*/  ISETP.LT.AND P2, PT, R19, UR18, !P2 ;  /* 0x0000001213007c0c */ /* 0x000fe2000d741270 */
[----:B------:R-:W-:Y:S01]  /*3e570*/  ULDC UR4, c[0x0][0x248] ;  /* 0x0000920000047ab9 */ /* 0x000fe20000000800 */
[----:B------:R-:W-:Y:S01]  /*3e580*/  IMAD.WIDE R4, R6, 0x2, R24 ;  /* 0x0000000206047825 */ /* 0x000fe200078e0218 */
[----:B------:R-:W-:Y:S01]  /*3e590*/  ULDC UR16, c[0x0][0x228] ;  /* 0x00008a0000107ab9 */ /* 0x000fe20000000800 */
[----:B------:R-:W-:-:S02]  /*3e5a0*/  ULDC UR18, c[0x0][0x228] ;  /* 0x00008a0000127ab9 */ /* 0x000fc40000000800 */
[C---:B------:R-:W-:Y:S01]  /*3e5b0*/  VIADD R21, R6.reuse, UR6 ;  /* 0x0000000606157c36 */ /* 0x040fe20008000000 */
[----:B------:R-:W-:Y:S01]  /*3e5c0*/  ULDC UR6, c[0x0][0x22c] ;  /* 0x00008b0000067ab9 */ /* 0x000fe20000000800 */
[----:B------:R-:W-:Y:S01]  /*3e5d0*/  PRMT R22, R27, 0x7632, R22 ;  /* 0x000076321b167816 */ /* 0x000fe20000000016 */
[----:B------:R0:W-:Y:S01]  /*3e5e0*/  @P5 STG.E.U16 desc[UR8][R4.64], R27 ;  /* 0x0000001b04005986 */ /* 0x0001e2000c101508 */
[----:B------:R-:W-:-:S04]  /*3e5f0*/  IMAD.WIDE R6, R6, 0x2, R2 ;  /* 0x0000000206067825 */ /* 0x000fc800078e0202 */
[C---:B------:R-:W-:Y:S01]  /*3e600*/  IMAD.WIDE R8, R21.reuse, 0x2, R24 ;  /* 0x0000000215087825 */ /* 0x040fe200078e0218 */
[----:B0-----:R-:W2:Y:S01]  /*3e610*/  LDL.LU R27, [R1+0x2d0] ;  /* 0x0002d000011b7983 */ /* 0x001ea20000300800 */
[----:B---3--:R-:W-:Y:S02]  /*3e620*/  PRMT R23, R0, 0x7632, R23 ;  /* 0x0000763200177816 */ /* 0x008fe40000000017 */
[----:B------:R-:W-:Y:S01]  /*3e630*/  IMAD.WIDE R10, R21, 0x2, R2 ;  /* 0x00000002150a7825 */ /* 0x000fe200078e0202 */
[----:B------:R-:W-:Y:S01]  /*3e640*/  @P1 STG.E.U16 desc[UR8][R6.64], R22 ;  /* 0x0000001606001986 */ /* 0x000fe2000c101508 */
[----:B------:R-:W-:Y:S01]  /*3e650*/  ISETP.GE.AND P5, PT, R20, UR10, PT ;  /* 0x0000000a14007c0c */ /* 0x000fe2000bfa6270 */
[----:B------:R-:W-:Y:S02]  /*3e660*/  ULDC UR10, c[0x0][0x228] ;  /* 0x00008a00000a7ab9 */ /* 0x000fe40000000800 */
[----:B------:R0:W-:Y:S01]  /*3e670*/  @P6 STG.E.U16 desc[UR8][R8.64], R0 ;  /* 0x0000000008006986 */ /* 0x0001e2000c101508 */
[----:B------:R-:W-:-:S03]  /*3e680*/  VIADD R4, R28, 0xbd ;  /* 0x000000bd1c047836 */ /* 0x000fc60000000000 */
[----:B------:R1:W-:Y:S01]  /*3e690*/  @P2 STG.E.U16 desc[UR8][R10.64], R23 ;  /* 0x000000170a002986 */ /* 0x0003e2000c101508 */
[----:B------:R-:W-:Y:S01]  /*3e6a0*/  ISETP.LT.AND P2, PT, R29, UR10, !P4 ;  /* 0x0000000a1d007c0c */ /* 0x000fe2000e741270 */
[----:B------:R-:W-:Y:S02]  /*3e6b0*/  ULDC UR10, c[0x0][0x228] ;  /* 0x00008a00000a7ab9 */ /* 0x000fe40000000800 */
[----:B0-----:R-:W3:Y:S01]  /*3e6c0*/  LDL.LU R0, [R1+0x2e0] ;  /* 0x0002e00001007983 */ /* 0x001ee20000300800 */
[----:B------:R-:W-:Y:S01]  /*3e6d0*/  ISETP.LT.AND P4, PT, R19, UR12, !P4 ;  /* 0x0000000c13007c0c */ /* 0x000fe2000e781270 */
[----:B------:R-:W-:Y:S01]  /*3e6e0*/  VIADD R6, R21, UR4 ;  /* 0x0000000415067c36 */ /* 0x000fe20008000000 */
[----:B------:R-:W-:Y:S01]  /*3e6f0*/  ISETP.LT.AND P6, PT, R29, UR14, !P3 ;  /* 0x0000000e1d007c0c */ /* 0x000fe2000dfc1270 */
[----:B------:R-:W-:Y:S01]  /*3e700*/  ULDC UR4, c[0x0][0x248] ;  /* 0x0000920000047ab9 */ /* 0x000fe20000000800 */
[----:B------:R-:W-:Y:S01]  /*3e710*/  ISETP.GE.AND P1, PT, R4, UR6, PT ;  /* 0x0000000604007c0c */ /* 0x000fe2000bf26270 */
[----:B-1----:R-:W-:Y:S01]  /*3e720*/  VIADD R10, R6, UR4 ;  /* 0x00000004060a7c36 */ /* 0x002fe20008000000 */
[----:B------:R-:W-:Y:S01]  /*3e730*/  PRMT R20, R18, 0x7632, R20 ;  /* 0x0000763212147816 */ /* 0x000fe20000000014 */
[C---:B------:R-:W-:Y:S01]  /*3e740*/  IMAD.WIDE R4, R6.reuse, 0x2, R24 ;  /* 0x0000000206047825 */ /* 0x040fe200078e0218 */
[----:B------:R-:W-:Y:S01]  /*3e750*/  ULDC UR6, c[0x0][0x228] ;  /* 0x00008a0000067ab9 */ /* 0x000fe20000000800 */
[----:B------:R-:W-:Y:S01]  /*3e760*/  ULDC UR4, c[0x0][0x22c] ;  /* 0x00008b0000047ab9 */ /* 0x000fe20000000800 */
[----:B------:R-:W-:Y:S01]  /*3e770*/  ULDC UR12, c[0x0][0x228] ;  /* 0x00008a00000c7ab9 */ /* 0x000fe20000000800 */
[----:B------:R-:W-:Y:S01]  /*3e780*/  IMAD.WIDE R6, R6, 0x2, R2 ;  /* 0x0000000206067825 */ /* 0x000fe200078e0202 */
[----:B------:R0:W-:Y:S01]  /*3e790*/  @P2 STG.E.U16 desc[UR8][R4.64], R18 ;  /* 0x0000001204002986 */ /* 0x0001e2000c101508 */
[----:B------:R-:W-:-:S02]  /*3e7a0*/  ULDC UR14, c[0x0][0x228] ;  /* 0x00008a00000e7ab9 */ /* 0x000fc40000000800 */
[----:B------:R-:W-:Y:S01]  /*3e7b0*/  IMAD.WIDE R8, R10, 0x2, R24 ;  /* 0x000000020a087825 */ /* 0x000fe200078e0218 */
[----:B------:R1:W-:Y:S03]  /*3e7c0*/  @P4 STG.E.U16 desc[UR8][R6.64], R20 ;  /* 0x0000001406004986 */ /* 0x0003e6000c101508 */
[C---:B------:R-:W-:Y:S01]  /*3e7d0*/  VIADD R11, R28.reuse, 0xbe ;  /* 0x000000be1c0b7836 */ /* 0x040fe20000000000 */
[----:B0-----:R-:W3:Y:S01]  /*3e7e0*/  LDL.LU R18, [R1+0x2d4] ;  /* 0x0002d40001127983 */ /* 0x001ee20000300800 */
[----:B------:R-:W-:Y:S01]  /*3e7f0*/  ISETP.LT.AND P3, PT, R19, UR6, !P3 ;  /* 0x0000000613007c0c */ /* 0x000fe2000df61270 */
[----:B------:R-:W-:Y:S02]  /*3e800*/  VIADD R4, R28, 0xbf ;  /* 0x000000bf1c047836 */ /* 0x000fe40000000000 */
[----:B------:R-:W-:Y:S01]  /*3e810*/  ISETP.GE.AND P2, PT, R11, UR4, PT ;  /* 0x000000040b007c0c */ /* 0x000fe2000bf46270 */
[----:B------:R-:W-:Y:S01]  /*3e820*/  ULDC UR4, c[0x0][0x248] ;  /* 0x0000920000047ab9 */ /* 0x000fe20000000800 */
[----:B------:R-:W-:Y:S01]  /*3e830*/  ULDC UR6, c[0x0][0x22c] ;  /* 0x00008b0000067ab9 */ /* 0x000fe20000000800 */
[----:B------:R-:W-:Y:S01]  /*3e840*/  VIADD R11, R10, UR4 ;  /* 0x000000040a0b7c36 */ /* 0x000fe20008000000 */
[----:B------:R-:W-:Y:S01]  /*3e850*/  ISETP.GE.AND P4, PT, R4, UR6, PT ;  /* 0x0000000604007c0c */ /* 0x000fe2000bf86270 */
[----:B------:R-:W-:Y:S01]  /*3e860*/  IMAD.WIDE R4, R10, 0x2, R2 ;  /* 0x000000020a047825 */ /* 0x000fe200078e0202 */
[----:B------:R-:W-:Y:S01]  /*3e870*/  ULDC UR4, c[0x0][0x22c] ;  /* 0x00008b0000047ab9 */ /* 0x000fe20000000800 */
[----:B------:R-:W-:-:S02]  /*3e880*/  ULDC UR6, c[0x0][0x248] ;  /* 0x0000920000067ab9 */ /* 0x000fc40000000800 */
[----:B-1----:R-:W-:-:S04]  /*3e890*/  IMAD.WIDE R6, R11, 0x2, R24 ;  /* 0x000000020b067825 */ /* 0x002fc800078e0218 */
[----:B------:R-:W-:Y:S01]  /*3e8a0*/  VIADD R21, R28, 0xc0 ;  /* 0x000000c01c157836 */ /* 0x000fe20000000000 */
        /* <DEDUP_REMOVED lines=32> */
[----:B------:R-:W-:Y:S01]  /*3eab0*/  IMAD.WIDE R8, R21, 0x2, R24 ;  /* 0x0000000215087825 */ /* 0x000fe200078e0218 */
[----:B------:R-:W-:Y:S01]  /*3eac0*/  ISETP.GE.AND P5, PT, R20, UR10, PT ;  /* 0x0000000a14007c0c */ /* 0x000fe2000bfa6270 */
[----:B------:R-:W-:-:S02]  /*3ead0*/  ULDC UR10, c[0x0][0x228] ;  /* 0x00008a00000a7ab9 */ /* 0x000fc40000000800 */
[----:B------:R-:W-:Y:S01]  /*3eae0*/  IMAD.WIDE R10, R21, 0x2, R2 ;  /* 0x00000002150a7825 */ /* 0x000fe200078e0202 */
[----:B------:R0:W-:Y:S01]  /*3eaf0*/  @P1 STG.E.U16 desc[UR8][R6.64], R23 ;  /* 0x0000001706001986 */ /* 0x0001e2000c101508 */
[----:B------:R-:W-:Y:S01]  /*3eb00*/  ULDC UR18, c[0x0][0x228] ;  /* 0x00008a0000127ab9 */ /* 0x000fe20000000800 */
[----:B--2---:R-:W-:Y:S02]  /*3eb10*/  PRMT R22, R13, 0x7632, R22 ;  /* 0x000076320d167816 */ /* 0x004fe40000000016 */
[----:B------:R1:W-:Y:S01]  /*3eb20*/  @P6 STG.E.U16 desc[UR8][R8.64], R13 ;  /* 0x0000000d08006986 */ /* 0x0003e2000c101508 */
[----:B------:R-:W-:-:S03]  /*3eb30*/  VIADD R4, R28, 0xc2 ;  /* 0x000000c21c047836 */ /* 0x000fc60000000000 */
[----:B------:R2:W-:Y:S01]  /*3eb40*/  @P2 STG.E.U16 desc[UR8][R10.64], R22 ;  /* 0x000000160a002986 */ /* 0x0005e2000c101508 */
[----:B------:R-:W-:Y:S01]  /*3eb50*/  ISETP.LT.AND P2, PT, R29, UR10, !P4 ;  /* 0x0000000a1d007c0c */ /* 0x000fe2000e741270 */
[----:B0-----:R-:W-:Y:S01]  /*3eb60*/  VIADD R6, R21, UR4 ;  /* 0x0000000415067c36 */ /* 0x001fe20008000000 */
[----:B------:R-:W-:Y:S01]  /*3eb70*/  ISETP.LT.AND P4, PT, R19, UR12, !P4 ;  /* 0x0000000c13007c0c */ /* 0x000fe2000e781270 */
[----:B------:R-:W-:Y:S01]  /*3eb80*/  ULDC UR4, c[0x0][0x248] ;  /* 0x0000920000047ab9 */ /* 0x000fe20000000800 */
[----:B-1----:R-:W4:Y:S01]  /*3eb90*/  LDL.LU R13, [R1+0x2dc] ;  /* 0x0002dc00010d7983 */ /* 0x002f220000300800 */
[----:B------:R-:W-:Y:S01]  /*3eba0*/  ISETP.LT.AND P6, PT, R29, UR14, !P3 ;  /* 0x0000000e1d007c0c */ /* 0x000fe2000dfc1270 */
[----:B------:R-:W-:Y:S01]  /*3ebb0*/  ULDC UR10, c[0x0][0x228] ;  /* 0x00008a00000a7ab9 */ /* 0x000fe20000000800 */
[----:B------:R-:W-:Y:S01]  /*3ebc0*/  ISETP.GE.AND P1, PT, R4, UR6, PT ;  /* 0x0000000604007c0c */ /* 0x000fe2000bf26270 */
[C---:B--2---:R-:W-:Y:S01]  /*3ebd0*/  VIADD R10, R6.reuse, UR4 ;  /* 0x00000004060a7c36 */ /* 0x044fe20008000000 */
[----:B------:R-:W-:Y:S01]  /*3ebe0*/  ULDC UR6, c[0x0][0x228] ;  /* 0x00008a0000067ab9 */ /* 0x000fe20000000800 */
[----:B------:R-:W-:Y:S01]  /*3ebf0*/  IMAD.WIDE R4, R6, 0x2, R24 ;  /* 0x0000000206047825 */ /* 0x000fe200078e0218 */
[----:B------:R-:W-:Y:S01]  /*3ec00*/  ULDC UR4, c[0x0][0x22c] ;  /* 0x00008b0000047ab9 */ /* 0x000fe20000000800 */
[----:B------:R-:W-:Y:S01]  /*3ec10*/  ULDC UR12, c[0x0][0x228] ;  /* 0x00008a00000c7ab9 */ /* 0x000fe20000000800 */
[----:B------:R-:W-:Y:S01]  /*3ec20*/  PRMT R20, R12, 0x7632, R20 ;  /* 0x000076320c147816 */ /* 0x000fe20000000014 */
[----:B------:R-:W-:Y:S01]  /*3ec30*/  IMAD.WIDE R6, R6, 0x2, R2 ;  /* 0x0000000206067825 */ /* 0x000fe200078e0202 */
[----:B------:R0:W-:Y:S01]  /*3ec40*/  @P2 STG.E.U16 desc[UR8][R4.64], R12 ;  /* 0x0000000c04002986 */ /* 0x0001e2000c101508 */
[----:B------:R-:W-:-:S02]  /*3ec50*/  ULDC UR14, c[0x0][0x228] ;  /* 0x00008a00000e7ab9 */ /* 0x000fc40000000800 */
[----:B------:R-:W-:Y:S01]  /*3ec60*/  IMAD.WIDE R8, R10, 0x2, R24 ;  /* 0x000000020a087825 */ /* 0x000fe200078e0218 */
[----:B------:R1:W-:Y:S03]  /*3ec70*/  @P4 STG.E.U16 desc[UR8][R6.64], R20 ;  /* 0x0000001406004986 */ /* 0x0003e6000c101508 */
[C---:B------:R-:W-:Y:S01]  /*3ec80*/  VIADD R11, R28.reuse, 0xc3 ;  /* 0x000000c31c0b7836 */ /* 0x040fe20000000000 */
[----:B------:R-:W-:Y:S01]  /*3ec90*/  ISETP.LT.AND P3, PT, R19, UR6, !P3 ;  /* 0x0000000613007c0c */ /* 0x000fe2000df61270 */
[----:B------:R-:W-:Y:S01]  /*3eca0*/  ULDC UR6, c[0x0][0x22c] ;  /* 0x00008b0000067ab9 */ /* 0x000fe20000000800 */
[----:B0-----:R-:W2:Y:S02]  /*3ecb0*/  LDL.LU R12, [R1+0x2ec] ;  /* 0x0002ec00010c7983 */ /* 0x001ea40000300800 */
[----:B------:R-:W-:Y:S01]  /*3ecc0*/  ISETP.GE.AND P2, PT, R11, UR4, PT ;  /* 0x000000040b007c0c */ /* 0x000fe2000bf46270 */
[----:B------:R-:W-:Y:S01]  /*3ecd0*/  VIADD R4, R28, 0xc4 ;  /* 0x000000c41c047836 */ /* 0x000fe20000000000 */
[----:B------:R-:W-:Y:S01]  /*3ece0*/  ULDC UR4, c[0x0][0x248] ;  /* 0x0000920000047ab9 */ /* 0x000fe20000000800 */
[----:B------:R-:W2:Y:S01]  /*3ecf0*/  LDL.LU R26, [R1+0x300] ;  /* 0x00030000011a7983 */ /* 0x000ea20000300800 */
[----:B------:R-:W-:Y:S01]  /*3ed00*/  VIADD R11, R10, UR4 ;  /* 0x000000040a0b7c36 */ /* 0x000fe20008000000 */
[----:B------:R-:W-:-:S02]  /*3ed10*/  ULDC UR4, c[0x0][0x22c] ;  /* 0x00008b0000047ab9 */ /* 0x000fc40000000800 */
[----:B------:R0:W-:Y:S01]  /*3ed20*/  @P6 STG.E.U16 desc[UR8][R8.64], R27 ;  /* 0x0000001b08006986 */ /* 0x0001e2000c101508 */
[----:B------:R-:W-:Y:S02]  /*3ed30*/  ISETP.LT.AND P6, PT, R29, UR10, !P5 ;  /* 0x0000000a1d007c0c */ /* 0x000fe4000efc1270 */
[----:B------:R-:W-:Y:S01]  /*3ed40*/  ISETP.GE.AND P4, PT, R4, UR6, PT ;  /* 0x0000000604007c0c */ /* 0x000fe2000bf86270 */
[----:B-1----:R-:W-:Y:S01]  /*3ed50*/  IMAD.WIDE R6, R11, 0x2, R24 ;  /* 0x000000020b067825 */ /* 0x002fe200078e0218 */
[----:B------:R-:W-:Y:S01]  /*3ed60*/  ISETP.LT.AND P5, PT, R19, UR12, !P5 ;  /* 0x0000000c13007c0c */ /* 0x000fe2000efa1270 */
[----:B------:R-:W-:Y:S01]  /*3ed70*/  ULDC UR12, c[0x0][0x228] ;  /* 0x00008a00000c7ab9 */ /* 0x000fe20000000800 */
[----:B------:R-:W-:Y:S01]  /*3ed80*/  PRMT R20, R27, 0x7632, R20 ;  /* 0x000076321b147816 */ /* 0x000fe20000000014 */
[----:B------:R-:W-:Y:S01]  /*3ed90*/  IMAD.WIDE R4, R10, 0x2, R2 ;  /* 0x000000020a047825 */ /* 0x000fe200078e0202 */
[----:B------:R-:W-:Y:S01]  /*3eda0*/  ULDC UR6, c[0x0][0x248] ;  /* 0x0000920000067ab9 */ /* 0x000fe20000000800 */
[----:B------:R-:W-:-:S02]  /*3edb0*/  ULDC UR10, c[0x0][0x22c] ;  /* 0x00008b00000a7ab9 */ /* 0x000fc40000000800 */
[----:B0-----:R-:W-:Y:S01]  /*3edc0*/  IMAD.WIDE R8, R11, 0x2, R2 ;  /* 0x000000020b087825 */ /* 0x001fe200078e0202 */
[----:B------:R0:W-:Y:S03]  /*3edd0*/  @P3 STG.E.U16 desc[UR8][R4.64], R20 ;  /* 0x0000001404003986 */ /* 0x0001e6000c101508 */
[----:B------:R-:W-:Y:S01]  /*3ede0*/  VIADD R21, R28, 0xc5 ;  /* 0x000000c51c157836 */ /* 0x000fe20000000000 */
[----:B------:R-:W2:Y:S01]  /*3edf0*/  LDL.LU R27, [R1+0x2f0] ;  /* 0x0002f000011b7983 */ /* 0x000ea20000300800 */
[----:B---3--:R-:W-:-:S03]  /*3ee00*/  PRMT R10, R0, 0x7632, R10 ;  /* 0x00007632000a7816 */ /* 0x008fc6000000000a */
[----:B------:R1:W-:Y:S01]  /*3ee10*/  @P6 STG.E.U16 desc[UR8][R6.64], R0 ;  /* 0x0000000006006986 */ /* 0x0003e2000c101508 */
[----:B------:R-:W-:Y:S01]  /*3ee20*/  ISETP.GE.AND P3, PT, R21, UR4, PT ;  /* 0x0000000415007c0c */ /* 0x000fe2000bf66270 */
[----:B------:R-:W-:Y:S02]  /*3ee30*/  ULDC UR4, c[0x0][0x248] ;  /* 0x0000920000047ab9 */ /* 0x000fe40000000800 */
[----:B------:R3:W-:Y:S01]  /*3ee40*/  @P5 STG.E.U16 desc[UR8][R8.64], R10 ;  /* 0x0000000a08005986 */ /* 0x0007e2000c101508 */
[----:B------:R-:W-:Y:S01]  /*3ee50*/  ISETP.LT.AND P5, PT, R29, UR12, !P1 ;  /* 0x0000000c1d007c0c */ /* 0x000fe2000cfa1270 */
[----:B0-----:R-:W-:Y:S01]  /*3ee60*/  VIADD R20, R28, 0xc6 ;  /* 0x000000c61c147836 */ /* 0x001fe20000000000 */
[----:B------:R-:W-:Y:S01]  /*3ee70*/  ISETP.LT.AND P1, PT, R19, UR14, !P1 ;  /* 0x0000000e13007c0c */ /* 0x000fe2000cf21270 */
[----:B------:R-:W-:Y:S01]  /*3ee80*/  ULDC UR12, c[0x0][0x228] ;  /* 0x00008a00000c7ab9 */ /* 0x000fe20000000800 */
        /* <DEDUP_REMOVED lines=11> */
[----:B------:R-:W-:Y:S01]  /*3ef40*/  IMAD.WIDE R6, R6, 0x2, R2 ;  /* 0x0000000206067825 */ /* 0x000fe200078e0202 */
[----:B------:R-:W-:Y:S01]  /*3ef50*/  PRMT R22, R18, 0x7632, R22 ;  /* 0x0000763212167816 */ /* 0x000fe20000000016 */
[----:B------:R0:W-:Y:S02]  /*3ef60*/  @P5 STG.E.U16 desc[UR8][R4.64], R18 ;  /* 0x0000001204005986 */ /* 0x0001e4000c101508 */
[C---:B---3--:R-:W-:Y:S01]  /*3ef70*/  IMAD.WIDE R8, R21.reuse, 0x2, R24 ;  /* 0x0000000215087825 */ /* 0x048fe200078e0218 */
[----:B------:R-:W-:Y:S01]  /*3ef80*/  ISETP.GE.AND P5, PT, R20, UR10, PT ;  /* 0x0000000a14007c0c */ /* 0x000fe2000bfa6270 */
[----:B------:R-:W-:Y:S02]  /*3ef90*/  ULDC UR10, c[0x0][0x228] ;  /* 0x00008a00000a7ab9 */ /* 0x000fe40000000800 */
[----:B------:R-:W-:Y:S01]  /*3efa0*/  IMAD.WIDE R10, R21, 0x2, R2 ;  /* 0x00000002150a7825 */ /* 0x000fe200078e0202 */
[----:B------:R1:W-:Y:S04]  /*3efb0*/  @P1 STG.E.U16 desc[UR8][R6.64], R22 ;  /* 0x0000001606001986 */ /* 0x0003e8000c101508 */
[----:B0-----:R-:W3:Y:S01]  /*3efc0*/  LDL.LU R18, [R1+0x2f4] ;  /* 0x0002f40001127983 */ /* 0x001ee20000300800 */
[----:B------:R-:W-:-:S02]  /*3efd0*/  VIADD R4, R28, 0xc7 ;  /* 0x000000c71c047836 */ /* 0x000fc40000000000 */
[----:B-1----:R-:W-:-:S03]  /*3efe0*/  VIADD R6, R21, UR4 ;  /* 0x0000000415067c36 */ /* 0x002fc60008000000 */
        /* <DEDUP_REMOVED lines=42> */
[C---:B------:R-:W-:Y:S02]  /*3f290*/  VIADD R21, R28.reuse, 0xca ;  /* 0x000000ca1c157836 */ /* 0x040fe40000000000 */
[----:B------:R-:W-:Y:S01]  /*3f2a0*/  IMAD.WIDE R8, R11, 0x2, R2 ;  /* 0x000000020b087825 */ /* 0x000fe200078e0202 */
[----:B------:R0:W-:Y:S02]  /*3f2b0*/  @P3 STG.E.U16 desc[UR8][R4.64], R20 ;  /* 0x0000001404003986 */ /* 0x0001e4000c101508 */
[----:B------:R-:W-:Y:S01]  /*3f2c0*/  ISETP.GE.AND P3, PT, R21, UR4, PT ;  /* 0x0000000415007c0c */ /* 0x000fe2000bf66270 */
[----:B------:R-:W-:Y:S01]  /*3f2d0*/  ULDC UR4, c[0x0][0x248] ;  /* 0x0000920000047ab9 */ /* 0x000fe20000000800 */
[----:B------:R1:W-:Y:S01]  /*3f2e0*/  @P6 STG.E.U16 desc[UR8][R6.64], R13 ;  /* 0x0000000d06006986 */ /* 0x0003e2000c101508 */
[C---:B------:R-:W-:Y:S01]  /*3f2f0*/  ISETP.LT.AND P6, PT, R29.reuse, UR16, !P2 ;  /* 0x000000101d007c0c */ /* 0x040fe2000d7c1270 */
[----:B------:R-:W-:Y:S02]  /*3f300*/  ULDC UR16, c[0x0][0x228] ;  /* 0x00008a0000107ab9 */ /* 0x000fe40000000800 */
[----:B------:R2:W-:Y:S01]  /*3f310*/  @P5 STG.E.U16 desc[UR8][R8.64], R10 ;  /* 0x0000000a08005986 */ /* 0x0005e2000c101508 */
[----:B------:R-:W-:Y:S01]  /*3f320*/  ISETP.LT.AND P5, PT, R29, UR12, !P1 ;  /* 0x0000000c1d007c0c */ /* 0x000fe2000cfa1270 */
[----:B------:R-:W-:Y:S01]  /*3f330*/  ULDC UR12, c[0x0][0x228] ;  /* 0x00008a00000c7ab9 */ /* 0x000fe20000000800 */
[C---:B------:R-:W-:Y:S01]  /*3f340*/  ISETP.LT.AND P1, PT, R19.reuse, UR14, !P1 ;  /* 0x0000000e13007c0c */ /* 0x040fe2000cf21270 */
[----:B0-----:R-:W-:Y:S01]  /*3f350*/  VIADD R20, R28, 0xcb ;  /* 0x000000cb1c147836 */ /* 0x001fe20000000000 */
[----:B------:R-:W-:Y:S01]  /*3f360*/  ISETP.LT.AND P2, PT, R19, UR18, !P2 ;  /* 0x0000001213007c0c */ /* 0x000fe2000d741270 */
[----:B------:R-:W-:Y:S01]  /*3f370*/  ULDC UR14, c[0x0][0x228] ;  /* 0x00008a00000e7ab9 */ /* 0x000fe20000000800 */
[----:B------:R-:W-:Y:S01]  /*3f380*/  ULDC UR18, c[0x0][0x228] ;  /* 0x00008a0000127ab9 */ /* 0x000fe20000000800 */
[----:B-1----:R-:W-:Y:S01]  /*3f390*/  VIADD R6, R11, UR4 ;  /* 0x000000040b067c36 */ /* 0x002fe20008000000 */
[----:B------:R-:W4:Y:S01]  /*3f3a0*/  LDL.LU R13, [R1+0x2fc] ;  /* 0x0002fc00010d7983 */ /* 0x000f220000300800 */
[----:B--2---:R-:W-:Y:S01]  /*3f3b0*/  PRMT R23, R12, 0x7632, R23 ;  /* 0x000076320c177816 */ /* 0x004fe20000000017 */
[----:B------:R-:W-:Y:S01]  /*3f3c0*/  ULDC UR4, c[0x0][0x248] ;  /* 0x0000920000047ab9 */ /* 0x000fe20000000800 */
[C---:B------:R-:W-:Y:S01]  /*3f3d0*/  VIADD R21, R6.reuse, UR6 ;  /* 0x0000000606157c36 */ /* 0x040fe20008000000 */
[----:B------:R-:W-:Y:S01]  /*3f3e0*/  ULDC UR6, c[0x0][0x22c] ;  /* 0x00008b0000067ab9 */ /* 0x000fe20000000800 */
[----:B------:R-:W-:Y:S01]  /*3f3f0*/  IMAD.WIDE R4, R6, 0x2, R24 ;  /* 0x0000000206047825 */ /* 0x000fe200078e0218 */
[----:B------:R-:W-:-:S03]  /*3f400*/  PRMT R22, R26, 0x7632, R22 ;  /* 0x000076321a167816 */ /* 0x000fc60000000016 */
[----:B------:R-:W-:Y:S01]  /*3f410*/  IMAD.WIDE R6, R6, 0x2, R2 ;  /* 0x0000000206067825 */ /* 0x000fe200078e0202 */
[----:B------:R0:W-:Y:S03]  /*3f420*/  @P5 STG.E.U16 desc[UR8][R4.64], R12 ;  /* 0x0000000c04005986 */ /* 0x0001e6000c101508 */
[----:B------:R-:W-:Y:S01]  /*3f430*/  IMAD.WIDE R8, R21, 0x2, R24 ;  /* 0x0000000215087825 */ /* 0x000fe200078e0218 */
[----:B------:R-:W-:-:S03]  /*3f440*/  ISETP.GE.AND P5, PT, R20, UR10, PT ;  /* 0x0000000a14007c0c */ /* 0x000fc6000bfa6270 */
[----:B------:R-:W-:Y:S01]  /*3f450*/  IMAD.WIDE R10, R21, 0x2, R2 ;  /* 0x00000002150a7825 */ /* 0x000fe200078e0202 */
[----:B------:R1:W-:Y:S01]  /*3f460*/  @P1 STG.E.U16 desc[UR8][R6.64], R23 ;  /* 0x0000001706001986 */ /* 0x0003e2000c101508 */
[----:B------:R-:W-:-:S03]  /*3f470*/  ULDC UR10, c[0x0][0x228] ;  /* 0x00008a00000a7ab9 */ /* 0x000fc60000000800 */
[----:B0-----:R-:W2:Y:S04]  /*3f480*/  LDL.LU R12, [R1+0x320] ;  /* 0x00032000010c7983 */ /* 0x001ea80000300800 */
[----:B------:R0:W-:Y:S01]  /*3f490*/  @P6 STG.E.U16 desc[UR8][R8.64], R26 ;  /* 0x0000001a08006986 */ /* 0x0001e2000c101508 */
[----:B------:R-:W-:-:S03]  /*3f4a0*/  VIADD R4, R28, 0xcc ;  /* 0x000000cc1c047836 */ /* 0x000fc60000000000 */
[----:B------:R0:W-:Y:S01]  /*3f4b0*/  @P2 STG.E.U16 desc[UR8][R10.64], R22 ;  /* 0x000000160a002986 */ /* 0x0001e2000c101508 */
[----:B------:R-:W-:Y:S01]  /*3f4c0*/  ISETP.LT.AND P2, PT, R29, UR10, !P4 ;  /* 0x0000000a1d007c0c */ /* 0x000fe2000e741270 */
[----:B-1----:R-:W-:Y:S01]  /*3f4d0*/  VIADD R6, R21, UR4 ;  /* 0x0000000415067c36 */ /* 0x002fe20008000000 */
[----:B------:R-:W-:Y:S01]  /*3f4e0*/  ISETP.LT.AND P4, PT, R19, UR12, !P4 ;  /* 0x0000000c13007c0c */ /* 0x000fe2000e781270 */
[----:B------:R-:W-:Y:S01]  /*3f4f0*/  ULDC UR4, c[0x0][0x248] ;  /* 0x0000920000047ab9 */ /* 0x000fe20000000800 */
[----:B------:R-:W-:Y:S01]  /*3f500*/  ISETP.LT.AND P6, PT, R29, UR14, !P3 ;  /* 0x0000000e1d007c0c */ /* 0x000fe2000dfc1270 */
[----:B------:R-:W-:Y:S01]  /*3f510*/  ULDC UR10, c[0x0][0x228] ;  /* 0x00008a00000a7ab9 */ /* 0x000fe20000000800 */
[----:B------:R-:W-:Y:S01]  /*3f520*/  ISETP.GE.AND P1, PT, R4, UR6, PT ;  /* 0x0000000604007c0c */ /* 0x000fe2000bf26270 */
[C---:B------:R-:W-:Y:S01]  /*3f530*/  IMAD.WIDE R4, R6.reuse, 0x2, R24 ;  /* 0x0000000206047825 */ /* 0x040fe200078e0218 */
[----:B------:R-:W-:Y:S01]  /*3f540*/  PRMT R20, R27, 0x7632, R20 ;  /* 0x000076321b147816 */ /* 0x000fe20000000014 */
[----:B0-----:R-:W2:Y:S01]  /*3f550*/  LDL.LU R26, [R1+0x310] ;  /* 0x00031000011a7983 */ /* 0x001ea20000300800 */
[----:B------:R-:W-:Y:S01]  /*3f560*/  ULDC UR6, c[0x0][0x228] ;  /* 0x00008a0000067ab9 */ /* 0x000fe20000000800 */
[C---:B------:R-:W-:Y:S01]  /*3f570*/  VIADD R10, R6.reuse, UR4 ;  /* 0x00000004060a7c36 */ /* 0x040fe20008000000 */
        /* <DEDUP_REMOVED lines=8> */
[----:B------:R1:W-:Y:S01]  /*3f600*/  @P6 STG.E.U16 desc[UR8][R8.64], R0 ;  /* 0x0000000008006986 */ /* 0x0003e2000c101508 */
        /* <DEDUP_REMOVED lines=11> */
[----:B-1----:R-:W-:Y:S01]  /*3f6c0*/  PRMT R20, R0, 0x7632, R20 ;  /* 0x0000763200147816 */ /* 0x002fe20000000014 */
[----:B------:R-:W-:Y:S01]  /*3f6d0*/  ULDC UR12, c[0x0][0x228] ;  /* 0x00008a00000c7ab9 */ /* 0x000fe20000000800 */
[----:B------:R-:W2:Y:S01]  /*3f6e0*/  LDL.LU R0, [R1+0x314] ;  /* 0x0003140001007983 */ /* 0x000ea20000300800 */
[C---:B------:R-:W-:Y:S01]  /*3f6f0*/  IMAD.WIDE R6, R11.reuse, 0x2, R24 ;  /* 0x000000020b067825 */ /* 0x040fe200078e0218 */
[----:B---3--:R-:W-:Y:S01]  /*3f700*/  PRMT R10, R18, 0x7632, R10 ;  /* 0x00007632120a7816 */ /* 0x008fe2000000000a */
[----:B------:R-:W-:Y:S01]  /*3f710*/  ULDC UR4, c[0x0][0x22c] ;  /* 0x00008b0000047ab9 */ /* 0x000fe20000000800 */
[----:B------:R-:W-:Y:S01]  /*3f720*/  ULDC UR10, c[0x0][0x22c] ;  /* 0x00008b00000a7ab9 */ /* 0x000fe20000000800 */
[----:B------:R-:W-:Y:S01]  /*3f730*/  IMAD.WIDE R8, R11, 0x2, R2 ;  /* 0x000000020b087825 */ /* 0x000fe200078e0202 */
[----:B------:R0:W-:Y:S01]  /*3f740*/  @P3 STG.E.U16 desc[UR8][R4.64], R20 ;  /* 0x0000001404003986 */ /* 0x0001e2000c101508 */
[----:B------:R-:W-:-:S02]  /*3f750*/  ULDC UR6, c[0x0][0x248] ;  /* 0x0000920000067ab9 */ /* 0x000fc40000000800 */
[C---:B------:R-:W-:Y:S01]  /*3f760*/  VIADD R21, R28.reuse, 0xcf ;  /* 0x000000cf1c157836 */ /* 0x040fe20000000000 */
[----:B------:R1:W-:Y:S04]  /*3f770*/  @P6 STG.E.U16 desc[UR8][R6.64], R18 ;  /* 0x0000001206006986 */ /* 0x0003e8000c101508 */
[----:B------:R3:W-:Y:S01]  /*3f780*/  @P5 STG.E.U16 desc[UR8][R8.64], R10 ;  /* 0x0000000a08005986 */ /* 0x0007e2000c101508 */
[----:B------:R-:W-:Y:S01]  /*3f790*/  ISETP.LT.AND P5, PT, R29, UR12, !P1 ;  /* 0x0000000c1d007c0c */ /* 0x000fe2000cfa1270 */
[----:B------:R-:W-:Y:S01]  /*3f7a0*/  ULDC UR12, c[0x0][0x228] ;  /* 0x00008a00000c7ab9 */ /* 0x000fe20000000800 */
[----:B------:R-:W-:Y:S01]  /*3f7b0*/  ISETP.GE.AND P3, PT, R21, UR4, PT ;  /* 0x0000000415007c0c */ /* 0x000fe2000bf66270 */
[----:B------:R-:W-:Y:S01]  /*3f7c0*/  ULDC UR4, c[0x0][0x248] ;  /* 0x0000920000047ab9 */ /* 0x000fe20000000800 */
[----:B------:R-:W-:Y:S01]  /*3f7d0*/  ISETP.LT.AND P1, PT, R19, UR14, !P1 ;  /* 0x0000000e13007c0c */ /* 0x000fe2000cf21270 */
[----:B0-----:R-:W-:Y:S01]  /*3f7e0*/  VIADD R20, R28, 0xd0 ;  /* 0x000000d01c147836 */ /* 0x001fe20000000000 */
[----:B-1----:R-:W2:Y:S01]  /*3f7f0*/  LDL.LU R18, [R1+0x328] ;  /* 0x0003280001127983 */ /* 0x002ea20000300800 */
[----:B------:R-:W-:Y:S01]  /*3f800*/  VIADD R6, R11, UR4 ;  /* 0x000000040b067c36 */ /* 0x000fe20008000000 */
[----:B------:R-:W-:Y:S01]  /*3f810*/  ISETP.LT.AND P6, PT, R29, UR16, !P2 ;  /* 0x000000101d007c0c */ /* 0x000fe2000d7c1270 */
[----:B------:R-:W-:Y:S01]  /*3f820*/  ULDC UR4, c[0x0][0x248] ;  /* 0x0000920000047ab9 */ /* 0x000fe20000000800 */
[----:B------:R-:W-:Y:S01]  /*3f830*/  ISETP.LT.AND P2, PT, R19, UR18, !P2 ;  /* 0x0000001213007c0c */ /* 0x000fe2000d741270 */
[C---:B------:R-:W-:Y:S01]  /*3f840*/  IMAD.WIDE R4, R6.reuse, 0x2, R24 ;  /* 0x0000000206047825 */ /* 0x040fe200078e0218 */
[----:B------:R-:W-:Y:S01]  /*3f850*/  ULDC UR14, c[0x0][0x228] ;  /* 0x00008a00000e7ab9 */ /* 0x000fe20000000800 */
[----:B------:R-:W-:Y:S01]  /*3f860*/  ULDC UR16, c[0x0][0x228] ;  /* 0x00008a0000107ab9 */ /* 0x000fe20000000800 */
[----:B------:R-:W-:Y:S01]  /*3f870*/  ULDC UR18, c[0x0][0x228] ;  /* 0x00008a0000127ab9 */ /* 0x000fe20000000800 */
[C---:B------:R-:W-:Y:S01]  /*3f880*/  VIADD R21, R6.reuse, UR6 ;  /* 0x0000000606157c36 */ /* 0x040fe20008000000 */
[----:B------:R-:W-:Y:S01]  /*3f890*/  ULDC UR6, c[0x0][0x22c] ;  /* 0x00008b0000067ab9 */ /* 0x000fe20000000800 */
[----:B------:R-:W-:-:S04]  /*3f8a0*/  IMAD.WIDE R6, R6, 0x2, R2 ;  /* 0x0000000206067825 */ /* 0x000fc800078e0202 */
[----:B---3--:R-:W-:-:S04]  /*3f8b0*/  IMAD.WIDE R8, R21, 0x2, R24 ;  /* 0x0000000215087825 */ /* 0x008fc800078e0218 */
[----:B------:R-:W-:Y:S01]  /*3f8c0*/  IMAD.WIDE R10, R21, 0x2, R2 ;  /* 0x00000002150a7825 */ /* 0x000fe200078e0202 */
[----:B----4-:R-:W-:Y:S01]  /*3f8d0*/  PRMT R22, R17, 0x7632, R22 ;  /* 0x0000763211167816 */ /* 0x010fe20000000016 */
[----:B------:R0:W-:Y:S01]  /*3f8e0*/  @P5 STG.E.U16 desc[UR8][R4.64], R17 ;  /* 0x0000001104005986 */ /* 0x0001e2000c101508 */
[----:B------:R-:W-:Y:S01]  /*3f8f0*/  ISETP.GE.AND P5, PT, R20, UR10, PT ;  /* 0x0000000a14007c0c */ /* 0x000fe2000bfa6270 */
[----:B------:R-:W-:Y:S02]  /*3f900*/  ULDC UR10, c[0x0][0x228] ;  /* 0x00008a00000a7ab9 */ /* 0x000fe40000000800 */
[----:B------:R1:W-:Y:S04]  /*3f910*/  @P1 STG.E.U16 desc[UR8][R6.64], R22 ;  /* 0x0000001606001986 */ /* 0x0003e8000c101508 */
[----:B0-----:R-:W3:Y:S01]  /*3f920*/  LDL.LU R17, [R1+0x318] ;  /* 0x0003180001117983 */ /* 0x001ee20000300800 */
[----:B------:R-:W-:-:S02]  /*3f930*/  VIADD R4, R28, 0xd1 ;  /* 0x000000d11c047836 */ /* 0x000fc40000000000 */
[----:B-1----:R-:W-:Y:S01]  /*3f940*/  VIADD R6, R21, UR4 ;  /* 0x0000000415067c36 */ /* 0x002fe20008000000 */
[----:B------:R-:W-:Y:S02]  /*3f950*/  ULDC UR4, c[0x0][0x248] ;  /* 0x0000920000047ab9 */ /* 0x000fe40000000800 */
[----:B------:R-:W-:Y:S01]  /*3f960*/  ISETP.GE.AND P1, PT, R4, UR6, PT ;  /* 0x0000000604007c0c */ /* 0x000fe2000bf26270 */
[----:B------:R-:W-:Y:S01]  /*3f970*/  ULDC UR6, c[0x0][0x228] ;  /* 0x00008a0000067ab9 */ /* 0x000fe20000000800 */
[----:B------:R-:W-:Y:S01]  /*3f980*/  IMAD.WIDE R4, R6, 0x2, R24 ;  /* 0x0000000206047825 */ /* 0x000fe200078e0218 */
[----:B------:R-:W-:Y:S01]  /*3f990*/  PRMT R23, R15, 0x7632, R23 ;  /* 0x000076320f177816 */ /* 0x000fe20000000017 */
        /* <DEDUP_REMOVED lines=19> */
[----:B------:R0:W-:Y:S01]  /*3fad0*/  @P4 STG.E.U16 desc[UR8][R6.64], R20 ;  /* 0x0000001406004986 */ /* 0x0001e2000c101508 */
[----:B------:R-:W-:-:S03]  /*3fae0*/  VIADD R4, R28, 0xd3 ;  /* 0x000000d31c047836 */ /* 0x000fc60000000000 */
[----:B------:R-:W-:Y:S01]  /*3faf0*/  ISETP.GE.AND P2, PT, R11, UR4, PT ;  /* 0x000000040b007c0c */ /* 0x000fe2000bf46270 */
[----:B------:R-:W-:Y:S01]  /*3fb00*/  ULDC UR4, c[0x0][0x248] ;  /* 0x0000920000047ab9 */ /* 0x000fe20000000800 */
[----:B------:R-:W-:Y:S01]  /*3fb10*/  ISETP.GE.AND P4, PT, R4, UR6, PT ;  /* 0x0000000604007c0c */ /* 0x000fe2000bf86270 */
[----:B------:R1:W-:Y:S01]  /*3fb20*/  @P6 STG.E.U16 desc[UR8][R8.64], R13 ;  /* 0x0000000d08006986 */ /* 0x0003e2000c101508 */
[----:B------:R-:W-:Y:S01]  /*3fb30*/  ISETP.LT.AND P6, PT, R29, UR10, !P5 ;  /* 0x0000000a1d007c0c */ /* 0x000fe2000efc1270 */
[C---:B------:R-:W-:Y:S01]  /*3fb40*/  VIADD R4, R10.reuse, UR4 ;  /* 0x000000040a047c36 */ /* 0x040fe20008000000 */
[----:B------:R-:W-:Y:S01]  /*3fb50*/  ISETP.LT.AND P5, PT, R19, UR12, !P5 ;  /* 0x0000000c13007c0c */ /* 0x000fe2000efa1270 */
[----:B0-----:R-:W-:Y:S01]  /*3fb60*/  IMAD.WIDE R6, R10, 0x2, R2 ;  /* 0x000000020a067825 */ /* 0x001fe200078e0202 */
[----:B------:R-:W-:Y:S01]  /*3fb70*/  PRMT R5, R13, 0x7632, R5 ;  /* 0x000076320d057816 */ /* 0x000fe20000000005 */
[----:B------:R-:W-:Y:S01]  /*3fb80*/  ULDC UR4, c[0x0][0x22c] ;  /* 0x00008b0000047ab9 */ /* 0x000fe20000000800 */
[----:B------:R-:W-:Y:S01]  /*3fb90*/  ULDC UR12, c[0x0][0x228] ;  /* 0x00008a00000c7ab9 */ /* 0x000fe20000000800 */
[----:B------:R-:W-:Y:S01]  /*3fba0*/  VIADD R20, R28, 0xd4 ;  /* 0x000000d41c147836 */ /* 0x000fe20000000000 */
[----:B------:R-:W-:Y:S01]  /*3fbb0*/  ULDC UR6, c[0x0][0x248] ;  /* 0x0000920000067ab9 */ /* 0x000fe20000000800 */
[----:B------:R-:W-:Y:S01]  /*3fbc0*/  IMAD.WIDE R10, R4, 0x2, R2 ;  /* 0x00000002040a7825 */ /* 0x000fe200078e0202 */
[----:B------:R-:W-:-:S03]  /*3fbd0*/  ULDC UR10, c[0x0][0x22c] ;  /* 0x00008b00000a7ab9 */ /* 0x000fc60000000800 */
[----:B-1----:R-:W-:Y:S01]  /*3fbe0*/  IMAD.WIDE R8, R4, 0x2, R24 ;  /* 0x0000000204087825 */ /* 0x002fe200078e0218 */
[----:B------:R0:W-:Y:S01]  /*3fbf0*/  @P3 STG.E.U16 desc[UR8][R6.64], R5 ;  /* 0x0000000506003986 */ /* 0x0001e2000c101508 */
[----:B------:R-:W-:Y:S01]  /*3fc00*/  ISETP.GE.AND P3, PT, R20, UR4, PT ;  /* 0x0000000414007c0c */ /* 0x000fe2000bf66270 */
[----:B------:R-:W-:Y:S02]  /*3fc10*/  ULDC UR4, c[0x0][0x248] ;  /* 0x0000920000047ab9 */ /* 0x000fe40000000800 */
[----:B------:R-:W4:Y:S01]  /*3fc20*/  LDL.LU R13, [R1+0x340] ;  /* 0x00034000010d7983 */ /* 0x000f220000300800 */
[----:B--2---:R-:W-:-:S03]  /*3fc30*/  PRMT R21, R12, 0x7632, R21 ;  /* 0x000076320c157816 */ /* 0x004fc60000000015 */
[----:B------:R1:W-:Y:S01]  /*3fc40*/  @P6 STG.E.U16 desc[UR8][R8.64], R12 ;  /* 0x0000000c08006986 */ /* 0x0003e2000c101508 */
[C---:B------:R-:W-:Y:S01]  /*3fc50*/  ISETP.LT.AND P6, PT, R29.reuse, UR16, !P2 ;  /* 0x000000101d007c0c */ /* 0x040fe2000d7c1270 */
[----:B------:R-:W-:Y:S02]  /*3fc60*/  VIADD R20, R28, 0xd5 ;  /* 0x000000d51c147836 */ /* 0x000fe40000000000 */
[----:B------:R2:W-:Y:S01]  /*3fc70*/  @P5 STG.E.U16 desc[UR8][R10.64], R21 ;  /* 0x000000150a005986 */ /* 0x0005e2000c101508 */
[----:B------:R-:W-:Y:S01]  /*3fc80*/  ISETP.LT.AND P5, PT, R29, UR12, !P1 ;  /* 0x0000000c1d007c0c */ /* 0x000fe2000cfa1270 */
[----:B0-----:R-:W-:Y:S01]  /*3fc90*/  VIADD R6, R4, UR4 ;  /* 0x0000000404067c36 */ /* 0x001fe20008000000 */
[C---:B------:R-:W-:Y:S01]  /*3fca0*/  ISETP.LT.AND P1, PT, R19.reuse, UR14, !P1 ;  /* 0x0000000e13007c0c */ /* 0x040fe2000cf21270 */
[----:B------:R-:W-:Y:S01]  /*3fcb0*/  ULDC UR12, c[0x0][0x228] ;  /* 0x00008a00000c7ab9 */ /* 0x000fe20000000800 */
[----:B------:R-:W-:Y:S01]  /*3fcc0*/  ISETP.LT.AND P2, PT, R19, UR18, !P2 ;  /* 0x0000001213007c0c */ /* 0x000fe2000d741270 */
[C---:B------:R-:W-:Y:S01]  /*3fcd0*/  IMAD.WIDE R4, R6.reuse, 0x2, R24 ;  /* 0x0000000206047825 */ /* 0x040fe200078e0218 */
[----:B------:R-:W-:Y:S01]  /*3fce0*/  ULDC UR4, c[0x0][0x248] ;  /* 0x0000920000047ab9 */ /* 0x000fe20000000800 */
[----:B------:R-:W-:Y:S01]  /*3fcf0*/  ULDC UR14, c[0x0][0x228] ;  /* 0x00008a00000e7ab9 */ /* 0x000fe20000000800 */
[----:B------:R-:W-:Y:S01]  /*3fd00*/  ULDC UR16, c[0x0][0x228] ;  /* 0x00008a0000107ab9 */ /* 0x000fe20000000800 */
[----:B-1----:R-:W4:Y:S01]  /*3fd10*/  LDL.LU R12, [R1+0x12dc] ;  /* 0x0012dc00010c7983 */ /* 0x002f220000300800 */
[----:B------:R-:W-:Y:S01]  /*3fd20*/  ULDC UR18, c[0x0][0x228] ;  /* 0x00008a0000127ab9 */ /* 0x000fe20000000800 */
[----:B--2---:R-:W-:Y:S01]  /*3fd30*/  VIADD R21, R6, UR6 ;  /* 0x0000000606157c36 */ /* 0x004fe20008000000 */
[----:B------:R-:W-:Y:S01]  /*3fd40*/  PRMT R23, R26, 0x7632, R23 ;  /* 0x000076321a177816 */ /* 0x000fe20000000017 */
[----:B------:R-:W-:Y:S01]  /*3fd50*/  IMAD.WIDE R6, R6, 0x2, R2 ;  /* 0x0000000206067825 */ /* 0x000fe200078e0202 */
[----:B------:R0:W-:Y:S01]  /*3fd60*/  @P5 STG.E.U16 desc[UR8][R4.64], R26 ;  /* 0x0000001a04005986 */ /* 0x0001e2000c101508 */
[----:B------:R-:W-:-:S02]  /*3fd70*/  ULDC UR6, c[0x0][0x22c] ;  /* 0x00008b0000067ab9 */ /* 0x000fc40000000800 */
[----:B------:R-:W-:Y:S01]  /*3fd80*/  IMAD.WIDE R8, R21, 0x2, R24 ;  /* 0x0000000215087825 */ /* 0x000fe200078e0218 */
[----:B------:R-:W-:-:S03]  /*3fd90*/  ISETP.GE.AND P5, PT, R20, UR10, PT ;  /* 0x0000000a14007c0c */ /* 0x000fc6000bfa6270 */
[----:B------:R-:W-:Y:S01]  /*3fda0*/  IMAD.WIDE R10, R21, 0x2, R2 ;  /* 0x00000002150a7825 */ /* 0x000fe200078e0202 */
[----:B------:R1:W-:Y:S01]  /*3fdb0*/  @P1 STG.E.U16 desc[UR8][R6.64], R23 ;  /* 0x0000001706001986 */ /* 0x0003e2000c101508 */
[----:B------:R-:W-:Y:S01]  /*3fdc0*/  ULDC UR10, c[0x0][0x228] ;  /* 0x00008a00000a7ab9 */ /* 0x000fe20000000800 */
[----:B------:R-:W-:Y:S02]  /*3fdd0*/  PRMT R22, R27, 0x7632, R22 ;  /* 0x000076321b167816 */ /* 0x000fe40000000016 */
[----:B------:R-:W-:Y:S01]  /*3fde0*/  @P6 STG.E.U16 desc[UR8][R8.64], R27 ;  /* 0x0000001b08006986 */ /* 0x000fe2000c101508 */
[----:B0-----:R-:W-:-:S03]  /*3fdf0*/  VIADD R4, R28, 0xd6 ;  /* 0x000000d61c047836 */ /* 0x001fc60000000000 */
        /* <DEDUP_REMOVED lines=8> */
[----:B------:R-:W-:Y:S01]  /*3fe80*/  IMAD.WIDE R4, R6, 0x2, R24 ;  /* 0x0000000206047825 */ /* 0x000fe200078e0218 */
        /* <DEDUP_REMOVED lines=13> */
[----:B------:R2:W-:Y:S01]  /*3ff60*/  @P6 STG.E.U16 desc[UR8][R8.64], R18 ;  /* 0x0000001208006986 */ /* 0x0005e2000c101508 */
[----:B------:R-:W-:Y:S01]  /*3ff70*/  ISETP.LT.AND P6, PT, R29, UR10, !P5 ;  /* 0x0000000a1d007c0c */ /* 0x000fe2000efc1270 */
[----:B0-----:R-:W-:Y:S01]  /*3ff80*/  VIADD R4, R28, 0xd8 ;  /* 0x000000d81c047836 */ /* 0x001fe20000000000 */
        /* <DEDUP_REMOVED lines=8> */
[----:B------:R-:W-:Y:S01]  /*40010*/  ULDC UR12, c[0x0][0x228] ;  /* 0x00008a00000c7ab9 */ /* 0x000fe20000000800 */
[----:B------:R-:W-:Y:S01]  /*40020*/  IMAD.WIDE R6, R11, 0x2, R24 ;  /* 0x000000020b067825 */ /* 0x000fe200078e0218 */
[----:B------:R-:W-:Y:S01]  /*40030*/  ULDC UR6, c[0x0][0x248] ;  /* 0x0000920000067ab9 */ /* 0x000fe20000000800 */
[----:B------:R-:W-:-:S02]  /*40040*/  ULDC UR10, c[0x0][0x22c] ;  /* 0x00008b00000a7ab9 */ /* 0x000fc40000000800 */
[----:B------:R-:W-:Y:S02]  /*40050*/  VIADD R21, R28, 0xd9 ;  /* 0x000000d91c157836 */ /* 0x000fe40000000000 */
[----:B--2---:R-:W-:Y:S01]  /*40060*/  IMAD.WIDE R8, R11, 0x2, R2 ;  /* 0x000000020b087825 */ /* 0x004fe200078e0202 */
[----:B------:R-:W-:Y:S02]  /*40070*/  @P3 STG.E.U16 desc[UR8][R4.64], R20 ;  /* 0x0000001404003986 */ /* 0x000fe4000c101508 */
[----:B------:R-:W-:Y:S01]  /*40080*/  ISETP.GE.AND P3, PT, R21, UR4, PT ;  /* 0x0000000415007c0c */ /* 0x000fe2000bf66270 */
[----:B------:R-:W-:Y:S01]  /*40090*/  ULDC UR4, c[0x0][0x248] ;  /* 0x0000920000047ab9 */ /* 0x000fe20000000800 */
[----:B---3--:R-:W-:Y:S01]  /*400a0*/  PRMT R10, R17, 0x7632, R10 ;  /* 0x00007632110a7816 */ /* 0x008fe2000000000a */
[----:B------:R0:W-:Y:S01]  /*400b0*/  @P6 STG.E.U16 desc[UR8][R6.64], R17 ;  /* 0x0000001106006986 */ /* 0x0001e2000c101508 */
[----:B------:R-:W-:Y:S02]  /*400c0*/  ISETP.LT.AND P6, PT, R29, UR16, !P2 ;  /* 0x000000101d007c0c */ /* 0x000fe4000d7c1270 */
[----:B----4-:R-:W-:Y:S01]  /*400d0*/  PRMT R22, R15, 0x7632, R22 ;  /* 0x000076320f167816 */ /* 0x010fe20000000016 */
[----:B------:R1:W-:Y:S01]  /*400e0*/  @P5 STG.E.U16 desc[UR8][R8.64], R10 ;  /* 0x0000000a08005986 */ /* 0x0003e2000c101508 */
[----:B------:R-:W-:Y:S01]  /*400f0*/  ISETP.LT.AND P5, PT, R29, UR12, !P1 ;  /* 0x0000000c1d007c0c */ /* 0x000fe2000cfa1270 */
[----:B0-----:R-:W-:Y:S01]  /*40100*/  VIADD R6, R11, UR4 ;  /* 0x000000040b067c36 */ /* 0x001fe20008000000 */
[C---:B------:R-:W-:Y:S01]  /*40110*/  ISETP.LT.AND P1, PT, R19.reuse, UR14, !P1 ;  /* 0x0000000e13007c0c */ /* 0x040fe2000cf21270 */
[----:B------:R-:W-:Y:S01]  /*40120*/  ULDC UR4, c[0x0][0x248] ;  /* 0x0000920000047ab9 */ /* 0x000fe20000000800 */
[----:B------:R-:W-:Y:S01]  /*40130*/  PRMT R23, R14, 0x7632, R23 ;  /* 0x000076320e177816 */ /* 0x000fe20000000017 */
[C---:B------:R-:W-:Y:S01]  /*40140*/  VIADD R21, R6.reuse, UR6 ;  /* 0x0000000606157c36 */ /* 0x040fe20008000000 */
[----:B------:R-:W-:Y:S01]  /*40150*/  ISETP.LT.AND P2, PT, R19, UR18, !P2 ;  /* 0x0000001213007c0c */ /* 0x000fe2000d741270 */
[C---:B------:R-:W-:Y:S01]  /*40160*/  IMAD.WIDE R4, R6.reuse, 0x2, R24 ;  /* 0x0000000206047825 */ /* 0x040fe200078e0218 */
[----:B------:R-:W-:Y:S01]  /*40170*/  ULDC UR12, c[0x0][0x228] ;  /* 0x00008a00000c7ab9 */ /* 0x000fe20000000800 */
[----:B------:R-:W-:Y:S01]  /*40180*/  ULDC UR14, c[0x0][0x228] ;  /* 0x00008a00000e7ab9 */ /* 0x000fe20000000800 */
[----:B------:R-:W-:Y:S01]  /*40190*/  ULDC UR6, c[0x0][0x22c] ;  /* 0x00008b0000067ab9 */ /* 0x000fe20000000800 */
[----:B------:R-:W-:-:S02]  /*401a0*/  IMAD.WIDE R6, R6, 0x2, R2 ;  /* 0x0000000206067825 */ /* 0x000fc400078e0202 */
[----:B------:R-:W-:Y:S01]  /*401b0*/  @P5 STG.E.U16 desc[UR8][R4.64], R15 ;  /* 0x0000000f04005986 */ /* 0x000fe2000c101508 */
[----:B------:R-:W-:Y:S01]  /*401c0*/  ULDC UR16, c[0x0][0x228] ;  /* 0x00008a0000107ab9 */ /* 0x000fe20000000800 */
[----:B------:R-:W-:Y:S01]  /*401d0*/  ULDC UR18, c[0x0][0x228] ;  /* 0x00008a0000127ab9 */ /* 0x000fe20000000800 */
[C---:B-1----:R-:W-:Y:S01]  /*401e0*/  IMAD.WIDE R8, R21.reuse, 0x2, R24 ;  /* 0x0000000215087825 */ /* 0x042fe200078e0218 */
[----:B------:R-:W-:Y:S04]  /*401f0*/  @P1 STG.E.U16 desc[UR8][R6.64], R22 ;  /* 0x0000001606001986 */ /* 0x000fe8000c101508 */
[----:B------:R0:W-:Y:S01]  /*40200*/  @P6 STG.E.U16 desc[UR8][R8.64], R14 ;  /* 0x0000000e08006986 */ /* 0x0001e2000c101508 */
[----:B------:R-:W-:-:S03]  /*40210*/  IMAD.WIDE R10, R21, 0x2, R2 ;  /* 0x00000002150a7825 */ /* 0x000fc600078e0202 */
[----:B0-----:R-:W2:Y:S04]  /*40220*/  LDL.LU R14, [R1+0x344] ;  /* 0x00034400010e7983 */ /* 0x001ea80000300800 */
[----:B------:R-:W3:Y:S04]  /*40230*/  LDL.LU R15, [R1+0x334] ;  /* 0x00033400010f7983 */ /* 0x000ee80000300800 */
[----:B------:R-:W4:Y:S01]  /*40240*/  LDL.LU R26, [R1+0x348] ;  /* 0x00034800011a7983 */ /* 0x000f220000300800 */
[----:B------:R-:W-:Y:S02]  /*40250*/  VIADD R6, R21, UR4 ;  /* 0x0000000415067c36 */ /* 0x000fe40008000000 */
[C---:B------:R-:W-:Y:S01]  /*40260*/  VIADD R20, R28.reuse, 0xda ;  /* 0x000000da1c147836 */ /* 0x040fe20000000000 */
[----:B------:R-:W4:Y:S01]  /*40270*/  LDL.LU R0, [R1+0x338] ;  /* 0x0003380001007983 */ /* 0x000f220000300800 */
[----:B------:R-:W-:Y:S01]  /*40280*/  VIADD R4, R28, 0xdb ;  /* 0x000000db1c047836 */ /* 0x000fe20000000000 */
[----:B------:R-:W-:Y:S01]  /*40290*/  ISETP.LT.AND P6, PT, R29, UR14, !P3 ;  /* 0x0000000e1d007c0c */ /* 0x000fe2000dfc1270 */
[----:B------:R-:W-:Y:S01]  /*402a0*/  ULDC UR4, c[0x0][0x248] ;  /* 0x0000920000047ab9 */ /* 0x000fe20000000800 */
[----:B------:R-:W4:Y:S01]  /*402b0*/  LDL.LU R18, [R1+0x34c] ;  /* 0x00034c0001127983 */ /* 0x000f220000300800 */
[----:B------:R-:W-:Y:S01]  /*402c0*/  ISETP.GE.AND P5, PT, R20, UR10, PT ;  /* 0x0000000a14007c0c */ /* 0x000fe2000bfa6270 */
[----:B------:R-:W-:-:S02]  /*402d0*/  ULDC UR10, c[0x0][0x228] ;  /* 0x00008a00000a7ab9 */ /* 0x000fc40000000800 */
[----:B------:R0:W-:Y:S01]  /*402e0*/  @P2 STG.E.U16 desc[UR8][R10.64], R23 ;  /* 0x000000170a002986 */ /* 0x0001e2000c101508 */
[----:B------:R-:W-:Y:S01]  /*402f0*/  ISETP.GE.AND P1, PT, R4, UR6, PT ;  /* 0x0000000604007c0c */ /* 0x000fe2000bf26270 */
[----:B------:R-:W-:Y:S02]  /*40300*/  ULDC UR14, c[0x0][0x228] ;  /* 0x00008a00000e7ab9 */ /* 0x000fe40000000800 */
[----:B------:R-:W4:Y:S01]  /*40310*/  LDL.LU R17, [R1+0x33c] ;  /* 0x00033c0001117983 */ /* 0x000f220000300800 */
[----:B------:R-:W-:Y:S01]  /*40320*/  ISETP.LT.AND P2, PT, R29, UR10, !P4 ;  /* 0x0000000a1d007c0c */ /* 0x000fe2000e741270 */
[----:B------:R-:W-:Y:S01]  /*40330*/  IMAD.WIDE R4, R6, 0x2, R24 ;  /* 0x0000000206047825 */ /* 0x000fe200078e0218 */
[----:B------:R-:W-:Y:S01]  /*40340*/  PRMT R20, R13, 0x7632, R20 ;  /* 0x000076320d147816 */ /* 0x000fe20000000014 */
[----:B------:R-:W4:Y:S01]  /*40350*/  LDL.LU R27, [R1+0x360] ;  /* 0x00036000011b7983 */ /* 0x000f220000300800 */
[----:B------:R-:W-:Y:S01]  /*40360*/  ULDC UR6, c[0x0][0x228] ;  /* 0x00008a0000067ab9 */ /* 0x000fe20000000800 */
[----:B------:R-:W-:-:S02]  /*40370*/  ULDC UR10, c[0x0][0x228] ;  /* 0x00008a00000a7ab9 */ /* 0x000fc40000000800 */
[----:B------:R-:W4:Y:S01]  /*40380*/  LDL.LU R21, [R1+0x330] ;  /* 0x0003300001157983 */ /* 0x000f220000300800 */
[----:B------:R-:W-:Y:S01]  /*40390*/  ISETP.LT.AND P4, PT, R19, UR12, !P4 ;  /* 0x0000000c13007c0c */ /* 0x000fe2000e781270 */
[C---:B0-----:R-:W-:Y:S01]  /*403a0*/  VIADD R11, R6.reuse, UR4 ;  /* 0x00000004060b7c36 */ /* 0x041fe20008000000 */
[----:B------:R-:W-:Y:S01]  /*403b0*/  ULDC UR4, c[0x0][0x22c] ;  /* 0x00008b0000047ab9 */ /* 0x000fe20000000800 */
[----:B------:R-:W-:Y:S01]  /*403c0*/  IMAD.WIDE R6, R6, 0x2, R2 ;  /* 0x0000000206067825 */ /* 0x000fe200078e0202 */
[----:B------:R-:W-:-:S03]  /*403d0*/  ULDC UR12, c[0x0][0x228] ;  /* 0x00008a00000c7ab9 */ /* 0x000fc60000000800 */
[----:B------:R-:W-:Y:S01]  /*403e0*/  IMAD.WIDE R8, R11, 0x2, R24 ;  /* 0x000000020b087825 */ /* 0x000fe200078e0218 */
[----:B------:R0:W-:Y:S03]  /*403f0*/  @P2 STG.E.U16 desc[UR8][R4.64], R13 ;  /* 0x0000000d04002986 */ /* 0x0001e6000c101508 */
[----:B------:R-:W-:Y:S01]  /*40400*/  VIADD R10, R28, 0xdc ;  /* 0x000000dc1c0a7836 */ /* 0x000fe20000000000 */
[----:B------:R-:W-:Y:S01]  /*40410*/  ISETP.LT.AND P3, PT, R19, UR6, !P3 ;  /* 0x0000000613007c0c */ /* 0x000fe2000df61270 */
[----:B------:R1:W-:Y:S01]  /*40420*/  @P4 STG.E.U16 desc[UR8][R6.64], R20 ;  /* 0x0000001406004986 */ /* 0x0003e2000c101508 */
[----:B------:R-:W-:Y:S02]  /*40430*/  ULDC UR6, c[0x0][0x22c] ;  /* 0x00008b0000067ab9 */ /* 0x000fe40000000800 */
[----:B------:R-:W-:Y:S01]  /*40440*/  ISETP.GE.AND P2, PT, R10, UR4, PT ;  /* 0x000000040a007c0c */ /* 0x000fe2000bf46270 */
[----:B------:R-:W-:Y:S01]  /*40450*/  ULDC UR4, c[0x0][0x248] ;  /* 0x0000920000047ab9 */ /* 0x000fe20000000800 */
[----:B0-----:R-:W-:Y:S01]  /*40460*/  VIADD R4, R28, 0xdd ;  /* 0x000000dd1c047836 */ /* 0x001fe20000000000 */
[----:B------:R-:W4:Y:S01]  /*40470*/  LDL.LU R13, [R1+0x12d8] ;  /* 0x0012d800010d7983 */ /* 0x000f220000300800 */
[----:B------:R-:W-:Y:S01]  /*40480*/  VIADD R10, R11, UR4 ;  /* 0x000000040b0a7c36 */ /* 0x000fe20008000000 */
[----:B------:R-:W-:-:S02]  /*40490*/  ULDC UR4, c[0x0][0x22c] ;  /* 0x00008b0000047ab9 */ /* 0x000fc40000000800 */
[----:B------:R-:W-:Y:S01]  /*404a0*/  ISETP.GE.AND P4, PT, R4, UR6, PT ;  /* 0x0000000604007c0c */ /* 0x000fe2000bf86270 */
[----:B------:R-:W-:Y:S01]  /*404b0*/  IMAD.WIDE R4, R11, 0x2, R2 ;  /* 0x000000020b047825 */ /* 0x000fe200078e0202 */
[----:B------:R-:W-:-:S03]  /*404c0*/  ULDC UR6, c[0x0][0x248] ;  /* 0x0000920000067ab9 */ /* 0x000fc60000000800 */
[----:B-1----:R-:W-:Y:S01]  /*404d0*/  IMAD.WIDE R6, R10, 0x2, R24 ;  /* 0x000000020a067825 */ /* 0x002fe200078e0218 */
[----:B--2---:R-:W-:Y:S02]  /*404e0*/  PRMT R11, R14, 0x7632, R11 ;  /* 0x000076320e0b7816 */ /* 0x004fe4000000000b */
[----:B---3--:R-:W-:Y:S01]  /*404f0*/  PRMT R23, R15, 0x7632, R23 ;  /* 0x000076320f177816 */ /* 0x008fe20000000017 */
[----:B----4-:R0:W-:Y:S01]  /*40500*/  @P6 STG.E.U16 desc[UR8][R8.64], R21 ;  /* 0x0000001508006986 */ /* 0x0101e2000c101508 */
[----:B------:R-:W-:Y:S01]  /*40510*/  ISETP.LT.AND P6, PT, R29, UR10, !P5 ;  /* 0x0000000a1d007c0c */ /* 0x000fe2000efc1270 */
[----:B------:R-:W-:Y:S01]  /*40520*/  ULDC UR10, c[0x0][0x22c] ;  /* 0x00008b00000a7ab9 */ /* 0x000fe20000000800 */
[----:B------:R-:W-:Y:S01]  /*40530*/  ISETP.LT.AND P5, PT, R19, UR12, !P5 ;  /* 0x0000000c13007c0c */ /* 0x000fe2000efa1270 */
[----:B------:R-:W-:Y:S01]  /*40540*/  ULDC UR12, c[0x0][0x228] ;  /* 0x00008a00000c7ab9 */ /* 0x000fe20000000800 */
[----:B------:R-:W-:Y:S01]  /*40550*/  PRMT R20, R21, 0x7632, R20 ;  /* 0x0000763215147816 */ /* 0x000fe20000000014 */
[----:B0-----:R-:W-:-:S02]  /*40560*/  VIADD R21, R28, 0xde ;  /* 0x000000de1c157836 */ /* 0x001fc40000000000 */
[----:B------:R-:W-:Y:S02]  /*40570*/  IMAD.WIDE R8, R10, 0x2, R2 ;  /* 0x000000020a087825 */ /* 0x000fe400078e0202 */
        /* <DEDUP_REMOVED lines=13> */
[----:B------:R-:W-:Y:S01]  /*40650*/  PRMT R22, R26, 0x7632, R22 ;  /* 0x000076321a167816 */ /* 0x000fe20000000016 */
[----:B-1----:R-:W-:Y:S01]  /*40660*/  VIADD R6, R10, UR4 ;  /* 0x000000040a067c36 */ /* 0x002fe20008000000 */
[----:B------:R-:W-:Y:S01]  /*40670*/  ULDC UR4, c[0x0][0x248] ;  /* 0x0000920000047ab9 */ /* 0x000fe20000000800 */
[----:B------:R-:W3:Y:S01]  /*40680*/  LDL.LU R14, [R1+0x12d4] ;  /* 0x0012d400010e7983 */ /* 0x000ee20000300800 */
[----:B------:R-:W-:Y:S01]  /*40690*/  ULDC UR18, c[0x0][0x228] ;  /* 0x00008a0000127ab9 */ /* 0x000fe20000000800 */
[C---:B------:R-:W-:Y:S01]  /*406a0*/  VIADD R21, R6.reuse, UR6 ;  /* 0x0000000606157c36 */ /* 0x040fe20008000000 */
[----:B------:R-:W-:Y:S01]  /*406b0*/  ULDC UR6, c[0x0][0x22c] ;  /* 0x00008b0000067ab9 */ /* 0x000fe20000000800 */
[----:B------:R-:W-:-:S04]  /*406c0*/  IMAD.WIDE R4, R6, 0x2, R24 ;  /* 0x0000000206047825 */ /* 0x000fc800078e0218 */
[----:B------:R-:W-:Y:S01]  /*406d0*/  IMAD.WIDE R6, R6, 0x2, R2 ;  /* 0x0000000206067825 */ /* 0x000fe200078e0202 */
[----:B------:R0:W-:Y:S03]  /*406e0*/  @P5 STG.E.U16 desc[UR8][R4.64], R15 ;  /* 0x0000000f04005986 */ /* 0x0001e6000c101508 */
[----:B--2---:R-:W-:Y:S01]  /*406f0*/  IMAD.WIDE R8, R21, 0x2, R24 ;  /* 0x0000000215087825 */ /* 0x004fe200078e0218 */
[----:B------:R-:W-:-:S03]  /*40700*/  ISETP.GE.AND P5, PT, R20, UR10, PT ;  /* 0x0000000a14007c0c */ /* 0x000fc6000bfa6270 */
[----:B------:R-:W-:Y:S01]  /*40710*/  IMAD.WIDE R10, R21, 0x2, R2 ;  /* 0x00000002150a7825 */ /* 0x000fe200078e0202 */
[----:B------:R1:W-:Y:S01]  /*40720*/  @P1 STG.E.U16 desc[UR8][R6.64], R23 ;  /* 0x0000001706001986 */ /* 0x0003e2000c101508 */
[----:B------:R-:W-:-:S03]  /*40730*/  ULDC UR10, c[0x0][0x228] ;  /* 0x00008a00000a7ab9 */ /* 0x000fc60000000800 */
[----:B------:R-:W-:Y:S01]  /*40740*/  @P6 STG.E.U16 desc[UR8][R8.64], R26 ;  /* 0x0000001a08006986 */ /* 0x000fe2000c101508 */
[----:B0-----:R-:W-:-:S03]  /*40750*/  VIADD R4, R28, 0xe0 ;  /* 0x000000e01c047836 */ /* 0x001fc60000000000 */
[----:B------:R0:W-:Y:S01]  /*40760*/  @P2 STG.E.U16 desc[UR8][R10.64], R22 ;  /* 0x000000160a002986 */ /* 0x0001e2000c101508 */
[----:B------:R-:W-:Y:S01]  /*40770*/  ISETP.LT.AND P2, PT, R29, UR10, !P4 ;  /* 0x0000000a1d007c0c */ /* 0x000fe2000e741270 */
[----:B------:R-:W-:Y:S01]  /*40780*/  ULDC UR10, c[0x0][0x228] ;  /* 0x00008a00000a7ab9 */ /* 0x000fe20000000800 */
[----:B-1----:R-:W-:Y:S01]  /*40790*/  VIADD R6, R21, UR4 ;  /* 0x0000000415067c36 */ /* 0x002fe20008000000 */
[----:B------:R-:W-:Y:S01]  /*407a0*/  ISETP.GE.AND P1, PT, R4, UR6, PT ;  /* 0x0000000604007c0c */ /* 0x000fe2000bf26270 */
[----:B------:R-:W2:Y:S01]  /*407b0*/  LDL.LU R15, [R1+0x12d0] ;  /* 0x0012d000010f7983 */ /* 0x000ea20000300800 */
[----:B------:R-:W-:Y:S01]  /*407c0*/  PRMT R20, R0, 0x7632, R20 ;  /* 0x0000763200147816 */ /* 0x000fe20000000014 */
[----:B------:R-:W-:Y:S01]  /*407d0*/  IMAD.WIDE R4, R6, 0x2, R24 ;  /* 0x0000000206047825 */ /* 0x000fe200078e0218 */
[----:B------:R-:W-:Y:S01]  /*407e0*/  ISETP.LT.AND P4, PT, R19, UR12, !P4 ;  /* 0x0000000c13007c0c */ /* 0x000fe2000e781270 */
[----:B------:R-:W-:Y:S01]  /*407f0*/  ULDC UR4, c[0x0][0x248] ;  /* 0x0000920000047ab9 */ /* 0x000fe20000000800 */
[----:B------:R-:W-:Y:S01]  /*40800*/  ISETP.LT.AND P6, PT, R29, UR14, !P3 ;  /* 0x0000000e1d007c0c */ /* 0x000fe2000dfc1270 */
[----:B0-----:R-:W-:Y:S01]  /*40810*/  VIADD R11, R28, 0xe1 ;  /* 0x000000e11c0b7836 */ /* 0x001fe20000000000 */
[----:B------:R-:W-:-:S02]  /*40820*/  ULDC UR6, c[0x0][0x228] ;  /* 0x00008a0000067ab9 */ /* 0x000fc40000000800 */
[----:B------:R0:W-:Y:S01]  /*40830*/  @P2 STG.E.U16 desc[UR8][R4.64], R0 ;  /* 0x0000000004002986 */ /* 0x0001e2000c101508 */
[C---:B------:R-:W-:Y:S01]  /*40840*/  VIADD R10, R6.reuse, UR4 ;  /* 0x00000004060a7c36 */ /* 0x040fe20008000000 */
[----:B------:R-:W-:Y:S01]  /*40850*/  ULDC UR4, c[0x0][0x22c] ;  /* 0x00008b0000047ab9 */ /* 0x000fe20000000800 */
[----:B------:R-:W-:Y:S01]  /*40860*/  IMAD.WIDE R6, R6, 0x2, R2 ;  /* 0x0000000206067825 */ /* 0x000fe200078e0202 */
[----:B------:R-:W-:Y:S01]  /*40870*/  ULDC UR12, c[0x0][0x228] ;  /* 0x00008a00000c7ab9 */ /* 0x000fe20000000800 */
[----:B------:R-:W-:Y:S01]  /*40880*/  ULDC UR14, c[0x0][0x228] ;  /* 0x00008a00000e7ab9 */ /* 0x000fe20000000800 */
[----:B0-----:R-:W4:Y:S01]  /*40890*/  LDL.LU R0, [R1+0x364] ;  /* 0x0003640001007983 */ /* 0x001f220000300800 */
[----:B------:R-:W-:-:S03]  /*408a0*/  IMAD.WIDE R8, R10, 0x2, R24 ;  /* 0x000000020a087825 */ /* 0x000fc600078e0218 */
[----:B------:R0:W-:Y:S04]  /*408b0*/  @P4 STG.E.U16 desc[UR8][R6.64], R20 ;  /* 0x0000001406004986 */ /* 0x0001e8000c101508 */
[----:B------:R1:W-:Y:S01]  /*408c0*/  @P6 STG.E.U16 desc[UR8][R8.64], R18 ;  /* 0x0000001208006986 */ /* 0x0003e2000c101508 */
[----:B------:R-:W-:Y:S01]  /*408d0*/  ISETP.LT.AND P3, PT, R19, UR6, !P3 ;  /* 0x0000000613007c0c */ /* 0x000fe2000df61270 */
[----:B------:R-:W-:Y:S01]  /*408e0*/  VIADD R4, R28, 0xe2 ;  /* 0x000000e21c047836 */ /* 0x000fe20000000000 */
[----:B0-----:R-:W-:Y:S01]  /*408f0*/  PRMT R20, R18, 0x7632, R20 ;  /* 0x0000763212147816 */ /* 0x001fe20000000014 */
[----:B------:R-:W-:Y:S01]  /*40900*/  ULDC UR6, c[0x0][0x22c] ;  /* 0x00008b0000067ab9 */ /* 0x000fe20000000800 */
[----:B-1----:R-:W2:Y:S01]  /*40910*/  LDL.LU R18, [R1+0x368] ;  /* 0x0003680001127983 */ /* 0x002ea20000300800 */
[----:B------:R-:W-:Y:S01]  /*40920*/  ISETP.LT.AND P6, PT, R29, UR10, !P5 ;  /* 0x0000000a1d007c0c */ /* 0x000fe2000efc1270 */
[----:B------:R-:W-:Y:S01]  /*40930*/  VIADD R21, R28, 0xe3 ;  /* 0x000000e31c157836 */ /* 0x000fe20000000000 */
[----:B------:R-:W-:Y:S01]  /*40940*/  ISETP.GE.AND P2, PT, R11, UR4, PT ;  /* 0x000000040b007c0c */ /* 0x000fe2000bf46270 */
[----:B------:R-:W-:Y:S01]  /*40950*/  ULDC UR4, c[0x0][0x248] ;  /* 0x0000920000047ab9 */ /* 0x000fe20000000800 */
[----:B------:R-:W-:Y:S01]  /*40960*/  ISETP.GE.AND P4, PT, R4, UR6, PT ;  /* 0x0000000604007c0c */ /* 0x000fe2000bf86270 */
[C---:B------:R-:W-:Y:S01]  /*40970*/  VIADD R11, R10.reuse, UR4 ;  /* 0x000000040a0b7c36 */ /* 0x040fe20008000000 */
[----:B------:R-:W-:Y:S01]  /*40980*/  ISETP.LT.AND P5, PT, R19, UR12, !P5 ;  /* 0x0000000c13007c0c */ /* 0x000fe2000efa1270 */
[----:B------:R-:W-:Y:S01]  /*40990*/  IMAD.WIDE R4, R10, 0x2, R2 ;  /* 0x000000020a047825 */ /* 0x000fe200078e0202 */
[----:B------:R-:W-:Y:S01]  /*409a0*/  ULDC UR4, c[0x0][0x22c] ;  /* 0x00008b0000047ab9 */ /* 0x000fe20000000800 */
[----:B------:R-:W-:Y:S01]  /*409b0*/  ULDC UR6, c[0x0][0x248] ;  /* 0x0000920000067ab9 */ /* 0x000fe20000000800 */
[----:B------:R-:W-:Y:S01]  /*409c0*/  PRMT R22, R27, 0x7632, R22 ;  /* 0x000076321b167816 */ /* 0x000fe20000000016 */
[----:B------:R-:W-:Y:S01]  /*409d0*/  IMAD.WIDE R6, R11, 0x2, R24 ;  /* 0x000000020b067825 */ /* 0x000fe200078e0218 */
[----:B------:R-:W-:Y:S01]  /*409e0*/  @P3 STG.E.U16 desc[UR8][R4.64], R20 ;  /* 0x0000001404003986 */ /* 0x000fe2000c101508 */
[----:B------:R-:W-:Y:S01]  /*409f0*/  PRMT R10, R17, 0x7632, R10 ;  /* 0x00007632110a7816 */ /* 0x000fe2000000000a */
[----:B------:R-:W-:Y:S01]  /*40a00*/  ULDC UR12, c[0x0][0x228] ;  /* 0x00008a00000c7ab9 */ /* 0x000fe20000000800 */
[----:B------:R-:W-:Y:S01]  /*40a10*/  PRMT R23, R12, 0x7632, R23 ;  /* 0x000076320c177816 */ /* 0x000fe20000000017 */
[----:B------:R0:W-:Y:S01]  /*40a20*/  @P6 STG.E.U16 desc[UR8][R6.64], R17 ;  /* 0x0000001106006986 */ /* 0x0001e2000c101508 */
[----:B------:R-:W-:-:S03]  /*40a30*/  ULDC UR10, c[0x0][0x22c] ;  /* 0x00008b00000a7ab9 */ /* 0x000fc60000000800 */
[----:B0-----:R-:W2:Y:S01]  /*40a40*/  LDL.LU R17, [R1+0x36c] ;  /* 0x00036c0001117983 */ /* 0x001ea20000300800 */
[----:B------:R-:W-:Y:S01]  /*40a50*/  IMAD.WIDE R8, R11, 0x2, R2 ;  /* 0x000000020b087825 */ /* 0x000fe200078e0202 */
[----:B------:R-:W-:Y:S01]  /*40a60*/  ISETP.GE.AND P3, PT, R21, UR4, PT ;  /* 0x0000000415007c0c */ /* 0x000fe2000bf66270 */
[----:B------:R-:W-:-:S03]  /*40a70*/  ULDC UR4, c[0x0][0x248] ;  /* 0x0000920000047ab9 */ /* 0x000fc60000000800 */
[----:B------:R0:W-:Y:S01]  /*40a80*/  @P5 STG.E.U16 desc[UR8][R8.64], R10 ;  /* 0x0000000a08005986 */ /* 0x0001e2000c101508 */
[----:B------:R-:W-:Y:S01]  /*40a90*/  ISETP.LT.AND P5, PT, R29, UR12, !P1 ;  /* 0x0000000c1d007c0c */ /* 0x000fe2000cfa1270 */
[----:B------:R-:W-:Y:S01]  /*40aa0*/  VIADD R6, R11, UR4 ;  /* 0x000000040b067c36 */ /* 0x000fe20008000000 */
[----:B------:R-:W-:Y:S01]  /*40ab0*/  ISETP.LT.AND P1, PT, R19, UR14, !P1 ;  /* 0x0000000e13007c0c */ /* 0x000fe2000cf21270 */
[----:B------:R-:W-:Y:S01]  /*40ac0*/  VIADD R20, R28, 0xe4 ;  /* 0x000000e41c147836 */ /* 0x000fe20000000000 */
        /* <DEDUP_REMOVED lines=8> */
[----:B------:R-:W-:Y:S01]  /*40b50*/  ULDC UR6, c[0x0][0x22c] ;  /* 0x00008b0000067ab9 */ /* 0x000fe20000000800 */
[----:B------:R-:W-:-:S02]  /*40b60*/  ULDC UR16, c[0x0][0x228] ;  /* 0x00008a0000107ab9 */ /* 0x000fc40000000800 */
[C---:B0-----:R-:W-:Y:S01]  /*40b70*/  IMAD.WIDE R8, R21.reuse, 0x2, R24 ;  /* 0x0000000215087825 */ /* 0x041fe200078e0218 */
[----:B------:R0:W-:Y:S03]  /*40b80*/  @P5 STG.E.U16 desc[UR8][R4.64], R27 ;  /* 0x0000001b04005986 */ /* 0x0001e6000c101508 */
[----:B------:R-:W-:Y:S01]  /*40b90*/  IMAD.WIDE R10, R21, 0x2, R2 ;  /* 0x00000002150a7825 */ /* 0x000fe200078e0202 */
[----:B------:R-:W-:Y:S01]  /*40ba0*/  ISETP.GE.AND P5, PT, R20, UR10, PT ;  /* 0x0000000a14007c0c */ /* 0x000fe2000bfa6270 */
[----:B------:R1:W-:Y:S01]  /*40bb0*/  @P1 STG.E.U16 desc[UR8][R6.64], R22 ;  /* 0x0000001606001986 */ /* 0x0003e2000c101508 */
[----:B------:R-:W-:Y:S01]  /*40bc0*/  ULDC UR10, c[0x0][0x228] ;  /* 0x00008a00000a7ab9 */ /* 0x000fe20000000800 */
[----:B------:R-:W-:Y:S02]  /*40bd0*/  ULDC UR18, c[0x0][0x228] ;  /* 0x00008a0000127ab9 */ /* 0x000fe40000000800 */
[----:B------:R-:W-:Y:S01]  /*40be0*/  @P6 STG.E.U16 desc[UR8][R8.64], R12 ;  /* 0x0000000c08006986 */ /* 0x000fe2000c101508 */
[----:B------:R-:W-:Y:S01]  /*40bf0*/  ISETP.LT.AND P6, PT, R29, UR14, !P3 ;  /* 0x0000000e1d007c0c */ /* 0x000fe2000dfc1270 */
[----:B------:R-:W-:-:S02]  /*40c00*/  ULDC UR14, c[0x0][0x228] ;  /* 0x00008a00000e7ab9 */ /* 0x000fc40000000800 */
[----:B------:R1:W-:Y:S01]  /*40c10*/  @P2 STG.E.U16 desc[UR8][R10.64], R23 ;  /* 0x000000170a002986 */ /* 0x0003e2000c101508 */
[----:B------:R-:W-:Y:S01]  /*40c20*/  ISETP.LT.AND P2, PT, R29, UR10, !P4 ;  /* 0x0000000a1d007c0c */ /* 0x000fe2000e741270 */
[----:B0-----:R-:W-:Y:S01]  /*40c30*/  VIADD R4, R28, 0xe5 ;  /* 0x000000e51c047836 */ /* 0x001fe20000000000 */
[----:B------:R-:W-:Y:S01]  /*40c40*/  ISETP.LT.AND P4, PT, R19, UR12, !P4 ;  /* 0x0000000c13007c0c */ /* 0x000fe2000e781270 */
[----:B-1----:R-:W-:Y:S01]  /*40c50*/  VIADD R6, R21, UR4 ;  /* 0x0000000415067c36 */ /* 0x002fe20008000000 */
[----:B------:R-:W-:Y:S01]  /*40c60*/  ULDC UR4, c[0x0][0x248] ;  /* 0x0000920000047ab9 */ /* 0x000fe20000000800 */
[----:B------:R-:W-:Y:S01]  /*40c70*/  ULDC UR10, c[0x0][0x228] ;  /* 0x00008a00000a7ab9 */ /* 0x000fe20000000800 */
[----:B------:R-:W-:Y:S01]  /*40c80*/  ISETP.GE.AND P1, PT, R4, UR6, PT ;  /* 0x0000000604007c0c */ /* 0x000fe2000bf26270 */
[----:B------:R-:W-:Y:S01]  /*40c90*/  IMAD.WIDE R4, R6, 0x2, R24 ;  /* 0x0000000206047825 */ /* 0x000fe200078e0218 */
[----:B------:R-:W-:Y:S01]  /*40ca0*/  ULDC UR6, c[0x0][0x228] ;  /* 0x00008a0000067ab9 */ /* 0x000fe20000000800 */
[----:B------:R-:W-:-:S02]  /*40cb0*/  ULDC UR12, c[0x0][0x228] ;  /* 0x00008a00000c7ab9 */ /* 0x000fc40000000800 */
[C---:B------:R-:W-:Y:S01]  /*40cc0*/  VIADD R10, R6.reuse, UR4 ;  /* 0x00000004060a7c36 */ /* 0x040fe20008000000 */
[----:B------:R-:W-:Y:S01]  /*40cd0*/  ULDC UR4, c[0x0][0x22c] ;  /* 0x00008b0000047ab9 */ /* 0x000fe20000000800 */
[----:B------:R-:W-:-:S04]  /*40ce0*/  IMAD.WIDE R6, R6, 0x2, R2 ;  /* 0x0000000206067825 */ /* 0x000fc800078e0202 */
[----:B------:R-:W-:Y:S01]  /*40cf0*/  IMAD.WIDE R8, R10, 0x2, R24 ;  /* 0x000000020a087825 */ /* 0x000fe200078e0218 */
[----:B------:R-:W-:Y:S01]  /*40d00*/  ISETP.LT.AND P3, PT, R19, UR6, !P3 ;  /* 0x0000000613007c0c */ /* 0x000fe2000df61270 */
[----:B------:R-:W-:Y:S02]  /*40d10*/  ULDC UR6, c[0x0][0x22c] ;  /* 0x00008b0000067ab9 */ /* 0x000fe40000000800 */
[----:B------:R-:W-:Y:S01]  /*40d20*/  VIADD R11, R28, 0xe6 ;  /* 0x000000e61c0b7836 */ /* 0x000fe20000000000 */
[----:B---3--:R-:W-:Y:S02]  /*40d30*/  PRMT R21, R14, 0x7632, R21 ;  /* 0x000076320e157816 */ /* 0x008fe40000000015 */
[----:B----4-:R-:W-:Y:S01]  /*40d40*/  PRMT R12, R0, 0x7632, R12 ;  /* 0x00007632000c7816 */ /* 0x010fe2000000000c */
[----:B------:R0:W-:Y:S01]  /*40d50*/  @P2 STG.E.U16 desc[UR8][R4.64], R0 ;  /* 0x0000000004002986 */ /* 0x0001e2000c101508 */
[----:B------:R-:W-:Y:S01]  /*40d60*/  ISETP.GE.AND P2, PT, R11, UR4, PT ;  /* 0x000000040b007c0c */ /* 0x000fe2000bf46270 */
[----:B------:R-:W-:-:S02]  /*40d70*/  ULDC UR4, c[0x0][0x248] ;  /* 0x0000920000047ab9 */ /* 0x000fc40000000800 */
[----:B------:R1:W-:Y:S04]  /*40d80*/  @P4 STG.E.U16 desc[UR8][R6.64], R12 ;  /* 0x0000000c06004986 */ /* 0x0003e8000c101508 */
[----:B------:R3:W-:Y:S01]  /*40d90*/  @P6 STG.E.U16 desc[UR8][R8.64], R13 ;  /* 0x0000000d08006986 */ /* 0x0007e2000c101508 */
[----:B------:R-:W-:Y:S01]  /*40da0*/  ISETP.LT.AND P6, PT, R29, UR10, !P5 ;  /* 0x0000000a1d007c0c */ /* 0x000fe2000efc1270 */
[----:B0-----:R-:W-:Y:S01]  /*40db0*/  VIADD R4, R28, 0xe7 ;  /* 0x000000e71c047836 */ /* 0x001fe20000000000 */
[----:B------:R-:W-:Y:S01]  /*40dc0*/  ISETP.LT.AND P5, PT, R19, UR12, !P5 ;  /* 0x0000000c13007c0c */ /* 0x000fe2000efa1270 */
[----:B------:R-:W-:Y:S01]  /*40dd0*/  VIADD R11, R10, UR4 ;  /* 0x000000040a0b7c36 */ /* 0x000fe20008000000 */
[----:B------:R-:W-:Y:S01]  /*40de0*/  ULDC UR4, c[0x0][0x22c] ;  /* 0x00008b0000047ab9 */ /* 0x000fe20000000800 */
[----:B-1----:R-:W-:Y:S01]  /*40df0*/  VIADD R12, R28, 0xe8 ;  /* 0x000000e81c0c7836 */ /* 0x002fe20000000000 */
[----:B------:R-:W-:Y:S01]  /*40e00*/  ISETP.GE.AND P4, PT, R4, UR6, PT ;  /* 0x0000000604007c0c */ /* 0x000fe2000bf86270 */
[----:B------:R-:W-:Y:S01]  /*40e10*/  IMAD.WIDE R4, R10, 0x2, R2 ;  /* 0x000000020a047825 */ /* 0x000fe200078e0202 */
[----:B---3--:R-:W-:Y:S01]  /*40e20*/  PRMT R13, R13, 0x7632, R13 ;  /* 0x000076320d0d7816 */ /* 0x008fe2000000000d */
[----:B------:R-:W-:-:S02]  /*40e30*/  ULDC UR12, c[0x0][0x228] ;  /* 0x00008a00000c7ab9 */ /* 0x000fc40000000800 */
[C---:B------:R-:W-:Y:S01]  /*40e40*/  IMAD.WIDE R6, R11.reuse, 0x2, R24 ;  /* 0x000000020b067825 */ /* 0x040fe200078e0218 */
[----:B--2---:R-:W-:Y:S01]  /*40e50*/  PRMT R10, R18, 0x7632, R10 ;  /* 0x00007632120a7816 */ /* 0x004fe2000000000a */
[----:B------:R-:W-:Y:S01]  /*40e60*/  ULDC UR6, c[0x0][0x248] ;  /* 0x0000920000067ab9 */ /* 0x000fe20000000800 */
[----:B------:R-:W-:Y:S01]  /*40e70*/  ULDC UR10, c[0x0][0x22c] ;  /* 0x00008b00000a7ab9 */ /* 0x000fe20000000800 */
[----:B------:R-:W-:Y:S01]  /*40e80*/  IMAD.WIDE R8, R11, 0x2, R2 ;  /* 0x000000020b087825 */ /* 0x000fe200078e0202 */
[----:B------:R-:W-:Y:S01]  /*40e90*/  @P3 STG.E.U16 desc[UR8][R4.64], R13 ;  /* 0x0000000d04003986 */ /* 0x000fe2000c101508 */
[----:B------:R-:W-:Y:S01]  /*40ea0*/  ISETP.GE.AND P3, PT, R12, UR4, PT ;  /* 0x000000040c007c0c */ /* 0x000fe2000bf66270 */
[----:B------:R-:W-:Y:S02]  /*40eb0*/  ULDC UR4, c[0x0][0x248] ;  /* 0x0000920000047ab9 */ /* 0x000fe40000000800 */
[----:B------:R-:W-:Y:S01]  /*40ec0*/  @P6 STG.E.U16 desc[UR8][R6.64], R18 ;  /* 0x0000001206006986 */ /* 0x000fe2000c101508 */
[----:B------:R-:W-:Y:S01]  /*40ed0*/  ISETP.LT.AND P6, PT, R29, UR16, !P2 ;  /* 0x000000101d007c0c */ /* 0x000fe2000d7c1270 */
[----:B------:R-:W-:-:S02]  /*40ee0*/  ULDC UR16, c[0x0][0x228] ;  /* 0x00008a0000107ab9 */ /* 0x000fc40000000800 */
[----:B------:R0:W-:Y:S01]  /*40ef0*/  @P5 STG.E.U16 desc[UR8][R8.64], R10 ;  /* 0x0000000a08005986 */ /* 0x0001e2000c101508 */
[----:B------:R-:W-:Y:S01]  /*40f00*/  ISETP.LT.AND P5, PT, R29, UR12, !P1 ;  /* 0x0000000c1d007c0c */ /* 0x000fe2000cfa1270 */
[----:B------:R-:W-:Y:S01]  /*40f10*/  ULDC UR12, c[0x0][0x228] ;  /* 0x00008a00000c7ab9 */ /* 0x000fe20000000800 */
[----:B------:R-:W-:Y:S02]  /*40f20*/  ISETP.LT.AND P1, PT, R19, UR14, !P1 ;  /* 0x0000000e13007c0c */ /* 0x000fe4000cf21270 */
[----:B------:R-:W-:Y:S01]  /*40f30*/  PRMT R20, R17, 0x7632, R20 ;  /* 0x0000763211147816 */ /* 0x000fe20000000014 */
[----:B0-----:R-:W-:Y:S01]  /*40f40*/  VIADD R8, R11, UR4 ;  /* 0x000000040b087c36 */ /* 0x001fe20008000000 */
[----:B------:R-:W-:Y:S01]  /*40f50*/  ISETP.LT.AND P2, PT, R19, UR18, !P2 ;  /* 0x0000001213007c0c */ /* 0x000fe2000d741270 */
[----:B------:R-:W-:Y:S01]  /*40f60*/  VIADD R4, R28, 0xe9 ;  /* 0x000000e91c047836 */ /* 0x000fe20000000000 */
[----:B------:R-:W-:Y:S01]  /*40f70*/  ULDC UR4, c[0x0][0x248] ;  /* 0x0000920000047ab9 */ /* 0x000fe20000000800 */
[C---:B------:R-:W-:Y:S01]  /*40f80*/  VIADD R5, R8.reuse, UR6 ;  /* 0x0000000608057c36 */ /* 0x040fe20008000000 */
[----:B------:R-:W-:Y:S01]  /*40f90*/  ULDC UR14, c[0x0][0x228] ;  /* 0x00008a00000e7ab9 */ /* 0x000fe20000000800 */
[----:B------:R-:W-:Y:S01]  /*40fa0*/  IMAD.WIDE R6, R8, 0x2, R24 ;  /* 0x0000000208067825 */ /* 0x000fe200078e0218 */
[----:B------:R-:W-:Y:S01]  /*40fb0*/  ULDC UR6, c[0x0][0x22c] ;  /* 0x00008b0000067ab9 */ /* 0x000fe20000000800 */
[----:B------:R-:W-:-:S02]  /*40fc0*/  ULDC UR18, c[0x0][0x228] ;  /* 0x00008a0000127ab9 */ /* 0x000fc40000000800 */
[----:B------:R-:W-:Y:S01]  /*40fd0*/  IMAD.WIDE R8, R8, 0x2, R2 ;  /* 0x0000000208087825 */ /* 0x000fe200078e0202 */
[----:B------:R-:W-:Y:S03]  /*40fe0*/  @P5 STG.E.U16 desc[UR8][R6.64], R14 ;  /* 0x0000000e06005986 */ /* 0x000fe6000c101508 */
[C---:B------:R-:W-:Y:S01]  /*40ff0*/  IMAD.WIDE R10, R5.reuse, 0x2, R24 ;  /* 0x00000002050a7825 */ /* 0x040fe200078e0218 */
[----:B------:R-:W-:Y:S04]  /*41000*/  @P1 STG.E.U16 desc[UR8][R8.64], R21 ;  /* 0x0000001508001986 */ /* 0x000fe8000c101508 */
[----:B------:R0:W-:Y:S01]  /*41010*/  @P6 STG.E.U16 desc[UR8][R10.64], R17 ;  /* 0x000000110a006986 */ /* 0x0001e2000c101508 */
[----:B------:R-:W-:-:S05]  /*41020*/  IMAD.WIDE R12, R5, 0x2, R2 ;  /* 0x00000002050c7825 */ /* 0x000fca00078e0202 */
[----:B------:R1:W-:Y:S04]  /*41030*/  @P2 STG.E.U16 desc[UR8][R12.64], R20 ;  /* 0x000000140c002986 */ /* 0x0003e8000c101508 */
[----:B0-----:R-:W2:Y:S04]  /*41040*/  LDL.LU R17, [R1+0x350] ;  /* 0x0003500001117983 */ /* 0x001ea80000300800 */
[----:B------:R-:W3:Y:S04]  /*41050*/  LDL.LU R18, [R1+0x374] ;  /* 0x0003740001127983 */ /* 0x000ee80000300800 */
[----:B------:R-:W4:Y:S04]  /*41060*/  LDL.LU R0, [R1+0x354] ;  /* 0x0003540001007983 */ /* 0x000f280000300800 */
[----:B------:R-:W4:Y:S04]  /*41070*/  LDL.LU R21, [R1+0x378] ;  /* 0x0003780001157983 */ /* 0x000f280000300800 */
[----:B------:R-:W4:Y:S04]  /*41080*/  LDL.LU R23, [R1+0x358] ;  /* 0x0003580001177983 */ /* 0x000f280000300800 */
[----:B------:R-:W4:Y:S04]  /*41090*/  LDL.LU R26, [R1+0x37c] ;  /* 0x00037c00011a7983 */ /* 0x000f280000300800 */
[----:B------:R-:W4:Y:S04]  /*410a0*/  LDL.LU R27, [R1+0x35c] ;  /* 0x00035c00011b7983 */ /* 0x000f280000300800 */
[----:B-1----:R-:W3:Y:S01]  /*410b0*/  LDL.LU R13, [R1+0x370] ;  /* 0x00037000010d7983 */ /* 0x002ee20000300800 */
[----:B------:R-:W-:Y:S01]  /*410c0*/  ISETP.GE.AND P5, PT, R4, UR10, PT ;  /* 0x0000000a04007c0c */ /* 0x000fe2000bfa6270 */
[----:B------:R-:W-:-:S02]  /*410d0*/  ULDC UR10, c[0x0][0x228] ;  /* 0x00008a00000a7ab9 */ /* 0x000fc40000000800 */
[----:B------:R-:W-:Y:S01]  /*410e0*/  ISETP.LT.AND P2, PT, R29, UR10, !P4 ;  /* 0x0000000a1d007c0c */ /* 0x000fe2000e741270 */
[----:B------:R-:W-:Y:S01]  /*410f0*/  VIADD R4, R28, 0xea ;  /* 0x000000ea1c047836 */ /* 0x000fe20000000000 */
[----:B------:R-:W-:Y:S01]  /*41100*/  ISETP.LT.AND P4, PT, R19, UR12, !P4 ;  /* 0x0000000c13007c0c */ /* 0x000fe2000e781270 */
[----:B------:R-:W-:Y:S01]  /*41110*/  VIADD R6, R5, UR4 ;  /* 0x0000000405067c36 */ /* 0x000fe20008000000 */
[----:B------:R-:W-:Y:S01]  /*41120*/  ISETP.LT.AND P6, PT, R29, UR14, !P3 ;  /* 0x0000000e1d007c0c */ /* 0x000fe2000dfc1270 */
[----:B------:R-:W-:Y:S01]  /*41130*/  ULDC UR4, c[0x0][0x248] ;  /* 0x0000920000047ab9 */ /* 0x000fe20000000800 */
[----:B------:R-:W-:Y:S01]  /*41140*/  ISETP.GE.AND P1, PT, R4, UR6, PT ;  /* 0x0000000604007c0c */ /* 0x000fe2000bf26270 */
[C---:B------:R-:W-:Y:S01]  /*41150*/  VIADD R10, R6.reuse, UR4 ;  /* 0x00000004060a7c36 */ /* 0x040fe20008000000 */
[----:B------:R-:W-:Y:S01]  /*41160*/  PRMT R12, R15, 0x7632, R12 ;  /* 0x000076320f0c7816 */ /* 0x000fe2000000000c */
[----:B------:R-:W-:Y:S01]  /*41170*/  IMAD.WIDE R4, R6, 0x2, R24 ;  /* 0x0000000206047825 */ /* 0x000fe200078e0218 */
[----:B------:R-:W-:Y:S01]  /*41180*/  ULDC UR4, c[0x0][0x22c] ;  /* 0x00008b0000047ab9 */ /* 0x000fe20000000800 */
[----:B------:R-:W-:Y:S01]  /*41190*/  ULDC UR6, c[0x0][0x228] ;  /* 0x00008a0000067ab9 */ /* 0x000fe20000000800 */
[----:B------:R-:W-:Y:S01]  /*411a0*/  ULDC UR10, c[0x0][0x228] ;  /* 0x00008a00000a7ab9 */ /* 0x000fe20000000800 */
[----:B------:R-:W-:Y:S01]  /*411b0*/  VIADD R11, R28, 0xeb ;  /* 0x000000eb1c0b7836 */ /* 0x000fe20000000000 */
[----:B------:R-:W-:Y:S01]  /*411c0*/  ULDC UR12, c[0x0][0x228] ;  /* 0x00008a00000c7ab9 */ /* 0x000fe20000000800 */
[----:B------:R-:W-:Y:S01]  /*411d0*/  IMAD.WIDE R6, R6, 0x2, R2 ;  /* 0x0000000206067825 */ /* 0x000fe200078e0202 */
[----:B------:R0:W-:Y:S01]  /*411e0*/  @P2 STG.E.U16 desc[UR8][R4.64], R15 ;  /* 0x0000000f04002986 */ /* 0x0001e2000c101508 */
[----:B------:R-:W-:-:S02]  /*411f0*/  ULDC UR14, c[0x0][0x228] ;  /* 0x00008a00000e7ab9 */ /* 0x000fc40000000800 */
[----:B------:R-:W-:Y:S01]  /*41200*/  IMAD.WIDE R8, R10, 0x2, R24 ;  /* 0x000000020a087825 */ /* 0x000fe200078e0218 */
[----:B------:R-:W-:Y:S01]  /*41210*/  ISETP.GE.AND P2, PT, R11, UR4, PT ;  /* 0x000000040b007c0c */ /* 0x000fe2000bf46270 */
[----:B------:R1:W-:Y:S01]  /*41220*/  @P4 STG.E.U16 desc[UR8][R6.64], R12 ;  /* 0x0000000c06004986 */ /* 0x0003e2000c101508 */
[----:B------:R-:W-:Y:S01]  /*41230*/  ISETP.LT.AND P3, PT, R19, UR6, !P3 ;  /* 0x0000000613007c0c */ /* 0x000fe2000df61270 */
[----:B------:R-:W-:Y:S01]  /*41240*/  VIADD R11, R28, 0xec ;  /* 0x000000ec1c0b7836 */ /* 0x000fe20000000000 */
[----:B------:R-:W-:Y:S01]  /*41250*/  ULDC UR6, c[0x0][0x22c] ;  /* 0x00008b0000067ab9 */ /* 0x000fe20000000800 */
[----:B------:R-:W-:-:S03]  /*41260*/  ULDC UR4, c[0x0][0x248] ;  /* 0x0000920000047ab9 */ /* 0x000fc60000000800 */
[----:B------:R-:W-:Y:S01]  /*41270*/  ISETP.GE.AND P4, PT, R11, UR6, PT ;  /* 0x000000060b007c0c */ /* 0x000fe2000bf86270 */
[C---:B------:R-:W-:Y:S01]  /*41280*/  VIADD R11, R10.reuse, UR4 ;  /* 0x000000040a0b7c36 */ /* 0x040fe20008000000 */
[----:B------:R-:W-:Y:S01]  /*41290*/  ULDC UR4, c[0x0][0x22c] ;  /* 0x00008b0000047ab9 */ /* 0x000fe20000000800 */
[----:B0-----:R-:W-:Y:S01]  /*412a0*/  IMAD.WIDE R4, R10, 0x2, R2 ;  /* 0x000000020a047825 */ /* 0x001fe200078e0202 */
[----:B------:R-:W-:-:S03]  /*412b0*/  ULDC UR6, c[0x0][0x248] ;  /* 0x0000920000067ab9 */ /* 0x000fc60000000800 */
[----:B-1----:R-:W-:Y:S01]  /*412c0*/  IMAD.WIDE R6, R11, 0x2, R24 ;  /* 0x000000020b067825 */ /* 0x002fe200078e0218 */
[----:B--2---:R-:W-:Y:S01]  /*412d0*/  PRMT R10, R17, 0x7632, R10 ;  /* 0x00007632110a7816 */ /* 0x004fe2000000000a */
[----:B---3--:R0:W-:Y:S01]  /*412e0*/  @P6 STG.E.U16 desc[UR8][R8.64], R13 ;  /* 0x0000000d08006986 */ /* 0x0081e2000c101508 */
[----:B------:R-:W-:Y:S01]  /*412f0*/  ISETP.LT.AND P6, PT, R29, UR10, !P5 ;  /* 0x0000000a1d007c0c */ /* 0x000fe2000efc1270 */
[----:B------:R-:W-:Y:S01]  /*41300*/  ULDC UR10, c[0x0][0x22c] ;  /* 0x00008b00000a7ab9 */ /* 0x000fe20000000800 */
[----:B------:R-:W-:Y:S01]  /*41310*/  ISETP.LT.AND P5, PT, R19, UR12, !P5 ;  /* 0x0000000c13007c0c */ /* 0x000fe2000efa1270 */
[----:B------:R-:W-:Y:S01]  /*41320*/  ULDC UR12, c[0x0][0x228] ;  /* 0x00008a00000c7ab9 */ /* 0x000fe20000000800 */
[----:B------:R-:W-:Y:S01]  /*41330*/  PRMT R12, R13, 0x7632, R12 ;  /* 0x000076320d0c7816 */ /* 0x000fe2000000000c */
[----:B0-----:R-:W-:Y:S02]  /*41340*/  VIADD R13, R28, 0xed ;  /* 0x000000ed1c0d7836 */ /* 0x001fe40000000000 */
[----:B------:R-:W-:-:S02]  /*41350*/  IMAD.WIDE R8, R11, 0x2, R2 ;  /* 0x000000020b087825 */ /* 0x000fc400078e0202 */
[----:B------:R0:W-:Y:S01]  /*41360*/  @P3 STG.E.U16 desc[UR8][R4.64], R12 ;  /* 0x0000000c04003986 */ /* 0x0001e2000c101508 */
[----:B------:R-:W-:Y:S01]  /*41370*/  ISETP.GE.AND P3, PT, R13, UR4, PT ;  /* 0x000000040d007c0c */ /* 0x000fe2000bf66270 */
[----:B------:R-:W-:Y:S02]  /*41380*/  ULDC UR4, c[0x0][0x248] ;  /* 0x0000920000047ab9 */ /* 0x000fe40000000800 */
[----:B------:R1:W-:Y:S01]  /*41390*/  @P6 STG.E.U16 desc[UR8][R6.64], R17 ;  /* 0x0000001106006986 */ /* 0x0003e2000c101508 */
[----:B------:R-:W-:-:S03]  /*413a0*/  ISETP.LT.AND P6, PT, R29, UR16, !P2 ;  /* 0x000000101d007c0c */ /* 0x000fc6000d7c1270 */
[----:B------:R2:W-:Y:S01]  /*413b0*/  @P5 STG.E.U16 desc[UR8][R8.64], R10 ;  /* 0x0000000a08005986 */ /* 0x0005e2000c101508 */
[----:B------:R-:W-:Y:S01]  /*413c0*/  ISETP.LT.AND P5, PT, R29, UR12, !P1 ;  /* 0x0000000c1d007c0c */ /* 0x000fe2000cfa1270 */
[----:B------:R-:W-:Y:S01]  /*413d0*/  ULDC UR12, c[0x0][0x228] ;  /* 0x00008a00000c7ab9 */ /* 0x000fe20000000800 */
[C---:B------:R-:W-:Y:S01]  /*413e0*/  ISETP.LT.AND P1, PT, R19.reuse, UR14, !P1 ;  /* 0x0000000e13007c0c */ /* 0x040fe2000cf21270 */
[----:B0-----:R-:W-:Y:S01]  /*413f0*/  VIADD R12, R28, 0xee ;  /* 0x000000ee1c0c7836 */ /* 0x001fe20000000000 */
[----:B------:R-:W-:Y:S01]  /*41400*/  ISETP.LT.AND P2, PT, R19, UR18, !P2 ;  /* 0x0000001213007c0c */ /* 0x000fe2000d741270 */
[----:B------:R-:W-:Y:S01]  /*41410*/  ULDC UR14, c[0x0][0x228] ;  /* 0x00008a00000e7ab9 */ /* 0x000fe20000000800 */
[----:B-1----:R-:W-:Y:S01]  /*41420*/  VIADD R7, R11, UR4 ;  /* 0x000000040b077c36 */ /* 0x002fe20008000000 */
[----:B------:R-:W-:Y:S01]  /*41430*/  PRMT R14, R18, 0x7632, R14 ;  /* 0x00007632120e7816 */ /* 0x000fe2000000000e */
[----:B------:R-:W3:Y:S01]  /*41440*/  LDL.LU R17, [R1+0x12cc] ;  /* 0x0012cc0001117983 */ /* 0x000ee20000300800 */
[----:B----4-:R-:W-:Y:S01]  /*41450*/  PRMT R15, R0, 0x7632, R15 ;  /* 0x00007632000f7816 */ /* 0x010fe2000000000f */
[C---:B------:R-:W-:Y:S01]  /*41460*/  VIADD R13, R7.reuse, UR6 ;  /* 0x00000006070d7c36 */ /* 0x040fe20008000000 */
[----:B------:R-:W-:Y:S01]  /*41470*/  ULDC UR4, c[0x0][0x248] ;  /* 0x0000920000047ab9 */ /* 0x000fe20000000800 */
[----:B------:R-:W-:Y:S01]  /*41480*/  IMAD.WIDE R4, R7, 0x2, R24 ;  /* 0x0000000207047825 */ /* 0x000fe200078e0218 */
[----:B------:R-:W-:-:S03]  /*41490*/  ULDC UR6, c[0x0][0x22c] ;  /* 0x00008b0000067ab9 */ /* 0x000fc60000000800 */
[----:B------:R-:W-:Y:S01]  /*414a0*/  IMAD.WIDE R6, R7, 0x2, R2 ;  /* 0x0000000207067825 */ /* 0x000fe200078e0202 */
[----:B------:R0:W-:Y:S03]  /*414b0*/  @P5 STG.E.U16 desc[UR8][R4.64], R18 ;  /* 0x0000001204005986 */ /* 0x0001e6000c101508 */
[----:B--2---:R-:W-:Y:S01]  /*414c0*/  IMAD.WIDE R8, R13, 0x2, R24 ;  /* 0x000000020d087825 */ /* 0x004fe200078e0218 */
[----:B------:R-:W-:-:S03]  /*414d0*/  ISETP.GE.AND P5, PT, R12, UR10, PT ;  /* 0x0000000a0c007c0c */ /* 0x000fc6000bfa6270 */
[----:B------:R-:W-:Y:S01]  /*414e0*/  IMAD.WIDE R10, R13, 0x2, R2 ;  /* 0x000000020d0a7825 */ /* 0x000fe200078e0202 */
[----:B------:R-:W-:Y:S01]  /*414f0*/  @P1 STG.E.U16 desc[UR8][R6.64], R14 ;  /* 0x0000000e06001986 */ /* 0x000fe2000c101508 */
[----:B------:R-:W-:-:S03]  /*41500*/  ULDC UR10, c[0x0][0x228] ;  /* 0x00008a00000a7ab9 */ /* 0x000fc60000000800 */
[----:B------:R1:W-:Y:S01]  /*41510*/  @P6 STG.E.U16 desc[UR8][R8.64], R0 ;  /* 0x0000000008006986 */ /* 0x0003e2000c101508 */
[----:B------:R-:W-:Y:S01]  /*41520*/  VIADD R13, R13, UR4 ;  /* 0x000000040d0d7c36 */ /* 0x000fe20008000000 */
[C---:B------:R-:W-:Y:S01]  /*41530*/  ISETP.LT.AND P6, PT, R29.reuse, UR14, !P3 ;  /* 0x0000000e1d007c0c */ /* 0x040fe2000dfc1270 */
[----:B------:R-:W-:Y:S01]  /*41540*/  ULDC UR4, c[0x0][0x248] ;  /* 0x0000920000047ab9 */ /* 0x000fe20000000800 */
[----:B------:R2:W-:Y:S01]  /*41550*/  @P2 STG.E.U16 desc[UR8][R10.64], R15 ;  /* 0x0000000f0a002986 */ /* 0x0005e2000c101508 */
[----:B------:R-:W-:-:S03]  /*41560*/  ISETP.LT.AND P2, PT, R29, UR10, !P4 ;  /* 0x0000000a1d007c0c */ /* 0x000fc6000e741270 */
[----:B0-----:R-:W4:Y:S01]  /*41570*/  LDL.LU R18, [R1+0x12c8] ;  /* 0x0012c80001127983 */ /* 0x001f220000300800 */
[----:B------:R-:W-:Y:S01]  /*41580*/  ISETP.LT.AND P4, PT, R19, UR12, !P4 ;  /* 0x0000000c13007c0c */ /* 0x000fe2000e781270 */
[----:B------:R-:W-:Y:S01]  /*41590*/  VIADD R12, R28, 0xef ;  /* 0x000000ef1c0c7836 */ /* 0x000fe20000000000 */
[----:B------:R-:W-:Y:S01]  /*415a0*/  PRMT R5, R21, 0x7632, R5 ;  /* 0x0000763215057816 */ /* 0x000fe20000000005 */
[----:B-1----:R-:W3:Y:S01]  /*415b0*/  LDL.LU R0, [R1+0x12c4] ;  /* 0x0012c40001007983 */ /* 0x002ee20000300800 */
[C---:B------:R-:W-:Y:S01]  /*415c0*/  VIADD R4, R13.reuse, UR4 ;  /* 0x000000040d047c36 */ /* 0x040fe20008000000 */
[----:B------:R-:W-:Y:S01]  /*415d0*/  ULDC UR10, c[0x0][0x228] ;  /* 0x00008a00000a7ab9 */ /* 0x000fe20000000800 */
[C---:B------:R-:W-:Y:S01]  /*415e0*/  IMAD.WIDE R6, R13.reuse, 0x2, R24 ;  /* 0x000000020d067825 */ /* 0x040fe200078e0218 */
[----:B------:R-:W-:Y:S01]  /*415f0*/  ISETP.GE.AND P1, PT, R12, UR6, PT ;  /* 0x000000060c007c0c */ /* 0x000fe2000bf26270 */
[----:B------:R-:W-:Y:S01]  /*41600*/  ULDC UR6, c[0x0][0x228] ;  /* 0x00008a0000067ab9 */ /* 0x000fe20000000800 */
[----:B------:R-:W-:Y:S01]  /*41610*/  ULDC UR4, c[0x0][0x22c] ;  /* 0x00008b0000047ab9 */ /* 0x000fe20000000800 */
[----:B------:R-:W-:Y:S01]  /*41620*/  IMAD.WIDE R8, R13, 0x2, R2 ;  /* 0x000000020d087825 */ /* 0x000fe200078e0202 */
[----:B------:R0:W-:Y:S01]  /*41630*/  @P2 STG.E.U16 desc[UR8][R6.64], R21 ;  /* 0x0000001506002986 */ /* 0x0001e2000c101508 */
[----:B------:R-:W-:Y:S01]  /*41640*/  ULDC UR12, c[0x0][0x228] ;  /* 0x00008a00000c7ab9 */ /* 0x000fe20000000800 */
[----:B------:R-:W-:Y:S01]  /*41650*/  PRMT R14, R23, 0x7632, R14 ;  /* 0x00007632170e7816 */ /* 0x000fe2000000000e */
[----:B--2---:R-:W-:Y:S01]  /*41660*/  IMAD.WIDE R10, R4, 0x2, R24 ;  /* 0x00000002040a7825 */ /* 0x004fe200078e0218 */
[----:B------:R1:W-:Y:S01]  /*41670*/  @P4 STG.E.U16 desc[UR8][R8.64], R5 ;  /* 0x0000000508004986 */ /* 0x0003e2000c101508 */
[----:B------:R-:W-:Y:S01]  /*41680*/  PRMT R20, R26, 0x7632, R20 ;  /* 0x000076321a147816 */ /* 0x000fe20000000014 */
[----:B------:R-:W-:Y:S01]  /*41690*/  ULDC UR14, c[0x0][0x228] ;  /* 0x00008a00000e7ab9 */ /* 0x000fe20000000800 */
[C---:B------:R-:W-:Y:S01]  /*416a0*/  VIADD R12, R28.reuse, 0xf0 ;  /* 0x000000f01c0c7836 */ /* 0x040fe20000000000 */
[----:B------:R2:W-:Y:S01]  /*416b0*/  @P6 STG.E.U16 desc[UR8][R10.64], R23 ;  /* 0x000000170a006986 */ /* 0x0005e2000c101508 */
[----:B------:R-:W-:Y:S01]  /*416c0*/  ISETP.LT.AND P4, PT, R19, UR6, !P3 ;  /* 0x0000000613007c0c */ /* 0x000fe2000df81270 */
[----:B------:R-:W-:Y:S01]  /*416d0*/  ULDC UR6, c[0x0][0x22c] ;  /* 0x00008b0000067ab9 */ /* 0x000fe20000000800 */
[----:B------:R-:W-:Y:S01]  /*416e0*/  ISETP.LT.AND P6, PT, R29, UR10, !P5 ;  /* 0x0000000a1d007c0c */ /* 0x000fe2000efc1270 */
[----:B0-----:R-:W-:Y:S01]  /*416f0*/  VIADD R21, R28, 0xf2 ;  /* 0x000000f21c157836 */ /* 0x001fe20000000000 */
[----:B------:R-:W-:Y:S01]  /*41700*/  ISETP.GE.AND P2, PT, R12, UR4, PT ;  /* 0x000000040c007c0c */ /* 0x000fe2000bf46270 */
[----:B------:R-:W-:Y:S01]  /*41710*/  ULDC UR4, c[0x0][0x248] ;  /* 0x0000920000047ab9 */ /* 0x000fe20000000800 */
[----:B------:R-:W-:Y:S01]  /*41720*/  ISETP.LT.AND P5, PT, R19, UR12, !P5 ;  /* 0x0000000c13007c0c */ /* 0x000fe2000efa1270 */
[C---:B------:R-:W-:Y:S01]  /*41730*/  VIADD R15, R4.reuse, UR4 ;  /* 0x00000004040f7c36 */ /* 0x040fe20008000000 */
[----:B------:R-:W-:Y:S01]  /*41740*/  ULDC UR10, c[0x0][0x228] ;  /* 0x00008a00000a7ab9 */ /* 0x000fe20000000800 */
[----:B-1----:R-:W-:Y:S01]  /*41750*/  IMAD.WIDE R8, R4, 0x2, R2 ;  /* 0x0000000204087825 */ /* 0x002fe200078e0202 */
[----:B------:R-:W-:Y:S01]  /*41760*/  ULDC UR12, c[0x0][0x228] ;  /* 0x00008a00000c7ab9 */ /* 0x000fe20000000800 */
[----:B------:R-:W-:-:S02]  /*41770*/  ULDC UR4, c[0x0][0x22c] ;  /* 0x00008b0000047ab9 */ /* 0x000fc40000000800 */
[C---:B--2---:R-:W-:Y:S01]  /*41780*/  IMAD.WIDE R10, R15.reuse, 0x2, R24 ;  /* 0x000000020f0a7825 */ /* 0x044fe200078e0218 */
[----:B------:R-:W-:Y:S03]  /*41790*/  @P4 STG.E.U16 desc[UR8][R8.64], R14 ;  /* 0x0000000e08004986 */ /* 0x000fe6000c101508 */
[----:B------:R-:W-:Y:S01]  /*417a0*/  IMAD.WIDE R12, R15, 0x2, R2 ;  /* 0x000000020f0c7825 */ /* 0x000fe200078e0202 */
[----:B------:R0:W-:Y:S01]  /*417b0*/  @P6 STG.E.U16 desc[UR8][R10.64], R26 ;  /* 0x0000001a0a006986 */ /* 0x0001e2000c101508 */
[----:B------:R-:W-:Y:S01]  /*417c0*/  ISETP.LT.AND P4, PT, R19, UR12, !P1 ;  /* 0x0000000c13007c0c */ /* 0x000fe2000cf81270 */
[----:B------:R-:W-:Y:S02]  /*417d0*/  ULDC UR12, c[0x0][0x228] ;  /* 0x00008a00000c7ab9 */ /* 0x000fe40000000800 */
[----:B------:R1:W-:Y:S01]  /*417e0*/  @P5 STG.E.U16 desc[UR8][R12.64], R20 ;  /* 0x000000140c005986 */ /* 0x0003e2000c101508 */
[----:B------:R-:W-:Y:S01]  /*417f0*/  ISETP.LT.AND P5, PT, R29, UR10, !P1 ;  /* 0x0000000a1d007c0c */ /* 0x000fe2000cfa1270 */
[----:B------:R-:W-:Y:S01]  /*41800*/  VIADD R5, R28, 0xf1 ;  /* 0x000000f11c057836 */ /* 0x000fe20000000000 */
[----:B------:R-:W-:Y:S01]  /*41810*/  ISETP.GE.AND P1, PT, R21, UR6, PT ;  /* 0x0000000615007c0c */ /* 0x000fe2000bf26270 */
[----:B------:R-:W-:Y:S01]  /*41820*/  ULDC UR6, c[0x0][0x228] ;  /* 0x00008a0000067ab9 */ /* 0x000fe20000000800 */
[----:B------:R-:W2:Y:S01]  /*41830*/  LDL.LU R21, [R1+0x380] ;  /* 0x0003800001157983 */ /* 0x000ea20000300800 */
[----:B------:R-:W-:Y:S01]  /*41840*/  ISETP.LT.AND P6, PT, R29, UR14, !P2 ;  /* 0x0000000e1d007c0c */ /* 0x000fe2000d7c1270 */
[----:B------:R-:W-:Y:S01]  /*41850*/  ULDC UR10, c[0x0][0x228] ;  /* 0x00008a00000a7ab9 */ /* 0x000fe20000000800 */
[----:B------:R-:W-:Y:S01]  /*41860*/  ISETP.GE.AND P3, PT, R5, UR4, PT ;  /* 0x0000000405007c0c */ /* 0x000fe2000bf66270 */
[----:B------:R-:W-:Y:S01]  /*41870*/  ULDC UR4, c[0x0][0x248] ;  /* 0x0000920000047ab9 */ /* 0x000fe20000000800 */
[----:B0-----:R-:W4:Y:S01]  /*41880*/  LDL.LU R26, [R1+0x388] ;  /* 0x00038800011a7983 */ /* 0x001f220000300800 */
[----:B------:R-:W-:Y:S01]  /*41890*/  VIADD R23, R15, UR4 ;  /* 0x000000040f177c36 */ /* 0x000fe20008000000 */
[----:B------:R-:W-:Y:S01]  /*418a0*/  ULDC UR4, c[0x0][0x248] ;  /* 0x0000920000047ab9 */ /* 0x000fe20000000800 */
[----:B-1----:R-:W-:Y:S01]  /*418b0*/  PRMT R20, R27, 0x7632, R20 ;  /* 0x000076321b147816 */ /* 0x002fe20000000014 */
[----:B------:R-:W-:Y:S01]  /*418c0*/  ULDC UR14, c[0x0][0x228] ;  /* 0x00008a00000e7ab9 */ /* 0x000fe20000000800 */
[----:B------:R-:W-:-:S04]  /*418d0*/  IMAD.WIDE R8, R23, 0x2, R24 ;  /* 0x0000000217087825 */ /* 0x000fc800078e0218 */
[C---:B------:R-:W-:Y:S01]  /*418e0*/  VIADD R14, R23.reuse, UR4 ;  /* 0x00000004170e7c36 */ /* 0x040fe20008000000 */
[----:B------:R0:W-:Y:S01]  /*418f0*/  @P5 STG.E.U16 desc[UR8][R8.64], R27 ;  /* 0x0000001b08005986 */ /* 0x0001e2000c101508 */
[----:B------:R-:W-:Y:S01]  /*41900*/  IMAD.WIDE R10, R23, 0x2, R2 ;  /* 0x00000002170a7825 */ /* 0x000fe200078e0202 */
[----:B------:R-:W-:Y:S02]  /*41910*/  ULDC UR4, c[0x0][0x22c] ;  /* 0x00008b0000047ab9 */ /* 0x000fe40000000800 */
[----:B0-----:R-:W4:Y:S04]  /*41920*/  LDL.LU R27, [R1+0x38c] ;  /* 0x00038c00011b7983 */ /* 0x001f280000300800 */
[----:B------:R-:W4:Y:S01]  /*41930*/  LDL.LU R23, [R1+0x384] ;  /* 0x0003840001177983 */ /* 0x000f220000300800 */
[----:B------:R-:W-:-:S02]  /*41940*/  VIADD R15, R28, 0xf3 ;  /* 0x000000f31c0f7836 */ /* 0x000fc40000000000 */
[C---:B------:R-:W-:Y:S01]  /*41950*/  IMAD.WIDE R12, R14.reuse, 0x2, R24 ;  /* 0x000000020e0c7825 */ /* 0x040fe200078e0218 */
[----:B------:R0:W-:Y:S01]  /*41960*/  @P4 STG.E.U16 desc[UR8][R10.64], R20 ;  /* 0x000000140a004986 */ /* 0x0001e2000c101508 */
[----:B------:R-:W-:Y:S01]  /*41970*/  ISETP.LT.AND P2, PT, R19, UR6, !P2 ;  /* 0x0000000613007c0c */ /* 0x000fe2000d741270 */
[----:B------:R-:W-:Y:S01]  /*41980*/  ULDC UR6, c[0x0][0x228] ;  /* 0x00008a0000067ab9 */ /* 0x000fe20000000800 */
[----:B------:R-:W-:Y:S01]  /*41990*/  ISETP.LT.AND P4, PT, R29, UR10, !P3 ;  /* 0x0000000a1d007c0c */ /* 0x000fe2000df81270 */
[----:B------:R-:W-:Y:S01]  /*419a0*/  ULDC UR10, c[0x0][0x228] ;  /* 0x00008a00000a7ab9 */ /* 0x000fe20000000800 */
[----:B------:R-:W-:Y:S01]  /*419b0*/  ISETP.GE.AND P5, PT, R15, UR4, PT ;  /* 0x000000040f007c0c */ /* 0x000fe2000bfa6270 */
[----:B------:R-:W-:Y:S02]  /*419c0*/  ULDC UR4, c[0x0][0x248] ;  /* 0x0000920000047ab9 */ /* 0x000fe40000000800 */
[C---:B------:R-:W-:Y:S01]  /*419d0*/  VIADD R9, R14.reuse, UR4 ;  /* 0x000000040e097c36 */ /* 0x040fe20008000000 */
[----:B------:R-:W-:Y:S01]  /*419e0*/  ULDC UR4, c[0x0][0x248] ;  /* 0x0000920000047ab9 */ /* 0x000fe20000000800 */
[----:B------:R-:W-:-:S04]  /*419f0*/  IMAD.WIDE R14, R14, 0x2, R2 ;  /* 0x000000020e0e7825 */ /* 0x000fc800078e0202 */
[----:B0-----:R-:W-:Y:S02]  /*41a00*/  VIADD R20, R28, 0xf4 ;  /* 0x000000f41c147836 */ /* 0x001fe40000000000 */
[----:B------:R-:W-:Y:S01]  /*41a10*/  IMAD.WIDE R10, R9, 0x2, R24 ;  /* 0x00000002090a7825 */ /* 0x000fe200078e0218 */
[----:B---3--:R-:W0:Y:S04]  /*41a20*/  LDS.128 R4, [R0] ;  /* 0x0000000000047984 */ /* 0x008e280000000c00 */
[----:B--2---:R1:W-:Y:S01]  /*41a30*/  @P6 STG.E.U16 desc[UR8][R12.64], R21 ;  /* 0x000000150c006986 */ /* 0x0043e2000c101508 */
[----:B------:R-:W-:Y:S01]  /*41a40*/  ISETP.LT.AND P6, PT, R19, UR6, !P3 ;  /* 0x0000000613007c0c */ /* 0x000fe2000dfc1270 */
[----:B------:R-:W-:Y:S01]  /*41a50*/  ULDC UR6, c[0x0][0x22c] ;  /* 0x00008b0000067ab9 */ /* 0x000fe20000000800 */
[----:B------:R-:W-:-:S02]  /*41a60*/  PRMT R8, R21, 0x7632, R8 ;  /* 0x0000763215087816 */ /* 0x000fc40000000008 */
[----:B0-----:R-:W-:Y:S02]  /*41a70*/  PRMT R22, R4, 0x7632, R22 ;  /* 0x0000763204167816 */ /* 0x001fe40000000016 */
[----:B------:R-:W-:Y:S01]  /*41a80*/  ISETP.GE.AND P3, PT, R20, UR6, PT ;  /* 0x0000000614007c0c */ /* 0x000fe2000bf66270 */
[----:B------:R0:W-:Y:S01]  /*41a90*/  @P2 STG.E.U16 desc[UR8][R14.64], R8 ;  /* 0x000000080e002986 */ /* 0x0001e2000c101508 */
[----:B------:R-:W-:Y:S01]  /*41aa0*/  ULDC UR6, c[0x0][0x228] ;  /* 0x00008a0000067ab9 */ /* 0x000fe20000000800 */
[----:B-1----:R-:W-:Y:S02]  /*41ab0*/  IMAD.WIDE R12, R9, 0x2, R2 ;  /* 0x00000002090c7825 */ /* 0x002fe400078e0202 */
[----:B------:R-:W-:Y:S01]  /*41ac0*/  @P4 STG.E.U16 desc[UR8][R10.64], R4 ;  /* 0x000000040a004986 */ /* 0x000fe2000c101508 */
[----:B------:R-:W-:Y:S01]  /*41ad0*/  ISETP.LT.AND P4, PT, R29, UR6, !P1 ;  /* 0x000000061d007c0c */ /* 0x000fe2000cf81270 */
[----:B------:R-:W-:Y:S01]  /*41ae0*/  ULDC UR6, c[0x0][0x228] ;  /* 0x00008a0000067ab9 */ /* 0x000fe20000000800 */
[----:B------:R-:W-:Y:S01]  /*41af0*/  VIADD R21, R28, 0xf5 ;  /* 0x000000f51c157836 */ /* 0x000fe20000000000 */
[----:B------:R1:W-:Y:S01]  /*41b00*/  @P6 STG.E.U16 desc[UR8][R12.64], R22 ;  /* 0x000000160c006986 */ /* 0x0003e2000c101508 */
[----:B------:R-:W-:Y:S01]  /*41b10*/  ISETP.LT.AND P1, PT, R19, UR10, !P1 ;  /* 0x0000000a13007c0c */ /* 0x000fe2000cf21270 */
[----:B------:R-:W-:Y:S01]  /*41b20*/  ULDC UR10, c[0x0][0x228] ;  /* 0x00008a00000a7ab9 */ /* 0x000fe20000000800 */
[----:B0-----:R-:W-:Y:S01]  /*41b30*/  VIADD R15, R9, UR4 ;  /* 0x00000004090f7c36 */ /* 0x001fe20008000000 */
[----:B------:R-:W-:Y:S01]  /*41b40*/  ISETP.LT.AND P6, PT, R29, UR12, !P5 ;  /* 0x0000000c1d007c0c */ /* 0x000fe2000efc1270 */
[----:B------:R-:W-:Y:S01]  /*41b50*/  ULDC UR4, c[0x0][0x248] ;  /* 0x0000920000047ab9 */ /* 0x000fe20000000800 */
[----:B------:R-:W-:Y:S01]  /*41b60*/  ISETP.GE.AND P2, PT, R21, UR5, PT ;  /* 0x0000000515007c0c */ /* 0x000fe2000bf46270 */
[----:B------:R-:W-:Y:S01]  /*41b70*/  ULDC UR5, c[0x0][0x248] ;  /* 0x0000920000057ab9 */ /* 0x000fe20000000800 */
[----:B------:R-:W-:Y:S01]  /*41b80*/  ISETP.LT.AND P5, PT, R19, UR14, !P5 ;  /* 0x0000000e13007c0c */ /* 0x000fe2000efa1270 */
[C---:B------:R-:W-:Y:S01]  /*41b90*/  VIADD R20, R15.reuse, UR5 ;  /* 0x000000050f147c36 */ /* 0x040fe20008000000 */
[----:B------:R-:W-:Y:S01]  /*41ba0*/  ULDC UR5, c[0x0][0x228] ;  /* 0x00008a0000057ab9 */ /* 0x000fe20000000800 */
[----:B------:R-:W-:Y:S01]  /*41bb0*/  IMAD.WIDE R8, R15, 0x2, R24 ;  /* 0x000000020f087825 */ /* 0x000fe200078e0218 */
[----:B-1----:R-:W-:-:S02]  /*41bc0*/  PRMT R22, R5, 0x7632, R22 ;  /* 0x0000763205167816 */ /* 0x002fc40000000016 */
[----:B----4-:R-:W-:Y:S01]  /*41bd0*/  PRMT R21, R23, 0x7632, R21 ;  /* 0x0000763217157816 */ /* 0x010fe20000000015 */
[----:B------:R-:W-:Y:S01]  /*41be0*/  IMAD.WIDE R10, R15, 0x2, R2 ;  /* 0x000000020f0a7825 */ /* 0x000fe200078e0202 */
[----:B------:R0:W-:Y:S03]  /*41bf0*/  @P4 STG.E.U16 desc[UR8][R8.64], R23 ;  /* 0x0000001708004986 */ /* 0x0001e6000c101508 */
[----:B------:R-:W-:Y:S01]  /*41c00*/  IMAD.WIDE R12, R20, 0x2, R24 ;  /* 0x00000002140c7825 */ /* 0x000fe200078e0218 */
[----:B------:R-:W-:Y:S03]  /*41c10*/  @P1 STG.E.U16 desc[UR8][R10.64], R21 ;  /* 0x000000150a001986 */ /* 0x000fe6000c101508 */
[----:B------:R-:W-:Y:S02]  /*41c20*/  VIADD R4, R28, 0xf6 ;  /* 0x000000f61c047836 */ /* 0x000fe40000000000 */
[----:B------:R-:W-:Y:S01]  /*41c30*/  IMAD.WIDE R14, R20, 0x2, R2 ;  /* 0x00000002140e7825 */ /* 0x000fe200078e0202 */
[----:B------:R1:W-:Y:S02]  /*41c40*/  @P6 STG.E.U16 desc[UR8][R12.64], R5 ;  /* 0x000000050c006986 */ /* 0x0003e4000c101508 */
[----:B------:R-:W-:Y:S01]  /*41c50*/  ISETP.GE.AND P4, PT, R4, UR7, PT ;  /* 0x0000000704007c0c */ /* 0x000fe2000bf86270 */
[----:B------:R-:W-:Y:S01]  /*41c60*/  ULDC UR7, c[0x0][0x228] ;  /* 0x00008a0000077ab9 */ /* 0x000fe20000000800 */
[----:B------:R2:W-:Y:S01]  /*41c70*/  @P5 STG.E.U16 desc[UR8][R14.64], R22 ;  /* 0x000000160e005986 */ /* 0x0005e2000c101508 */
[----:B------:R-:W-:Y:S01]  /*41c80*/  ISETP.LT.AND P5, PT, R29, UR5, !P3 ;  /* 0x000000051d007c0c */ /* 0x000fe2000dfa1270 */
[----:B0-----:R-:W-:Y:S01]  /*41c90*/  VIADD R9, R20, UR4 ;  /* 0x0000000414097c36 */ /* 0x001fe20008000000 */
[----:B------:R-:W-:Y:S01]  /*41ca0*/  ISETP.LT.AND P3, PT, R19, UR6, !P3 ;  /* 0x0000000613007c0c */ /* 0x000fe2000df61270 */
[----:B------:R-:W-:Y:S01]  /*41cb0*/  ULDC UR4, c[0x0][0x248] ;  /* 0x0000920000047ab9 */ /* 0x000fe20000000800 */
[----:B------:R-:W-:Y:S01]  /*41cc0*/  ISETP.LT.AND P6, PT, R29, UR7, !P2 ;  /* 0x000000071d007c0c */ /* 0x000fe2000d7c1270 */
[----:B------:R-:W-:Y:S01]  /*41cd0*/  ULDC UR5, c[0x0][0x228] ;  /* 0x00008a0000057ab9 */ /* 0x000fe20000000800 */
[----:B------:R-:W-:Y:S01]  /*41ce0*/  ULDC UR6, c[0x0][0x228] ;  /* 0x00008a0000067ab9 */ /* 0x000fe20000000800 */
[----:B-1----:R-:W-:Y:S01]  /*41cf0*/  IMAD.WIDE R4, R9, 0x2, R24 ;  /* 0x0000000209047825 */ /* 0x002fe200078e0218 */
[----:B------:R-:W-:Y:S01]  /*41d00*/  ISETP.LT.AND P2, PT, R19, UR5, !P2 ;  /* 0x0000000513007c0c */ /* 0x000fe2000d741270 */
[----:B------:R-:W-:Y:S01]  /*41d10*/  ULDC UR5, c[0x0][0x228] ;  /* 0x00008a0000057ab9 */ /* 0x000fe20000000800 */
[----:B------:R-:W-:Y:S01]  /*41d20*/  PRMT R13, R26, 0x7632, R13 ;  /* 0x000076321a0d7816 */ /* 0x000fe2000000000d */
[C---:B--2---:R-:W-:Y:S01]  /*41d30*/  VIADD R15, R9.reuse, UR4 ;  /* 0x00000004090f7c36 */ /* 0x044fe20008000000 */
[----:B------:R-:W-:Y:S01]  /*41d40*/  ULDC UR4, c[0x0][0x248] ;  /* 0x0000920000047ab9 */ /* 0x000fe20000000800 */
[----:B------:R-:W-:Y:S01]  /*41d50*/  IMAD.WIDE R8, R9, 0x2, R2 ;  /* 0x0000000209087825 */ /* 0x000fe200078e0202 */
[----:B------:R-:W-:Y:S03]  /*41d60*/  @P5 STG.E.U16 desc[UR8][R4.64], R26 ;  /* 0x0000001a04005986 */ /* 0x000fe6000c101508 */
[----:B------:R-:W-:-:S02]  /*41d70*/  VIADD R14, R28, 0xf8 ;  /* 0x000000f81c0e7836 */ /* 0x000fc40000000000 */
[----:B------:R-:W-:Y:S01]  /*41d80*/  VIADD R12, R28, 0xf7 ;  /* 0x000000f71c0c7836 */ /* 0x000fe20000000000 */
[----:B------:R-:W-:Y:S01]  /*41d90*/  PRMT R20, R27, 0x7632, R20 ;  /* 0x000076321b147816 */ /* 0x000fe20000000014 */
[C---:B------:R-:W-:Y:S01]  /*41da0*/  IMAD.WIDE R10, R15.reuse, 0x2, R24 ;  /* 0x000000020f0a7825 */ /* 0x040fe200078e0218 */
[----:B------:R0:W-:Y:S01]  /*41db0*/  @P3 STG.E.U16 desc[UR8][R8.64], R13 ;  /* 0x0000000d08003986 */ /* 0x0001e2000c101508 */
[----:B------:R-:W-:Y:S01]  /*41dc0*/  ISETP.GE.AND P5, PT, R14, UR11, PT ;  /* 0x0000000b0e007c0c */ /* 0x000fe2000bfa6270 */
[----:B------:R-:W-:Y:S01]  /*41dd0*/  ULDC UR7, c[0x0][0x228] ;  /* 0x00008a0000077ab9 */ /* 0x000fe20000000800 */
[C---:B------:R-:W-:Y:S01]  /*41de0*/  VIADD R21, R15.reuse, UR4 ;  /* 0x000000040f157c36 */ /* 0x040fe20008000000 */
[----:B------:R1:W-:Y:S01]  /*41df0*/  @P6 STG.E.U16 desc[UR8][R10.64], R6 ;  /* 0x000000060a006986 */ /* 0x0003e2000c101508 */
[----:B------:R-:W-:Y:S01]  /*41e00*/  IMAD.WIDE R14, R15, 0x2, R2 ;  /* 0x000000020f0e7825 */ /* 0x000fe200078e0202 */
[----:B------:R-:W-:Y:S01]  /*41e10*/  ISETP.LT.AND P6, PT, R29, UR6, !P4 ;  /* 0x000000061d007c0c */ /* 0x000fe2000e7c1270 */
[----:B------:R-:W-:-:S02]  /*41e20*/  ULDC UR6, c[0x0][0x228] ;  /* 0x00008a0000067ab9 */ /* 0x000fc40000000800 */
[----:B0-----:R-:W-:Y:S01]  /*41e30*/  VIADD R8, R28, 0xfa ;  /* 0x000000fa1c087836 */ /* 0x001fe20000000000 */
[----:B------:R-:W-:Y:S01]  /*41e40*/  ISETP.GE.AND P1, PT, R12, UR13, PT ;  /* 0x0000000d0c007c0c */ /* 0x000fe2000bf26270 */
[----:B------:R-:W-:Y:S01]  /*41e50*/  ULDC UR4, c[0x0][0x248] ;  /* 0x0000920000047ab9 */ /* 0x000fe20000000800 */
[----:B------:R-:W-:Y:S01]  /*41e60*/  ULDC UR11, c[0x0][0x228] ;  /* 0x00008a00000b7ab9 */ /* 0x000fe20000000800 */
[----:B-1----:R-:W-:Y:S02]  /*41e70*/  PRMT R6, R6, 0x7632, R6 ;  /* 0x0000763206067816 */ /* 0x002fe40000000006 */
[----:B------:R-:W-:Y:S01]  /*41e80*/  ISETP.LT.AND P4, PT, R19, UR5, !P4 ;  /* 0x0000000513007c0c */ /* 0x000fe2000e781270 */
[----:B------:R-:W-:Y:S01]  /*41e90*/  VIADD R12, R28, 0xf9 ;  /* 0x000000f91c0c7836 */ /* 0x000fe20000000000 */
[----:B------:R-:W-:Y:S01]  /*41ea0*/  ULDC UR5, c[0x0][0x248] ;  /* 0x0000920000057ab9 */ /* 0x000fe20000000800 */
[----:B------:R0:W-:Y:S01]  /*41eb0*/  @P2 STG.E.U16 desc[UR8][R14.64], R6 ;  /* 0x000000060e002986 */ /* 0x0001e2000c101508 */
[----:B------:R-:W-:-:S03]  /*41ec0*/  ISETP.GE.AND P2, PT, R8, UR15, PT ;  /* 0x0000000f08007c0c */ /* 0x000fc6000bf46270 */
[----:B------:R-:W1:Y:S01]  /*41ed0*/  LDS.128 R8, [R0+0x400] ;  /* 0x0004000000087984 */ /* 0x000e620000000c00 */
[----:B------:R-:W-:Y:S01]  /*41ee0*/  ISETP.GE.AND P3, PT, R12, UR17, PT ;  /* 0x000000110c007c0c */ /* 0x000fe2000bf66270 */
[----:B------:R-:W-:-:S04]  /*41ef0*/  IMAD.WIDE R4, R21, 0x2, R24 ;  /* 0x0000000215047825 */ /* 0x000fc800078e0218 */
[----:B------:R-:W-:Y:S01]  /*41f00*/  IMAD.WIDE R12, R21, 0x2, R2 ;  /* 0x00000002150c7825 */ /* 0x000fe200078e0202 */
[----:B------:R2:W-:Y:S01]  /*41f10*/  @P6 STG.E.U16 desc[UR8][R4.64], R27 ;  /* 0x0000001b04006986 */ /* 0x0005e2000c101508 */
[C---:B------:R-:W-:Y:S01]  /*41f20*/  ISETP.LT.AND P6, PT, R29.reuse, UR10, !P5 ;  /* 0x0000000a1d007c0c */ /* 0x040fe2000efc1270 */
[----:B------:R-:W-:Y:S02]  /*41f30*/  ULDC UR10, c[0x0][0x228] ;  /* 0x00008a00000a7ab9 */ /* 0x000fe40000000800 */
[----:B------:R3:W-:Y:S01]  /*41f40*/  @P4 STG.E.U16 desc[UR8][R12.64], R20 ;  /* 0x000000140c004986 */ /* 0x0007e2000c101508 */
[----:B------:R-:W-:Y:S01]  /*41f50*/  ISETP.LT.AND P4, PT, R29, UR6, !P1 ;  /* 0x000000061d007c0c */ /* 0x000fe2000cf81270 */
[----:B------:R-:W-:Y:S01]  /*41f60*/  VIADD R21, R21, UR4 ;  /* 0x0000000415157c36 */ /* 0x000fe20008000000 */
[C---:B------:R-:W-:Y:S01]  /*41f70*/  ISETP.LT.AND P1, PT, R19.reuse, UR7, !P1 ;  /* 0x0000000713007c0c */ /* 0x040fe2000cf21270 */
[----:B------:R-:W-:Y:S01]  /*41f80*/  ULDC UR6, c[0x0][0x228] ;  /* 0x00008a0000067ab9 */ /* 0x000fe20000000800 */
[----:B------:R-:W-:Y:S01]  /*41f90*/  ISETP.LT.AND P5, PT, R19, UR11, !P5 ;  /* 0x0000000b13007c0c */ /* 0x000fe2000efa1270 */
[----:B------:R-:W-:Y:S01]  /*41fa0*/  VIADD R23, R21, UR5 ;  /* 0x0000000515177c36 */ /* 0x000fe20008000000 */
[----:B0-----:R-:W-:Y:S01]  /*41fb0*/  PRMT R6, R7, 0x7632, R6 ;  /* 0x0000763207067816 */ /* 0x001fe20000000006 */
[C---:B--2---:R-:W-:Y:S01]  /*41fc0*/  IMAD.WIDE R4, R21.reuse, 0x2, R24 ;  /* 0x0000000215047825 */ /* 0x044fe200078e0218 */
[----:B------:R-:W-:Y:S01]  /*41fd0*/  PRMT R22, R16, 0x7632, R22 ;  /* 0x0000763210167816 */ /* 0x000fe20000000016 */
[----:B------:R-:W-:Y:S01]  /*41fe0*/  ULDC UR5, c[0x0][0x228] ;  /* 0x00008a0000057ab9 */ /* 0x000fe20000000800 */
[----:B------:R-:W-:Y:S01]  /*41ff0*/  ULDC UR4, c[0x0][0x248] ;  /* 0x0000920000047ab9 */ /* 0x000fe20000000800 */
[----:B---3--:R-:W-:Y:S01]  /*42000*/  IMAD.WIDE R12, R21, 0x2, R2 ;  /* 0x00000002150c7825 */ /* 0x008fe200078e0202 */
[----:B------:R-:W-:-:S03]  /*42010*/  ULDC UR7, c[0x0][0x228] ;  /* 0x00008a0000077ab9 */ /* 0x000fc60000000800 */
[C---:B------:R-:W-:Y:S01]  /*42020*/  IMAD.WIDE R14, R23.reuse, 0x2, R24 ;  /* 0x00000002170e7825 */ /* 0x040fe200078e0218 */
[----:B------:R0:W-:Y:S03]  /*42030*/  @P4 STG.E.U16 desc[UR8][R4.64], R7 ;  /* 0x0000000704004986 */ /* 0x0001e6000c101508 */
[----:B------:R-:W-:Y:S01]  /*42040*/  IMAD.WIDE R20, R23, 0x2, R2 ;  /* 0x0000000217147825 */ /* 0x000fe200078e0202 */
[----:B------:R-:W-:Y:S04]  /*42050*/  @P1 STG.E.U16 desc[UR8][R12.64], R6 ;  /* 0x000000060c001986 */ /* 0x000fe8000c101508 */
[----:B------:R2:W-:Y:S04]  /*42060*/  @P6 STG.E.U16 desc[UR8][R14.64], R16 ;  /* 0x000000100e006986 */ /* 0x0005e8000c101508 */
[----:B------:R3:W-:Y:S01]  /*42070*/  @P5 STG.E.U16 desc[UR8][R20.64], R22 ;  /* 0x0000001614005986 */ /* 0x0007e2000c101508 */
[----:B------:R-:W-:Y:S01]  /*42080*/  ISETP.LT.AND P5, PT, R29, UR5, !P3 ;  /* 0x000000051d007c0c */ /* 0x000fe2000dfa1270 */
[----:B------:R-:W-:Y:S01]  /*42090*/  VIADD R0, R28, 0xfb ;  /* 0x000000fb1c007836 */ /* 0x000fe20000000000 */
[----:B------:R-:W-:Y:S01]  /*420a0*/  ISETP.LT.AND P3, PT, R19, UR6, !P3 ;  /* 0x0000000613007c0c */ /* 0x000fe2000df61270 */
[----:B0-----:R-:W-:Y:S01]  /*420b0*/  VIADD R7, R23, UR4 ;  /* 0x0000000417077c36 */ /* 0x001fe20008000000 */
[----:B------:R-:W-:Y:S01]  /*420c0*/  ISETP.LT.AND P6, PT, R29, UR7, !P2 ;  /* 0x000000071d007c0c */ /* 0x000fe2000d7c1270 */
[----:B------:R-:W-:Y:S01]  /*420d0*/  ULDC UR4, c[0x0][0x248] ;  /* 0x0000920000047ab9 */ /* 0x000fe20000000800 */
[----:B------:R-:W-:Y:S01]  /*420e0*/  ISETP.GE.AND P4, PT, R0, UR21, PT ;  /* 0x0000001500007c0c */ /* 0x000fe2000bf86270 */
[C---:B--2---:R-:W-:Y:S01]  /*420f0*/  VIADD R15, R7.reuse, UR4 ;  /* 0x00000004070f7c36 */ /* 0x044fe20008000000 */
[----:B-1----:R-:W-:Y:S01]  /*42100*/  PRMT R14, R8, 0x7632, R14 ;  /* 0x00007632080e7816 */ /* 0x002fe2000000000e */
[C---:B------:R-:W-:Y:S01]  /*42110*/  IMAD.WIDE R4, R7.reuse, 0x2, R24 ;  /* 0x0000000207047825 */ /* 0x040fe200078e0218 */
[----:B------:R-:W-:Y:S01]  /*42120*/  ULDC UR5, c[0x0][0x228] ;  /* 0x00008a0000057ab9 */ /* 0x000fe20000000800 */
[----:B------:R-:W-:Y:S01]  /*42130*/  ULDC UR6, c[0x0][0x228] ;  /* 0x00008a0000067ab9 */ /* 0x000fe20000000800 */
[----:B------:R-:W-:Y:S01]  /*42140*/  ULDC UR7, c[0x0][0x228] ;  /* 0x00008a0000077ab9 */ /* 0x000fe20000000800 */
[----:B------:R-:W-:Y:S01]  /*42150*/  VIADD R0, R28, 0xfc ;  /* 0x000000fc1c007836 */ /* 0x000fe20000000000 */
[----:B------:R-:W-:Y:S01]  /*42160*/  ULDC UR4, c[0x0][0x248] ;  /* 0x0000920000047ab9 */ /* 0x000fe20000000800 */
[----:B------:R-:W-:Y:S01]  /*42170*/  IMAD.WIDE R6, R7, 0x2, R2 ;  /* 0x0000000207067825 */ /* 0x000fe200078e0202 */
[----:B------:R-:W-:Y:S01]  /*42180*/  ISETP.LT.AND P2, PT, R19, UR5, !P2 ;  /* 0x0000000513007c0c */ /* 0x000fe2000d741270 */
[----:B------:R0:W-:Y:S02]  /*42190*/  @P5 STG.E.U16 desc[UR8][R4.64], R8 ;  /* 0x0000000804005986 */ /* 0x0001e4000c101508 */
[----:B------:R-:W-:Y:S01]  /*421a0*/  IMAD.WIDE R12, R15, 0x2, R24 ;  /* 0x000000020f0c7825 */ /* 0x000fe200078e0218 */
[----:B------:R-:W-:Y:S01]  /*421b0*/  ISETP.GE.AND P1, PT, R0, UR19, PT ;  /* 0x0000001300007c0c */ /* 0x000fe2000bf26270 */
[----:B------:R1:W-:Y:S01]  /*421c0*/  @P3 STG.E.U16 desc[UR8][R6.64], R14 ;  /* 0x0000000e06003986 */ /* 0x0003e2000c101508 */
[----:B------:R-:W-:Y:S01]  /*421d0*/  ISETP.LT.AND P3, PT, R29, UR6, !P4 ;  /* 0x000000061d007c0c */ /* 0x000fe2000e761270 */
[----:B---3--:R-:W-:Y:S01]  /*421e0*/  VIADD R21, R15, UR4 ;  /* 0x000000040f157c36 */ /* 0x008fe20008000000 */
[----:B------:R-:W-:Y:S01]  /*421f0*/  ISETP.LT.AND P4, PT, R19, UR7, !P4 ;  /* 0x0000000713007c0c */ /* 0x000fe2000e781270 */
[----:B------:R2:W-:Y:S01]  /*42200*/  @P6 STG.E.U16 desc[UR8][R12.64], R17 ;  /* 0x000000110c006986 */ /* 0x0005e2000c101508 */
[----:B------:R-:W-:Y:S01]  /*42210*/  ISETP.LT.AND P6, PT, R29, UR10, !P1 ;  /* 0x0000000a1d007c0c */ /* 0x000fe2000cfc1270 */
[C---:B------:R-:W-:Y:S01]  /*42220*/  VIADD R16, R28.reuse, 0xfd ;  /* 0x000000fd1c107836 */ /* 0x040fe20000000000 */
[----:B------:R-:W-:Y:S01]  /*42230*/  PRMT R0, R17, 0x7632, R0 ;  /* 0x0000763211007816 */ /* 0x000fe20000000000 */
[----:B------:R-:W-:Y:S01]  /*42240*/  ULDC UR4, c[0x0][0x248] ;  /* 0x0000920000047ab9 */ /* 0x000fe20000000800 */
[----:B0-----:R-:W-:Y:S01]  /*42250*/  IMAD.WIDE R4, R15, 0x2, R2 ;  /* 0x000000020f047825 */ /* 0x001fe200078e0202 */
[----:B------:R-:W-:Y:S01]  /*42260*/  PRMT R8, R9, 0x7632, R8 ;  /* 0x0000763209087816 */ /* 0x000fe20000000008 */
[----:B------:R-:W-:Y:S01]  /*42270*/  ULDC UR6, c[0x0][0x228] ;  /* 0x00008a0000067ab9 */ /* 0x000fe20000000800 */
[----:B------:R-:W-:Y:S01]  /*42280*/  ULDC UR5, c[0x0][0x228] ;  /* 0x00008a0000057ab9 */ /* 0x000fe20000000800 */
[----:B------:R-:W-:Y:S01]  /*42290*/  VIADD R28, R28, 0xfe ;  /* 0x000000fe1c1c7836 */ /* 0x000fe20000000000 */
[----:B------:R-:W-:Y:S01]  /*422a0*/  ULDC UR10, c[0x0][0x228] ;  /* 0x00008a00000a7ab9 */ /* 0x000fe20000000800 */
[----:B-1----:R-:W-:Y:S01]  /*422b0*/  IMAD.WIDE R6, R21, 0x2, R24 ;  /* 0x0000000215067825 */ /* 0x002fe200078e0218 */
[----:B------:R-:W-:Y:S01]  /*422c0*/  @P2 STG.E.U16 desc[UR8][R4.64], R0 ;  /* 0x0000000004002986 */ /* 0x000fe2000c101508 */
[----:B------:R-:W-:-:S02]  /*422d0*/  ULDC UR7, c[0x0][0x228] ;  /* 0x00008a0000077ab9 */ /* 0x000fc40000000800 */
[C---:B--2---:R-:W-:Y:S02]  /*422e0*/  VIADD R17, R21.reuse, UR4 ;  /* 0x0000000415117c36 */ /* 0x044fe40008000000 */
[----:B------:R-:W-:Y:S01]  /*422f0*/  IMAD.WIDE R12, R21, 0x2, R2 ;  /* 0x00000002150c7825 */ /* 0x000fe200078e0202 */
[----:B------:R-:W-:Y:S01]  /*42300*/  ISETP.GE.AND P2, PT, R28, UR23, PT ;  /* 0x000000171c007c0c */ /* 0x000fe2000bf46270 */
[----:B------:R0:W-:Y:S01]  /*42310*/  @P3 STG.E.U16 desc[UR8][R6.64], R9 ;  /* 0x0000000906003986 */ /* 0x0001e2000c101508 */
[----:B------:R-:W-:Y:S01]  /*42320*/  ISETP.GE.AND P5, PT, R16, UR25, PT ;  /* 0x0000001910007c0c */ /* 0x000fe2000bfa6270 */
[----:B------:R-:W-:Y:S01]  /*42330*/  IMAD.WIDE R14, R17, 0x2, R24 ;  /* 0x00000002110e7825 */ /* 0x000fe200078e0218 */
[----:B------:R-:W-:Y:S01]  /*42340*/  ULDC UR4, c[0x0][0x228] ;  /* 0x00008a0000047ab9 */ /* 0x000fe20000000800 */
[----:B------:R-:W-:Y:S01]  /*42350*/  @P4 STG.E.U16 desc[UR8][R12.64], R8 ;  /* 0x000000080c004986 */ /* 0x000fe2000c101508 */
[C---:B------:R-:W-:Y:S01]  /*42360*/  ISETP.LT.AND P3, PT, R29.reuse, UR6, !P0 ;  /* 0x000000061d007c0c */ /* 0x040fe2000c761270 */
[----:B------:R-:W-:Y:S01]  /*42370*/  ULDC UR6, c[0x0][0x228] ;  /* 0x00008a0000067ab9 */ /* 0x000fe20000000800 */
[C---:B------:R-:W-:Y:S01]  /*42380*/  ISETP.LT.AND P4, PT, R29.reuse, UR5, !P2 ;  /* 0x000000051d007c0c */ /* 0x040fe2000d781270 */
[----:B------:R1:W-:Y:S01]  /*42390*/  @P6 STG.E.U16 desc[UR8][R14.64], R18 ;  /* 0x000000120e006986 */ /* 0x0003e2000c101508 */
[----:B------:R-:W-:Y:S01]  /*423a0*/  ULDC UR5, c[0x0][0x228] ;  /* 0x00008a0000057ab9 */ /* 0x000fe20000000800 */
[----:B------:R-:W-:Y:S01]  /*423b0*/  ISETP.LT.AND P6, PT, R29, UR4, !P5 ;  /* 0x000000041d007c0c */ /* 0x000fe2000efc1270 */
[----:B------:R-:W-:Y:S01]  /*423c0*/  ULDC UR4, c[0x0][0x248] ;  /* 0x0000920000047ab9 */ /* 0x000fe20000000800 */
[----:B------:R-:W-:-:S02]  /*423d0*/  ISETP.LT.AND P0, PT, R19, UR10, !P0 ;  /* 0x0000000a13007c0c */ /* 0x000fc4000c701270 */
[C---:B------:R-:W-:Y:S02]  /*423e0*/  ISETP.LT.AND P1, PT, R19.reuse, UR5, !P1 ;  /* 0x0000000513007c0c */ /* 0x040fe4000cf21270 */
[C---:B------:R-:W-:Y:S02]  /*423f0*/  ISETP.LT.AND P5, PT, R19.reuse, UR6, !P5 ;  /* 0x0000000613007c0c */ /* 0x040fe4000efa1270 */
[----:B------:R-:W-:Y:S02]  /*42400*/  ISETP.LT.AND P2, PT, R19, UR7, !P2 ;  /* 0x0000000713007c0c */ /* 0x000fe4000d741270 */
[----:B------:R-:W2:Y:S01]  /*42410*/  LDL.LU R19, [R1+0x12c0] ;  /* 0x0012c00001137983 */ /* 0x000ea20000300800 */
[----:B0-----:R-:W-:Y:S01]  /*42420*/  VIADD R9, R17, UR4 ;  /* 0x0000000411097c36 */ /* 0x001fe20008000000 */
[----:B------:R-:W-:-:S03]  /*42430*/  ULDC UR4, c[0x0][0x248] ;  /* 0x0000920000047ab9 */ /* 0x000fc60000000800 */
[----:B-1----:R-:W-:Y:S01]  /*42440*/  VIADD R15, R9, UR4 ;  /* 0x00000004090f7c36 */ /* 0x002fe20008000000 */
[----:B------:R-:W-:Y:S01]  /*42450*/  ULDC UR4, c[0x0][0x248] ;  /* 0x0000920000047ab9 */ /* 0x000fe20000000800 */
[----:B------:R-:W-:Y:S01]  /*42460*/  PRMT R18, R18, 0x7632, R18 ;  /* 0x0000763212127816 */ /* 0x000fe20000000012 */
[----:B------:R-:W-:Y:S01]  /*42470*/  IMAD.WIDE R4, R17, 0x2, R2 ;  /* 0x0000000211047825 */ /* 0x000fe200078e0202 */
[----:B------:R-:W-:-:S03]  /*42480*/  PRMT R0, R10, 0x7632, R0 ;  /* 0x000076320a007816 */ /* 0x000fc60000000000 */
[----:B------:R-:W-:Y:S02]  /*42490*/  VIADD R17, R15, UR4 ;  /* 0x000000040f117c36 */ /* 0x000fe40008000000 */
[C---:B------:R-:W-:Y:S01]  /*424a0*/  IMAD.WIDE R6, R9.reuse, 0x2, R24 ;  /* 0x0000000209067825 */ /* 0x040fe200078e0218 */
[----:B------:R0:W-:Y:S03]  /*424b0*/  @P1 STG.E.U16 desc[UR8][R4.64], R18 ;  /* 0x0000001204001986 */ /* 0x0001e6000c101508 */
[----:B------:R-:W-:Y:S01]  /*424c0*/  IMAD.WIDE R8, R9, 0x2, R2 ;  /* 0x0000000209087825 */ /* 0x000fe200078e0202 */
[----:B------:R0:W-:Y:S03]  /*424d0*/  @P6 STG.E.U16 desc[UR8][R6.64], R10 ;  /* 0x0000000a06006986 */ /* 0x0001e6000c101508 */
[C---:B------:R-:W-:Y:S01]  /*424e0*/  IMAD.WIDE R12, R15.reuse, 0x2, R24 ;  /* 0x000000020f0c7825 */ /* 0x040fe200078e0218 */
[----:B------:R0:W-:Y:S03]  /*424f0*/  @P5 STG.E.U16 desc[UR8][R8.64], R0 ;  /* 0x0000000008005986 */ /* 0x0001e6000c101508 */
[----:B------:R-:W-:-:S04]  /*42500*/  IMAD.WIDE R14, R15, 0x2, R2 ;  /* 0x000000020f0e7825 */ /* 0x000fc800078e0202 */
[----:B------:R-:W-:-:S04]  /*42510*/  IMAD.WIDE R24, R17, 0x2, R24 ;  /* 0x0000000211187825 */ /* 0x000fc800078e0218 */
[----:B------:R-:W-:Y:S01]  /*42520*/  IMAD.WIDE R2, R17, 0x2, R2 ;  /* 0x0000000211027825 */ /* 0x000fe200078e0202 */
[----:B--2---:R-:W-:Y:S01]  /*42530*/  PRMT R16, R19, 0x7632, R16 ;  /* 0x0000763213107816 */ /* 0x004fe20000000010 */
[----:B------:R0:W-:Y:S04]  /*42540*/  @P4 STG.E.U16 desc[UR8][R12.64], R19 ;  /* 0x000000130c004986 */ /* 0x0001e8000c101508 */
[----:B------:R0:W-:Y:S04]  /*42550*/  @P2 STG.E.U16 desc[UR8][R14.64], R16 ;  /* 0x000000100e002986 */ /* 0x0001e8000c101508 */
[----:B------:R0:W-:Y:S01]  /*42560*/  @P3 STG.E.U16 desc[UR8][R24.64], R11 ;  /* 0x0000000b18003986 */ /* 0x0001e2000c101508 */
[----:B------:R-:W-:Y:S05]  /*42570*/  @!P0 EXIT ;  /* 0x000000000000894d */ /* 0x000fea0003800000 */
[----:B0-----:R-:W-:-:S05]  /*42580*/  PRMT R11, R11, 0x7632, R11 ;  /* 0x000076320b0b7816 */ /* 0x001fca000000000b */
[----:B------:R-:W-:Y:S01]  /*42590*/  STG.E.U16 desc[UR8][R2.64], R11 ;  /* 0x0000000b02007986 */ /* 0x000fe2000c101508 */
[----:B------:R-:W-:Y:S05]  /*425a0*/  EXIT ;  /* 0x000000000000794d */ /* 0x000fea0003800000 */
.L_x_2:
[----:B------:R-:W-:-:S00]  /*425b0*/  BRA `(.L_x_2) ;  /* 0xfffffffc00fc7947 */ /* 0x000fc0000383ffff */
[----:B------:R-:W-:-:S00]  /*425c0*/  NOP ;  /* 0x0000000000007918 */ /* 0x000fc00000000000 */
        /* <DEDUP_REMOVED lines=11> */
.L_x_3:


//--------------------- .nv.shared.matmul_kernel  --------------------------
	.section	.nv.shared.matmul_kernel,"aw",@nobits
	.sectionflags	@""
	.align	16
	.zero		1024


//--------------------- .nv.shared.reserved.0     --------------------------
	.section	.nv.shared.reserved.0,"aw",@nobits
	.weak		__nv_reservedSMEM_offset_0_alias
	.size		__nv_reservedSMEM_offset_0_alias, 0, 0
	.other		__nv_reservedSMEM_offset_0_alias,@"STO_CUDA_RESERVED_SHARED STV_DEFAULT"
__nv_reservedSMEM_offset_0_alias:
	.zero		0


//--------------------- .nv.constant0.matmul_kernel --------------------------
	.section	.nv.constant0.matmul_kernel,"a",@progbits
	.sectionflags	@""
	.align	4
.nv.constant0.matmul_kernel:
	.zero		608


//--------------------- SYMBOLS --------------------------

	.type		.nv.reservedSmem.offset0,@object
	.size		.nv.reservedSmem.offset0,0x4
